def matmul_kernel(
    a_ptr,
    b_ptr,
    c_ptr,
    M,
    N,
    K,
    stride_am,
    stride_ak,
    stride_bk,
    stride_bn,
    stride_cm,
    stride_cn,
    BLOCK_M: tl.constexpr,
    BLOCK_N: tl.constexpr,
    BLOCK_K: tl.constexpr,
    GROUP_M: tl.constexpr,
):
    pid = tl.program_id(axis=0)
    num_pid_m = tl.cdiv(M, BLOCK_M)
    num_pid_n = tl.cdiv(N, BLOCK_N)
    num_pid_in_group = GROUP_M * num_pid_n
    group_id = pid // num_pid_in_group
    first_pid_m = group_id * GROUP_M
    group_size_m = min(num_pid_m - first_pid_m, GROUP_M)
    pid_m = first_pid_m + ((pid % num_pid_in_group) % group_size_m)
    pid_n = (pid % num_pid_in_group) // group_size_m

    offs_am = (pid_m * BLOCK_M + tl.arange(0, BLOCK_M)) % M
    offs_bn = (pid_n * BLOCK_N + tl.arange(0, BLOCK_N)) % N
    offs_k = tl.arange(0, BLOCK_K)
    a_ptrs = a_ptr + offs_am[:, None] * stride_am + offs_k[None, :] * stride_ak
    b_ptrs = b_ptr + offs_k[:, None] * stride_bk + offs_bn[None, :] * stride_bn

    acc = tl.zeros((BLOCK_M, BLOCK_N), dtype=tl.float32)
    for kk in range(0, tl.cdiv(K, BLOCK_K)):
        a = tl.load(a_ptrs, mask=offs_k[None, :] < K - kk * BLOCK_K, other=0.0)
        b = tl.load(b_ptrs, mask=offs_k[:, None] < K - kk * BLOCK_K, other=0.0)
        acc = tl.dot(a, b, acc)
        a_ptrs += BLOCK_K * stride_ak
        b_ptrs += BLOCK_K * stride_bk

    c = acc.to(c_ptr.dtype.element_ty)
    offs_cm = pid_m * BLOCK_M + tl.arange(0, BLOCK_M)
    offs_cn = pid_n * BLOCK_N + tl.arange(0, BLOCK_N)
    c_ptrs = c_ptr + offs_cm[:, None] * stride_cm + offs_cn[None, :] * stride_cn
    mask = (offs_cm[:, None] < M) & (offs_cn[None, :] < N)
    tl.store(c_ptrs, c, mask=mask)

# config = {"BLOCK_K": 256, "BLOCK_M": 128, "BLOCK_N": 16, "GROUP_M": 8, "arch": "sm_100", "dtype": "bf16", "num_ctas": 1, "num_stages": 3, "num_warps": 4}
# arch = sm_100


// ===== COMPILED SASS (sm_100a) =====

	.target	sm_100a

	.elftype	@"ET_EXEC"


//--------------------- .note.nv.tkinfo           --------------------------
	.section	.note.nv.tkinfo,"",@"SHT_NOTE"
	.sectionflags	@"SHF_NOTE_NV_TKINFO"
	.tkinfo
        /*0018*/ 	.word	0x00000081
        /*0030*/ 	.string	""
        /*0030*/ 	.string	"ptxas-blackwell"
        /*0030*/ 	.string	"Cuda compilation tools, release 12.9, V12.9.86"
        /*0030*/ 	.string	"Build cuda_12.9.r12.9/compiler.36037853_0"
        /*0030*/ 	.string	"-v  -suppress-debug-info  -lineinfo  -arch sm_100a "



//--------------------- .note.nv.cuver            --------------------------
	.section	.note.nv.cuver,"",@"SHT_NOTE"
	.sectionflags	@"SHF_NOTE_NV_CUVER"
        /*0018*/ 	.short	0x0001
        /*001a*/ 	.short	0x0064
        /*001c*/ 	.short	0x0001
        /*001e*/ 	.short	0x0000
        /*0020*/ 	.short	0x0001
        /*0022*/ 	.short	0x0000


//--------------------- .nv.info                  --------------------------
	.section	.nv.info,"",@"SHT_CUDA_INFO"
	.align	4


	//----- nvinfo : EIATTR_REGCOUNT
	.align		4
        /*0000*/ 	.byte	0x04, 0x2f
        /*0002*/ 	.short	(.L_4 - .L_3)
	.align		4
.L_3:
        /*0004*/ 	.word	index@(matmul_kernel)
        /*0008*/ 	.word	0x000000a8


	//----- nvinfo : EIATTR_FRAME_SIZE
	.align		4
.L_4:
        /*000c*/ 	.byte	0x04, 0x11
        /*000e*/ 	.short	(.L_6 - .L_5)
	.align		4
.L_5:
        /*0010*/ 	.word	index@($__internal_2_$__cuda_sm10x_tcgen05_guardrail_trap_unallocated_columns_being_dealloced)
        /*0014*/ 	.word	0x00000dc0


	//----- nvinfo : EIATTR_FRAME_SIZE
	.align		4
.L_6:
        /*0018*/ 	.byte	0x04, 0x11
        /*001a*/ 	.short	(.L_8 - .L_7)
	.align		4
.L_7:
        /*001c*/ 	.word	index@($__internal_1_$__cuda_sm10x_tcgen05_guardrail_trap_phase_invalid_during_alloc)
        /*0020*/ 	.word	0x00000dc0


	//----- nvinfo : EIATTR_FRAME_SIZE
	.align		4
.L_8:
        /*0024*/ 	.byte	0x04, 0x11
        /*0026*/ 	.short	(.L_10 - .L_9)
	.align		4
.L_9:
        /*0028*/ 	.word	index@($__internal_0_$__cuda_sm10x_tcgen05_guardrail_trap_col_being_dealloced_not_returned_by_alloc)
        /*002c*/ 	.word	0x00000dc0


	//----- nvinfo : EIATTR_FRAME_SIZE
	.align		4
.L_10:
        /*0030*/ 	.byte	0x04, 0x11
        /*0032*/ 	.short	(.L_12 - .L_11)
	.align		4
.L_11:
        /*0034*/ 	.word	index@(matmul_kernel)
        /*0038*/ 	.word	0x00000dc0


	//----- nvinfo : EIATTR_MIN_STACK_SIZE
	.align		4
.L_12:
        /*003c*/ 	.byte	0x04, 0x12
        /*003e*/ 	.short	(.L_14 - .L_13)
	.align		4
.L_13:
        /*0040*/ 	.word	index@(matmul_kernel)
        /*0044*/ 	.word	0x00000dc0
.L_14:


//--------------------- .nv.info.matmul_kernel    --------------------------
	.section	.nv.info.matmul_kernel,"",@"SHT_CUDA_INFO"
	.sectionflags	@""
	.align	4


	//----- nvinfo : EIATTR_CUDA_API_VERSION
	.align		4
        /*0000*/ 	.byte	0x04, 0x37
        /*0002*/ 	.short	(.L_16 - .L_15)
.L_15:
        /*0004*/ 	.word	0x00000081


	//----- nvinfo : EIATTR_KPARAM_INFO
	.align		4
.L_16:
        /*0008*/ 	.byte	0x04, 0x17
        /*000a*/ 	.short	(.L_18 - .L_17)
.L_17:
        /*000c*/ 	.word	0x00000000
        /*0010*/ 	.short	0x000d
        /*0012*/ 	.short	0x0048
        /*0014*/ 	.byte	0x00, 0xf4, 0x21, 0x00


	//----- nvinfo : EIATTR_KPARAM_INFO
	.align		4
.L_18:
        /*0018*/ 	.byte	0x04, 0x17
        /*001a*/ 	.short	(.L_20 - .L_19)
.L_19:
        /*001c*/ 	.word	0x00000000
        /*0020*/ 	.short	0x000c
        /*0022*/ 	.short	0x0040
        /*0024*/ 	.byte	0x00, 0xf4, 0x21, 0x00


	//----- nvinfo : EIATTR_KPARAM_INFO
	.align		4
.L_20:
        /*0028*/ 	.byte	0x04, 0x17
        /*002a*/ 	.short	(.L_22 - .L_21)
.L_21:
        /*002c*/ 	.word	0x00000000
        /*0030*/ 	.short	0x000b
        /*0032*/ 	.short	0x0038
        /*0034*/ 	.byte	0x00, 0xf0, 0x11, 0x00


	//----- nvinfo : EIATTR_KPARAM_INFO
	.align		4
.L_22:
        /*0038*/ 	.byte	0x04, 0x17
        /*003a*/ 	.short	(.L_24 - .L_23)
.L_23:
        /*003c*/ 	.word	0x00000000
        /*0040*/ 	.short	0x000a
        /*0042*/ 	.short	0x0034
        /*0044*/ 	.byte	0x00, 0xf0, 0x11, 0x00


	//----- nvinfo : EIATTR_KPARAM_INFO
	.align		4
.L_24:
        /*0048*/ 	.byte	0x04, 0x17
        /*004a*/ 	.short	(.L_26 - .L_25)
.L_25:
        /*004c*/ 	.word	0x00000000
        /*0050*/ 	.short	0x0009
        /*0052*/ 	.short	0x0030
        /*0054*/ 	.byte	0x00, 0xf0, 0x11, 0x00


	//----- nvinfo : EIATTR_KPARAM_INFO
	.align		4
.L_26:
        /*0058*/ 	.byte	0x04, 0x17
        /*005a*/ 	.short	(.L_28 - .L_27)
.L_27:
        /*005c*/ 	.word	0x00000000
        /*0060*/ 	.short	0x0008
        /*0062*/ 	.short	0x002c
        /*0064*/ 	.byte	0x00, 0xf0, 0x11, 0x00


	//----- nvinfo : EIATTR_KPARAM_INFO
	.align		4
.L_28:
        /*0068*/ 	.byte	0x04, 0x17
        /*006a*/ 	.short	(.L_30 - .L_29)
.L_29:
        /*006c*/ 	.word	0x00000000
        /*0070*/ 	.short	0x0007
        /*0072*/ 	.short	0x0028
        /*0074*/ 	.byte	0x00, 0xf0, 0x11, 0x00


	//----- nvinfo : EIATTR_KPARAM_INFO
	.align		4
.L_30:
        /*0078*/ 	.byte	0x04, 0x17
        /*007a*/ 	.short	(.L_32 - .L_31)
.L_31:
        /*007c*/ 	.word	0x00000000
        /*0080*/ 	.short	0x0006
        /*0082*/ 	.short	0x0024
        /*0084*/ 	.byte	0x00, 0xf0, 0x11, 0x00


	//----- nvinfo : EIATTR_KPARAM_INFO
	.align		4
.L_32:
        /*0088*/ 	.byte	0x04, 0x17
        /*008a*/ 	.short	(.L_34 - .L_33)
.L_33:
        /*008c*/ 	.word	0x00000000
        /*0090*/ 	.short	0x0005
        /*0092*/ 	.short	0x0020
        /*0094*/ 	.byte	0x00, 0xf0, 0x11, 0x00


	//----- nvinfo : EIATTR_KPARAM_INFO
	.align		4
.L_34:
        /*0098*/ 	.byte	0x04, 0x17
        /*009a*/ 	.short	(.L_36 - .L_35)
.L_35:
        /*009c*/ 	.word	0x00000000
        /*00a0*/ 	.short	0x0004
        /*00a2*/ 	.short	0x001c
        /*00a4*/ 	.byte	0x00, 0xf0, 0x11, 0x00


	//----- nvinfo : EIATTR_KPARAM_INFO
	.align		4
.L_36:
        /*00a8*/ 	.byte	0x04, 0x17
        /*00aa*/ 	.short	(.L_38 - .L_37)
.L_37:
        /*00ac*/ 	.word	0x00000000
        /*00b0*/ 	.short	0x0003
        /*00b2*/ 	.short	0x0018
        /*00b4*/ 	.byte	0x00, 0xf0, 0x11, 0x00


	//----- nvinfo : EIATTR_KPARAM_INFO
	.align		4
.L_38:
        /*00b8*/ 	.byte	0x04, 0x17
        /*00ba*/ 	.short	(.L_40 - .L_39)
.L_39:
        /*00bc*/ 	.word	0x00000000
        /*00c0*/ 	.short	0x0002
        /*00c2*/ 	.short	0x0010
        /*00c4*/ 	.byte	0x00, 0xf4, 0x21, 0x00


	//----- nvinfo : EIATTR_KPARAM_INFO
	.align		4
.L_40:
        /*00c8*/ 	.byte	0x04, 0x17
        /*00ca*/ 	.short	(.L_42 - .L_41)
.L_41:
        /*00cc*/ 	.word	0x00000000
        /*00d0*/ 	.short	0x0001
        /*00d2*/ 	.short	0x0008
        /*00d4*/ 	.byte	0x00, 0xf4, 0x21, 0x00


	//----- nvinfo : EIATTR_KPARAM_INFO
	.align		4
.L_42:
        /*00d8*/ 	.byte	0x04, 0x17
        /*00da*/ 	.short	(.L_44 - .L_43)
.L_43:
        /*00dc*/ 	.word	0x00000000
        /*00e0*/ 	.short	0x0000
        /*00e2*/ 	.short	0x0000
        /*00e4*/ 	.byte	0x00, 0xf4, 0x21, 0x00


	//----- nvinfo : EIATTR_AT_ENTRY_FRAGMENTS
	.align		4
.L_44:
        /*00e8*/ 	.byte	0x04, 0x4f
        /*00ea*/ 	.short	(.L_46 - .L_45)


	//   ....[0]....
.L_45:
        /*00ec*/ 	.word	0x00000004


	//----- nvinfo : EIATTR_RESERVED_SMEM_USED
	.align		4
.L_46:
        /*00f0*/ 	.byte	0x01, 0x41
	.zero		2


	//----- nvinfo : EIATTR_SPARSE_MMA_MASK
	.align		4
        /*00f4*/ 	.byte	0x03, 0x50
        /*00f6*/ 	.short	0x0000


	//----- nvinfo : EIATTR_TCGEN05_1CTA_USED
	.align		4
        /*00f8*/ 	.byte	0x01, 0x51
	.zero		2


	//----- nvinfo : EIATTR_MAXREG_COUNT
	.align		4
        /*00fc*/ 	.byte	0x03, 0x1b
        /*00fe*/ 	.short	0x00ff


	//----- nvinfo : EIATTR_NUM_BARRIERS
	.align		4
        /*0100*/ 	.byte	0x02, 0x4c
        /*0102*/ 	.byte	0x01
	.zero		1


	//----- nvinfo : EIATTR_ANNOTATIONS
	.align		4
        /*0104*/ 	.byte	0x04, 0x55
        /*0106*/ 	.short	(.L_48 - .L_47)


	//   ....[0]....
.L_47:
        /*0108*/ 	.word	0x00000001
        /*010c*/ 	.byte	0xc0, 0x0a, 0x00, 0x00, 0x01, 0x00, 0x00, 0x00, 0xc0, 0x14, 0x00, 0x00, 0x01, 0x00, 0x00, 0x00
        /* <DEDUP_REMOVED lines=1307> */
        /*52cc*/ 	.byte	0x60, 0x18, 0x02, 0x00


	//----- nvinfo : EIATTR_INT_WARP_WIDE_INSTR_OFFSETS
	.align		4
.L_48:
        /*52d0*/ 	.byte	0x04, 0x31
        /*52d2*/ 	.short	(.L_50 - .L_49)


	//   ....[0]....
.L_49:
        /*52d4*/ 	.word	0x000017d0


	//   ....[1]....
        /*52d8*/ 	.word	0x00001800


	//   ....[2]....
        /*52dc*/ 	.word	0x00002950


	//   ....[3]....
        /*52e0*/ 	.word	0x00022250


	//   ....[4]....
        /*52e4*/ 	.word	0x000222a0


	//----- nvinfo : EIATTR_COOP_GROUP_MASK_REGIDS
	.align		4
.L_50:
        /*52e8*/ 	.byte	0x04, 0x29
        /*52ea*/ 	.short	(.L_52 - .L_51)


	//   ....[0]....
.L_51:
        /*52ec*/ 	.word	0xffffffff


	//   ....[1]....
        /*52f0*/ 	.word	0xffffffff


	//   ....[2]....
        /*52f4*/ 	.word	0xffffffff


	//   ....[3]....
        /*52f8*/ 	.word	0xffffffff


	//----- nvinfo : EIATTR_COOP_GROUP_INSTR_OFFSETS
	.align		4
.L_52:
        /*52fc*/ 	.byte	0x04, 0x28
        /*52fe*/ 	.short	(.L_54 - .L_53)


	//   ....[0]....
.L_53:
        /*5300*/ 	.word	0x00000070


	//   ....[1]....
        /*5304*/ 	.word	0x00000330


	//   ....[2]....
        /*5308*/ 	.word	0x000220e0


	//   ....[3]....
        /*530c*/ 	.word	0x00022350


	//----- nvinfo : EIATTR_VRC_CTA_INIT_COUNT
	.align		4
.L_54:
        /*5310*/ 	.byte	0x02, 0x4a
        /*5312*/ 	.byte	0x80
	.zero		1


	//----- nvinfo : EIATTR_MBARRIER_INSTR_OFFSETS
	.align		4
        /*5314*/ 	.byte	0x04, 0x39
        /*5316*/ 	.short	(.L_56 - .L_55)


	//   ....[0]....
.L_55:
        /*5318*/ 	.word	0x000019d0
        /*531c*/ 	.word	0x000000ff
        /*5320*/ 	.word	0x00000000
        /*5324*/ 	.short	0x0100
        /*5326*/ 	.byte	0x06
	.zero		1


	//   ....[1]....
        /*5328*/ 	.word	0x0000e7b0
        /*532c*/ 	.word	0x000000ff
        /*5330*/ 	.word	0x00004008
        /*5334*/ 	.short	0x0100
        /*5336*/ 	.byte	0x0b
	.zero		1


	//   ....[2]....
        /*5338*/ 	.word	0x0001e8e0
        /*533c*/ 	.word	0x000000ff
        /*5340*/ 	.word	0x00000000
        /*5344*/ 	.short	0x010a
        /*5346*/ 	.byte	0x06
	.zero		1


	//   ....[3]....
        /*5348*/ 	.word	0x000217c0
        /*534c*/ 	.word	0x000000ff
        /*5350*/ 	.word	0x00000000
        /*5354*/ 	.short	0x010a
        /*5356*/ 	.byte	0x06
	.zero		1


	//   ....[4]....
        /*5358*/ 	.word	0x000218b0
        /*535c*/ 	.word	0x000000ff
        /*5360*/ 	.word	0x00004000
        /*5364*/ 	.short	0x0108
        /*5366*/ 	.byte	0x0b
	.zero		1


	//   ....[5]....
        /*5368*/ 	.word	0x000218d0
        /*536c*/ 	.word	0x000000ff
        /*5370*/ 	.word	0x00004008
        /*5374*/ 	.short	0x0108
        /*5376*/ 	.byte	0x0b
	.zero		1


	//   ....[6]....
        /*5378*/ 	.word	0x00022370
        /*537c*/ 	.word	0x000000ff
        /*5380*/ 	.word	0x00000000
        /*5384*/ 	.short	0x010a
        /*5386*/ 	.byte	0x06
	.zero		1


	//   ....[7]....
        /*5388*/ 	.word	0x000223a0
        /*538c*/ 	.word	0x000000ff
        /*5390*/ 	.word	0x00000000
        /*5394*/ 	.short	0x010a
        /*5396*/ 	.byte	0x06
	.zero		1


	//----- nvinfo : EIATTR_NUM_MBARRIERS
	.align		4
.L_56:
        /*5398*/ 	.byte	0x03, 0x38
        /*539a*/ 	.short	0x0002


	//----- nvinfo : EIATTR_EXIT_INSTR_OFFSETS
	.align		4
        /*539c*/ 	.byte	0x04, 0x1c
        /*539e*/ 	.short	(.L_58 - .L_57)


	//   ....[0]....
.L_57:
        /*53a0*/ 	.word	0x00022360


	//----- nvinfo : EIATTR_REQNTID
	.align		4
.L_58:
        /*53a4*/ 	.byte	0x04, 0x10
        /*53a6*/ 	.short	(.L_60 - .L_59)
.L_59:
        /*53a8*/ 	.word	0x00000080
        /*53ac*/ 	.word	0x00000001
        /*53b0*/ 	.word	0x00000001


	//----- nvinfo : EIATTR_CRS_STACK_SIZE
	.align		4
.L_60:
        /*53b4*/ 	.byte	0x04, 0x1e
        /*53b6*/ 	.short	(.L_62 - .L_61)
.L_61:
        /*53b8*/ 	.word	0x00000000


	//----- nvinfo : EIATTR_CBANK_PARAM_SIZE
	.align		4
.L_62:
        /*53bc*/ 	.byte	0x03, 0x19
        /*53be*/ 	.short	0x0050


	//----- nvinfo : EIATTR_PARAM_CBANK
	.align		4
        /*53c0*/ 	.byte	0x04, 0x0a
        /*53c2*/ 	.short	(.L_64 - .L_63)
	.align		4
.L_63:
        /*53c4*/ 	.word	index@(.nv.constant0.matmul_kernel)
        /*53c8*/ 	.short	0x0380
        /*53ca*/ 	.short	0x0050


	//----- nvinfo : EIATTR_SW_WAR
	.align		4
.L_64:
        /*53cc*/ 	.byte	0x04, 0x36
        /*53ce*/ 	.short	(.L_66 - .L_65)
.L_65:
        /*53d0*/ 	.word	0x00000008
.L_66:


//--------------------- .nv.compat                --------------------------
	.section	.nv.compat,"",@"SHT_CUDA_COMPAT_INFO"
	.align	4
        /*0000*/ 	.byte	0x02, 0x02, 0x02, 0x00, 0x02, 0x05, 0x05, 0x00, 0x02, 0x03, 0x00, 0x00, 0x02, 0x06, 0x01, 0x00


//--------------------- .nv.callgraph             --------------------------
	.section	.nv.callgraph,"",@"SHT_CUDA_CALLGRAPH"
	.align	4
	.sectionentsize	8
	.align		4
        /*0000*/ 	.word	0x00000000
	.align		4
        /*0004*/ 	.word	0xffffffff
	.align		4
        /*0008*/ 	.word	0x00000000
	.align		4
        /*000c*/ 	.word	0xfffffffe
	.align		4
        /*0010*/ 	.word	0x00000000
	.align		4
        /*0014*/ 	.word	0xfffffffd
	.align		4
        /*0018*/ 	.word	0x00000000
	.align		4
        /*001c*/ 	.word	0xfffffffc


//--------------------- .text.matmul_kernel       --------------------------
	.section	.text.matmul_kernel,"ax",@progbits
	.align	128
        .global         matmul_kernel
        .type           matmul_kernel,@function
        .size           matmul_kernel,(.L_x_21 - matmul_kernel)
        .other          matmul_kernel,@"STO_CUDA_ENTRY STV_DEFAULT"
matmul_kernel:
.text.matmul_kernel:
[----:B------:R-:W0:Y:S01]  /*0000*/  LDC R1, c[0x0][0x37c] ;  /* 0x0000df00ff017b82 */ /* 0x000e220000000800 */
[----:B------:R-:W1:Y:S01]  /*0010*/  S2R R0, SR_TID.X ;  /* 0x0000000000007919 */ /* 0x000e620000002100 */
[----:B0-----:R-:W-:Y:S01]  /*0020*/  VIADD R1, R1, 0xfffff240 ;  /* 0xfffff24001017836 */ /* 0x001fe20000000000 */
[----:B-1----:R-:W-:-:S13]  /*0030*/  ISETP.GE.U32.AND P0, PT, R0, 0x20, PT ;  /* 0x000000200000780c */ /* 0x002fda0003f06070 */
[----:B------:R-:W-:Y:S02]  /*0040*/  VOTEU.ANY UP0, P0 ;  /* 0x0000000000ff7886 */ /* 0x000fe40000000100 */
[----:B------:R-:W-:Y:S05]  /*0050*/  BRA.U UP0, `(.L_x_0) ;  /* 0x0000000100b87547 */ /* 0x000fea000b800000 */
[----:B------:R-:W0:Y:S01]  /*0060*/  S2UR UR6, SR_CgaCtaId ;  /* 0x00000000000679c3 */ /* 0x000e220000008800 */
[----:B------:R-:W-:Y:S01]  /*0070*/  NOP ;  /* 0x0000000000007918 */ /* 0x000fe20000000000 */
[----:B------:R-:W-:Y:S02]  /*0080*/  UMOV UR4, 0x40 ;  /* 0x0000004000047882 */ /* 0x000fe40000000000 */
[----:B0-----:R-:W-:-:S09]  /*0090*/  ULEA UR4, UR6, UR4, 0x18 ;  /* 0x0000000406047291 */ /* 0x001fd2000f8ec0ff */
[----:B------:R-:W0:Y:S01]  /*00a0*/  LDS.U8 R0, [UR4] ;  /* 0x00000004ff007984 */ /* 0x000e220008000000 */
[----:B------:R-:W-:Y:S02]  /*00b0*/  UMOV UR4, 0x400 ;  /* 0x0000040000047882 */ /* 0x000fe40000000000 */
[----:B------:R-:W-:Y:S01]  /*00c0*/  ULEA UR4, UR6, UR4, 0x18 ;  /* 0x0000000406047291 */ /* 0x000fe2000f8ec0ff */
[----:B0-----:R-:W-:-:S13]  /*00d0*/  ISETP.NE.AND P0, PT, R0, RZ, PT ;  /* 0x000000ff0000720c */ /* 0x001fda0003f05270 */
[----:B------:R-:W-:Y:S05]  /*00e0*/  @P0 BRA `(.L_x_1) ;  /* 0x00000000007c0947 */ /* 0x000fea0003800000 */
[----:B------:R-:W-:-:S13]  /*00f0*/  ELECT P0, URZ, PT ;  /* 0x0000000000ff782f */ /* 0x000fda0003800000 */
[----:B------:R-:W-:Y:S05]  /*0100*/  @!P0 BRA `(.L_x_2) ;  /* 0x0000000000848947 */ /* 0x000fea0003800000 */
[----:B------:R-:W-:Y:S01]  /*0110*/  UMOV UR5, 0x8 ;  /* 0x0000000800057882 */ /* 0x000fe20000000000 */
[----:B------:R-:W-:Y:S02]  /*0120*/  IMAD.MOV.U32 R4, RZ, RZ, 0x1 ;  /* 0x00000001ff047424 */ /* 0x000fe400078e00ff */
[----:B------:R-:W-:Y:S02]  /*0130*/  IMAD.MOV.U32 R5, RZ, RZ, 0xff ;  /* 0x000000ffff057424 */ /* 0x000fe400078e00ff */
[----:B------:R-:W-:Y:S04]  /*0140*/  DEPBAR.LE SB0, 0x36 ;  /* 0x00008d800000791a */ /* 0x000fe80000000000 */
[----:B------:R-:W0:Y:S02]  /*0150*/  UTCATOMSWS.FIND_AND_SET.ALIGN UP1, UR5, UR5 ;  /* 0x00000005000575e3 */ /* 0x000e240008020800 */
[----:B0-----:R-:W-:-:S04]  /*0160*/  PLOP3.LUT P0, PT, PT, PT, UP1, 0x80, 0x8 ;  /* 0x000000000008781c */ /* 0x001fc80003f0f018 */
[----:B------:R-:W-:-:S04]  /*0170*/  SEL R0, RZ, 0xffffffff, !P0 ;  /* 0xffffffffff007807 */ /* 0x000fc80004000000 */
[----:B------:R-:W-:Y:S01]  /*0180*/  ISETP.NE.AND P0, PT, R0, RZ, PT ;  /* 0x000000ff0000720c */ /* 0x000fe20003f05270 */
[----:B------:R-:W-:-:S12]  /*0190*/  IMAD.U32 R0, RZ, RZ, UR5 ;  /* 0x00000005ff007e24 */ /* 0x000fd8000f8e00ff */
[----:B------:R-:W-:Y:S05]  /*01a0*/  @P0 BRA `(.L_x_3) ;  /* 0x0000000000240947 */ /* 0x000fea0003800000 */
.L_x_4:
[----:B------:R-:W-:Y:S05]  /*01b0*/  NANOSLEEP 0x64 ;  /* 0x000000640000795d */ /* 0x000fea0003800000 */
[----:B------:R-:W-:-:S05]  /*01c0*/  UMOV UR5, 0x8 ;  /* 0x0000000800057882 */ /* 0x000fca0000000000 */
[----:B------:R-:W-:Y:S04]  /*01d0*/  DEPBAR.LE SB0, 0x36 ;  /* 0x00008d800000791a */ /* 0x000fe80000000000 */
[----:B------:R-:W0:Y:S02]  /*01e0*/  UTCATOMSWS.FIND_AND_SET.ALIGN UP1, UR5, UR5 ;  /* 0x00000005000575e3 */ /* 0x000e240008020800 */
[----:B0-----:R-:W-:-:S04]  /*01f0*/  PLOP3.LUT P0, PT, PT, PT, UP1, 0x80, 0x8 ;  /* 0x000000000008781c */ /* 0x001fc80003f0f018 */
[----:B------:R-:W-:-:S04]  /*0200*/  SEL R0, RZ, 0xffffffff, !P0 ;  /* 0xffffffffff007807 */ /* 0x000fc80004000000 */
[----:B------:R-:W-:Y:S01]  /*0210*/  ISETP.NE.AND P0, PT, R0, RZ, PT ;  /* 0x000000ff0000720c */ /* 0x000fe20003f05270 */
[----:B------:R-:W-:-:S12]  /*0220*/  IMAD.U32 R0, RZ, RZ, UR5 ;  /* 0x00000005ff007e24 */ /* 0x000fd8000f8e00ff */
[----:B------:R-:W-:Y:S05]  /*0230*/  @!P0 BRA `(.L_x_4) ;  /* 0xfffffffc00dc8947 */ /* 0x000fea000383ffff */
.L_x_3:
[C---:B------:R-:W-:Y:S01]  /*0240*/  VIADD R3, R0.reuse, 0x10 ;  /* 0x0000001000037836 */ /* 0x040fe20000000000 */
[----:B------:R-:W-:Y:S01]  /*0250*/  UMOV UR5, 0x50 ;  /* 0x0000005000057882 */ /* 0x000fe20000000000 */
[----:B------:R-:W-:Y:S01]  /*0260*/  SHF.L.U32 R2, R5, R0, RZ ;  /* 0x0000000005027219 */ /* 0x000fe200000006ff */
[----:B------:R-:W-:Y:S01]  /*0270*/  ULEA UR5, UR6, UR5, 0x18 ;  /* 0x0000000506057291 */ /* 0x000fe2000f8ec0ff */
[----:B------:R-:W-:Y:S01]  /*0280*/  IMAD.SHL.U32 R0, R0, 0x20, RZ ;  /* 0x0000002000007824 */ /* 0x000fe200078e00ff */
[----:B------:R-:W-:-:S04]  /*0290*/  SHF.L.U32 R3, R4, R3, RZ ;  /* 0x0000000304037219 */ /* 0x000fc800000006ff */
[----:B------:R-:W-:-:S05]  /*02a0*/  LOP3.LUT R2, R3, R2, RZ, 0xfc, !PT ;  /* 0x0000000203027212 */ /* 0x000fca00078efcff */
[----:B------:R0:W-:Y:S04]  /*02b0*/  ATOMS.OR RZ, [UR5], R2 ;  /* 0x00000002ffff798c */ /* 0x0001e8000b000005 */
[----:B------:R0:W-:Y:S01]  /*02c0*/  STS [UR4], R0 ;  /* 0x00000000ff007988 */ /* 0x0001e20008000804 */
[----:B------:R-:W-:Y:S05]  /*02d0*/  BRA `(.L_x_2) ;  /* 0x0000000000107947 */ /* 0x000fea0003800000 */
.L_x_1:
[----:B------:R-:W-:Y:S01]  /*02e0*/  IMAD.MOV.U32 R0, RZ, RZ, -0x1 ;  /* 0xffffffffff007424 */ /* 0x000fe200078e00ff */
[----:B------:R-:W-:-:S04]  /*02f0*/  MOV R2, 0x320 ;  /* 0x0000032000027802 */ /* 0x000fc80000000f00 */
[----:B------:R0:W-:Y:S03]  /*0300*/  STS [UR4], R0 ;  /* 0x00000000ff007988 */ /* 0x0001e60008000804 */
[----:B0-----:R-:W-:Y:S05]  /*0310*/  CALL.REL.NOINC `($__internal_1_$__cuda_sm10x_tcgen05_guardrail_trap_phase_invalid_during_alloc) ;  /* 0x0000022000387944 */ /* 0x001fea0003c00000 */
.L_x_2:
[----:B------:R-:W-:Y:S05]  /*0320*/  WARPSYNC.ALL ;  /* 0x0000000000007948 */ /* 0x000fea0003800000 */
[----:B------:R-:W-:Y:S01]  /*0330*/  NOP ;  /* 0x0000000000007918 */ /* 0x000fe20000000000 */
.L_x_0:
[----:B------:R-:W1:Y:S01]  /*0340*/  LDCU.64 UR14, c[0x0][0x398] ;  /* 0x00007300ff0e77ac */ /* 0x000e620008000a00 */
[----:B------:R-:W2:Y:S01]  /*0350*/  S2R R4, SR_CTAID.X ;  /* 0x0000000000047919 */ /* 0x000ea20000002500 */
[----:B------:R-:W3:Y:S01]  /*0360*/  S2UR UR8, SR_CTAID.X ;  /* 0x00000000000879c3 */ /* 0x000ee20000002500 */
[----:B------:R-:W4:Y:S01]  /*0370*/  LDCU UR19, c[0x0][0x3a8] ;  /* 0x00007500ff1377ac */ /* 0x000f220008000800 */
[----:B------:R-:W5:Y:S01]  /*0380*/  S2R R26, SR_TID.X ;  /* 0x00000000001a7919 */ /* 0x000f620000002100 */
[----:B------:R-:W0:Y:S01]  /*0390*/  LDCU.64 UR22, c[0x0][0x358] ;  /* 0x00006b00ff1677ac */ /* 0x000e220008000a00 */
[----:B-1----:R-:W-:-:S04]  /*03a0*/  UIADD3 UR4, UPT, UPT, UR15, 0xf, URZ ;  /* 0x0000000f0f047890 */ /* 0x002fc8000fffe0ff */
[----:B------:R-:W-:-:S04]  /*03b0*/  USHF.R.S32.HI UR5, URZ, 0x1f, UR4 ;  /* 0x0000001fff057899 */ /* 0x000fc80008011404 */
[----:B------:R-:W-:-:S03]  /*03c0*/  ULEA.HI UR5, UR5, UR4, URZ, 0x4 ;  /* 0x0000000405057291 */ /* 0x000fc6000f8f20ff */
[----:B------:R-:W-:Y:S01]  /*03d0*/  UMOV UR4, URZ ;  /* 0x000000ff00047c82 */ /* 0x000fe20008000000 */
[----:B------:R-:W-:Y:S01]  /*03e0*/  USHF.R.S32.HI UR5, URZ, 0x4, UR5 ;  /* 0x00000004ff057899 */ /* 0x000fe20008011405 */
[----:B--2---:R-:W-:-:S03]  /*03f0*/  IABS R4, R4 ;  /* 0x0000000400047213 */ /* 0x004fc60000000000 */
[----:B------:R-:W-:Y:S01]  /*0400*/  USHF.L.U32 UR6, UR5, 0x3, URZ ;  /* 0x0000000305067899 */ /* 0x000fe200080006ff */
[----:B------:R-:W-:Y:S02]  /*0410*/  R2UR UR9, R4 ;  /* 0x00000000040972ca */ /* 0x000fe400000e0000 */
[----:B-----5:R-:W-:-:S03]  /*0420*/  LOP3.LUT R30, R26, 0x7f, RZ, 0xc0, !PT ;  /* 0x0000007f1a1e7812 */ /* 0x020fc600078ec0ff */
[----:B------:R-:W-:Y:S01]  /*0430*/  IMAD.U32 R3, RZ, RZ, UR6 ;  /* 0x00000006ff037e24 */ /* 0x000fe2000f8e00ff */
[----:B------:R-:W-:-:S04]  /*0440*/  SHF.R.U32.HI R26, RZ, 0x5, R26 ;  /* 0x00000005ff1a7819 */ /* 0x000fc8000001161a */
[-C--:B0-----:R-:W-:Y:S02]  /*0450*/  IABS R0, R3.reuse ;  /* 0x0000000300007213 */ /* 0x081fe40000000000 */
[----:B------:R-:W-:Y:S02]  /*0460*/  IABS R3, R3 ;  /* 0x0000000300037213 */ /* 0x000fe40000000000 */
[----:B------:R-:W-:-:S13]  /*0470*/  R2UR UR10, R0 ;  /* 0x00000000000a72ca */ /* 0x000fda00000e0000 */
[----:B------:R-:W0:Y:S08]  /*0480*/  I2F.RP R0, UR10 ;  /* 0x0000000a00007d06 */ /* 0x000e300008209400 */
[----:B0-----:R-:W0:Y:S02]  /*0490*/  MUFU.RCP R0, R0 ;  /* 0x0000000000007308 */ /* 0x001e240000001000 */
[----:B0-----:R-:W-:-:S02]  /*04a0*/  VIADD R2, R0, 0xffffffe ;  /* 0x0ffffffe00027836 */ /* 0x001fc40000000000 */
[----:B------:R-:W-:-:S04]  /*04b0*/  IMAD.MOV R0, RZ, RZ, -R3 ;  /* 0x000000ffff007224 */ /* 0x000fc800078e0a03 */
[----:B------:R-:W0:Y:S02]  /*04c0*/  F2I.FTZ.U32.TRUNC.NTZ R2, R2 ;  /* 0x0000000200027305 */ /* 0x000e24000021f000 */
[----:B0-----:R-:W-:-:S13]  /*04d0*/  R2UR UR5, R2 ;  /* 0x00000000020572ca */ /* 0x001fda00000e0000 */
[----:B------:R-:W-:-:S04]  /*04e0*/  UIADD3 UR7, UPT, UPT, URZ, -UR5, URZ ;  /* 0x80000005ff077290 */ /* 0x000fc8000fffe0ff */
[----:B------:R-:W-:-:S04]  /*04f0*/  UIMAD UR7, UR7, UR10, URZ ;  /* 0x0000000a070772a4 */ /* 0x000fc8000f8e02ff */
[----:B------:R-:W-:-:S03]  /*0500*/  UIMAD.WIDE.U32 UR4, UR5, UR7, UR4 ;  /* 0x00000007050472a5 */ /* 0x000fc6000f8e0004 */
[----:B------:R-:W-:Y:S01]  /*0510*/  R2UR UR7, R0 ;  /* 0x00000000000772ca */ /* 0x000fe200000e0000 */
[----:B------:R-:W-:-:S12]  /*0520*/  UIMAD.WIDE.U32 UR4, UR5, UR9, URZ ;  /* 0x00000009050472a5 */ /* 0x000fd8000f8e00ff */
[----:B------:R-:W-:-:S04]  /*0530*/  UIMAD UR4, UR5, UR7, UR9 ;  /* 0x00000007050472a4 */ /* 0x000fc8000f8e0209 */
[----:B------:R-:W-:-:S11]  /*0540*/  UISETP.GT.U32.AND UP1, UPT, UR10, UR4, UPT ;  /* 0x000000040a00728c */ /* 0x000fd6000bf24070 */
[----:B------:R-:W-:Y:S02]  /*0550*/  @!UP1 UIADD3 UR4, UPT, UPT, UR4, -UR10, URZ ;  /* 0x8000000a04049290 */ /* 0x000fe4000fffe0ff */
[----:B------:R-:W-:Y:S02]  /*0560*/  @!UP1 UIADD3 UR5, UPT, UPT, UR5, 0x1, URZ ;  /* 0x0000000105059890 */ /* 0x000fe4000fffe0ff */
[----:B------:R-:W-:Y:S02]  /*0570*/  UISETP.GE.U32.AND UP2, UPT, UR4, UR10, UPT ;  /* 0x0000000a0400728c */ /* 0x000fe4000bf46070 */
[----:B---3--:R-:W-:-:S04]  /*0580*/  ULOP3.LUT UR4, UR8, UR6, URZ, 0x3c, !UPT ;  /* 0x0000000608047292 */ /* 0x008fc8000f8e3cff */
[----:B------:R-:W-:Y:S02]  /*0590*/  UISETP.GE.AND UP1, UPT, UR4, URZ, UPT ;  /* 0x000000ff0400728c */ /* 0x000fe4000bf26270 */
[----:B------:R-:W-:-:S03]  /*05a0*/  UIADD3 UR4, UPT, UPT, UR14, 0x7f, URZ ;  /* 0x0000007f0e047890 */ /* 0x000fc6000fffe0ff */
[----:B------:R-:W-:Y:S02]  /*05b0*/  @UP2 UIADD3 UR5, UPT, UPT, UR5, 0x1, URZ ;  /* 0x0000000105052890 */ /* 0x000fe4000fffe0ff */
[----:B------:R-:W-:-:S05]  /*05c0*/  UISETP.NE.AND UP2, UPT, UR6, URZ, UPT ;  /* 0x000000ff0600728c */ /* 0x000fca000bf45270 */
[----:B------:R-:W-:Y:S01]  /*05d0*/  UMOV UR7, UR5 ;  /* 0x0000000500077c82 */ /* 0x000fe20008000000 */
[----:B------:R-:W-:Y:S02]  /*05e0*/  USHF.R.S32.HI UR5, URZ, 0x1f, UR4 ;  /* 0x0000001fff057899 */ /* 0x000fe40008011404 */
[----:B------:R-:W-:Y:S02]  /*05f0*/  @!UP1 UIADD3 UR7, UPT, UPT, -UR7, URZ, URZ ;  /* 0x000000ff07079290 */ /* 0x000fe4000fffe1ff */
[----:B------:R-:W-:Y:S02]  /*0600*/  ULEA.HI UR5, UR5, UR4, URZ, 0x7 ;  /* 0x0000000405057291 */ /* 0x000fe4000f8f38ff */
[----:B------:R-:W-:Y:S01]  /*0610*/  @!UP2 ULOP3.LUT UR7, URZ, UR6, URZ, 0x33, !UPT ;  /* 0x00000006ff07a292 */ /* 0x000fe2000f8e33ff */
[----:B------:R-:W-:-:S03]  /*0620*/  UMOV UR4, URZ ;  /* 0x000000ff00047c82 */ /* 0x000fc60008000000 */
[----:B------:R-:W-:Y:S02]  /*0630*/  USHF.L.U32 UR9, UR7, 0x3, URZ ;  /* 0x0000000307097899 */ /* 0x000fe400080006ff */
[----:B------:R-:W-:Y:S02]  /*0640*/  UIADD3 UR7, UPT, UPT, -UR7, URZ, URZ ;  /* 0x000000ff07077290 */ /* 0x000fe4000fffe1ff */
[----:B------:R-:W-:Y:S02]  /*0650*/  ULEA.HI.SX32 UR5, UR5, -UR9, 0x19 ;  /* 0x8000000905057291 */ /* 0x000fe4000f8fcaff */
[----:B------:R-:W-:Y:S02]  /*0660*/  UIMAD UR11, UR6, UR7, UR8 ;  /* 0x00000007060b72a4 */ /* 0x000fe4000f8e0208 */
[----:B------:R-:W-:-:S04]  /*0670*/  UISETP.LT.AND UP1, UPT, UR5, 0x8, UPT ;  /* 0x000000080500788c */ /* 0x000fc8000bf21270 */
[----:B------:R-:W-:Y:S01]  /*0680*/  USEL UR10, UR5, 0x8, UP1 ;  /* 0x00000008050a7887 */ /* 0x000fe20008800000 */
[----:B------:R-:W-:-:S05]  /*0690*/  IMAD.U32 R4, RZ, RZ, UR11 ;  /* 0x0000000bff047e24 */ /* 0x000fca000f8e00ff */
[----:B------:R-:W-:-:S05]  /*06a0*/  IMAD.U32 R3, RZ, RZ, UR10 ;  /* 0x0000000aff037e24 */ /* 0x000fca000f8e00ff */
[-C--:B------:R-:W-:Y:S02]  /*06b0*/  IABS R0, R3.reuse ;  /* 0x0000000300007213 */ /* 0x080fe40000000000 */
[----:B------:R-:W-:Y:S02]  /*06c0*/  IABS R3, R3 ;  /* 0x0000000300037213 */ /* 0x000fe40000000000 */
[----:B------:R-:W-:-:S03]  /*06d0*/  R2UR UR12, R0 ;  /* 0x00000000000c72ca */ /* 0x000fc600000e0000 */
[----:B------:R-:W-:-:S05]  /*06e0*/  IMAD.MOV R3, RZ, RZ, -R3 ;  /* 0x000000ffff037224 */ /* 0x000fca00078e0a03 */
[----:B------:R-:W-:-:S05]  /*06f0*/  R2UR UR8, R3 ;  /* 0x00000000030872ca */ /* 0x000fca00000e0000 */
[----:B------:R-:W0:Y:S08]  /*0700*/  I2F.RP R0, UR12 ;  /* 0x0000000c00007d06 */ /* 0x000e300008209400 */
[----:B0-----:R-:W0:Y:S02]  /*0710*/  MUFU.RCP R0, R0 ;  /* 0x0000000000007308 */ /* 0x001e240000001000 */
[----:B0-----:R-:W-:Y:S01]  /*0720*/  VIADD R2, R0, 0xffffffe ;  /* 0x0ffffffe00027836 */ /* 0x001fe20000000000 */
[----:B------:R-:W-:-:S04]  /*0730*/  IABS R0, R4 ;  /* 0x0000000400007213 */ /* 0x000fc80000000000 */
[----:B------:R-:W-:Y:S01]  /*0740*/  R2UR UR7, R0 ;  /* 0x00000000000772ca */ /* 0x000fe200000e0000 */
[----:B------:R-:W0:Y:S01]  /*0750*/  F2I.FTZ.U32.TRUNC.NTZ R2, R2 ;  /* 0x0000000200027305 */ /* 0x000e22000021f000 */
[----:B------:R-:W-:-:S05]  /*0760*/  IMAD.U32 R0, RZ, RZ, UR15 ;  /* 0x0000000fff007e24 */ /* 0x000fca000f8e00ff */
[----:B------:R-:W-:Y:S01]  /*0770*/  IABS R6, R0 ;  /* 0x0000000000067213 */ /* 0x000fe20000000000 */
[----:B------:R-:W-:-:S05]  /*0780*/  IMAD.U32 R0, RZ, RZ, UR14 ;  /* 0x0000000eff007e24 */ /* 0x000fca000f8e00ff */
[----:B------:R-:W-:Y:S02]  /*0790*/  IABS R23, R0 ;  /* 0x0000000000177213 */ /* 0x000fe40000000000 */
[----:B0-----:R-:W-:Y:S02]  /*07a0*/  R2UR UR5, R2 ;  /* 0x00000000020572ca */ /* 0x001fe400000e0000 */
[----:B------:R-:W0:Y:S08]  /*07b0*/  I2F.RP R0, R23 ;  /* 0x0000001700007306 */ /* 0x000e300000209400 */
[----:B------:R-:W1:Y:S03]  /*07c0*/  I2F.RP R2, R6 ;  /* 0x0000000600027306 */ /* 0x000e660000209400 */
[----:B------:R-:W-:-:S04]  /*07d0*/  UIADD3 UR6, UPT, UPT, URZ, -UR5, URZ ;  /* 0x80000005ff067290 */ /* 0x000fc8000fffe0ff */
[----:B------:R-:W-:Y:S01]  /*07e0*/  UIMAD UR6, UR6, UR12, URZ ;  /* 0x0000000c060672a4 */ /* 0x000fe2000f8e02ff */
[----:B0-----:R-:W-:Y:S03]  /*07f0*/  MUFU.RCP R0, R0 ;  /* 0x0000000000007308 */ /* 0x001fe60000001000 */
[----:B------:R-:W-:-:S04]  /*0800*/  UIMAD.WIDE.U32 UR4, UR5, UR6, UR4 ;  /* 0x00000006050472a5 */ /* 0x000fc8000f8e0004 */
[----:B------:R-:W-:Y:S01]  /*0810*/  UIMAD.WIDE.U32 UR4, UR5, UR7, URZ ;  /* 0x00000007050472a5 */ /* 0x000fe2000f8e00ff */
[----:B-1----:R-:W0:Y:S03]  /*0820*/  MUFU.RCP R2, R2 ;  /* 0x0000000200027308 */ /* 0x002e260000001000 */
[----:B------:R-:W-:-:S04]  /*0830*/  UIMAD UR4, UR5, UR8, UR7 ;  /* 0x00000008050472a4 */ /* 0x000fc8000f8e0207 */
[----:B------:R-:W-:Y:S01]  /*0840*/  UISETP.GT.U32.AND UP1, UPT, UR12, UR4, UPT ;  /* 0x000000040c00728c */ /* 0x000fe2000bf24070 */
[----:B0-----:R-:W-:-:S10]  /*0850*/  VIADD R4, R2, 0xffffffe ;  /* 0x0ffffffe02047836 */ /* 0x001fd40000000000 */
[----:B------:R-:W-:Y:S01]  /*0860*/  @!UP1 UIADD3 UR4, UPT, UPT, UR4, -UR12, URZ ;  /* 0x8000000c04049290 */ /* 0x000fe2000fffe0ff */
[----:B------:R-:W-:Y:S01]  /*0870*/  VIADD R2, R0, 0xffffffe ;  /* 0x0ffffffe00027836 */ /* 0x000fe20000000000 */
[----:B------:R-:W-:Y:S01]  /*0880*/  @!UP1 UIADD3 UR5, UPT, UPT, UR5, 0x1, URZ ;  /* 0x0000000105059890 */ /* 0x000fe2000fffe0ff */
[----:B------:R0:W1:Y:S01]  /*0890*/  F2I.FTZ.U32.TRUNC.NTZ R5, R4 ;  /* 0x0000000400057305 */ /* 0x000062000021f000 */
[----:B------:R-:W-:Y:S02]  /*08a0*/  UISETP.GE.U32.AND UP2, UPT, UR4, UR12, UPT ;  /* 0x0000000c0400728c */ /* 0x000fe4000bf46070 */
[----:B------:R-:W-:-:S04]  /*08b0*/  ULOP3.LUT UR4, UR11, UR10, URZ, 0x3c, !UPT ;  /* 0x0000000a0b047292 */ /* 0x000fc8000f8e3cff */
[----:B------:R-:W-:Y:S01]  /*08c0*/  UISETP.GE.AND UP1, UPT, UR4, URZ, UPT ;  /* 0x000000ff0400728c */ /* 0x000fe2000bf26270 */
[----:B------:R2:W3:Y:S01]  /*08d0*/  F2I.FTZ.U32.TRUNC.NTZ R3, R2 ;  /* 0x0000000200037305 */ /* 0x0004e2000021f000 */
[----:B0-----:R-:W-:-:S03]  /*08e0*/  IMAD.MOV.U32 R4, RZ, RZ, RZ ;  /* 0x000000ffff047224 */ /* 0x001fc600078e00ff */
[----:B------:R-:W-:Y:S02]  /*08f0*/  @UP2 UIADD3 UR5, UPT, UPT, UR5, 0x1, URZ ;  /* 0x0000000105052890 */ /* 0x000fe4000fffe0ff */
[----:B------:R-:W-:Y:S01]  /*0900*/  UISETP.NE.AND UP2, UPT, UR10, URZ, UPT ;  /* 0x000000ff0a00728c */ /* 0x000fe2000bf45270 */
[----:B-1----:R-:W-:Y:S02]  /*0910*/  IMAD.MOV R7, RZ, RZ, -R5 ;  /* 0x000000ffff077224 */ /* 0x002fe400078e0a05 */
[----:B--2---:R-:W-:Y:S02]  /*0920*/  IMAD.MOV.U32 R2, RZ, RZ, RZ ;  /* 0x000000ffff027224 */ /* 0x004fe400078e00ff */
[----:B------:R-:W-:Y:S01]  /*0930*/  UMOV UR4, UR5 ;  /* 0x0000000500047c82 */ /* 0x000fe20008000000 */
[----:B------:R-:W-:Y:S01]  /*0940*/  IMAD R7, R7, R6, RZ ;  /* 0x0000000607077224 */ /* 0x000fe200078e02ff */
[----:B------:R-:W-:Y:S01]  /*0950*/  @!UP1 UIADD3 UR4, UPT, UPT, -UR4, URZ, URZ ;  /* 0x000000ff04049290 */ /* 0x000fe2000fffe1ff */
[----:B---3--:R-:W-:-:S03]  /*0960*/  IMAD.MOV R8, RZ, RZ, -R3 ;  /* 0x000000ffff087224 */ /* 0x008fc600078e0a03 */
[----:B------:R-:W-:Y:S01]  /*0970*/  @!UP2 ULOP3.LUT UR4, URZ, UR10, URZ, 0x33, !UPT ;  /* 0x0000000aff04a292 */ /* 0x000fe2000f8e33ff */
[----:B------:R-:W-:-:S03]  /*0980*/  IMAD.HI.U32 R4, R5, R7, R4 ;  /* 0x0000000705047227 */ /* 0x000fc600078e0004 */
[----:B------:R-:W-:Y:S01]  /*0990*/  USHF.L.U32 UR5, UR4, 0x4, URZ ;  /* 0x0000000404057899 */ /* 0x000fe200080006ff */
[----:B------:R-:W-:Y:S01]  /*09a0*/  IMAD R5, R8, R23, RZ ;  /* 0x0000001708057224 */ /* 0x000fe200078e02ff */
[----:B------:R-:W-:Y:S02]  /*09b0*/  UIADD3 UR4, UPT, UPT, -UR4, URZ, URZ ;  /* 0x000000ff04047290 */ /* 0x000fe4000fffe1ff */
[----:B------:R-:W-:Y:S01]  /*09c0*/  UIADD3 UR16, UPT, UPT, UR5, 0x1, URZ ;  /* 0x0000000105107890 */ /* 0x000fe2000fffe0ff */
[----:B------:R-:W-:Y:S01]  /*09d0*/  IMAD.HI.U32 R2, R3, R5, R2 ;  /* 0x0000000503027227 */ /* 0x000fe200078e0002 */
[----:B------:R-:W-:Y:S01]  /*09e0*/  IABS R0, UR5 ;  /* 0x0000000500007c13 */ /* 0x000fe20008000000 */
[----:B------:R-:W-:Y:S02]  /*09f0*/  UIADD3 UR13, UPT, UPT, UR5, 0x2, URZ ;  /* 0x00000002050d7890 */ /* 0x000fe4000fffe0ff */
[----:B------:R-:W-:Y:S01]  /*0a00*/  UIADD3 UR8, UPT, UPT, UR5, 0x4, URZ ;  /* 0x0000000405087890 */ /* 0x000fe2000fffe0ff */
[----:B------:R-:W-:Y:S01]  /*0a10*/  IABS R21, UR16 ;  /* 0x0000001000157c13 */ /* 0x000fe20008000000 */
[----:B------:R-:W-:Y:S01]  /*0a20*/  IMAD.MOV.U32 R7, RZ, RZ, R0 ;  /* 0x000000ffff077224 */ /* 0x000fe200078e0000 */
[----:B------:R-:W-:Y:S01]  /*0a30*/  UIADD3 UR12, UPT, UPT, UR5, 0x3, URZ ;  /* 0x00000003050c7890 */ /* 0x000fe2000fffe0ff */
[----:B------:R-:W-:Y:S01]  /*0a40*/  IABS R5, UR13 ;  /* 0x0000000d00057c13 */ /* 0x000fe20008000000 */
[----:B------:R-:W-:Y:S01]  /*0a50*/  IMAD.U32 R8, RZ, RZ, UR16 ;  /* 0x00000010ff087e24 */ /* 0x000fe2000f8e00ff */
[----:B------:R-:W-:Y:S01]  /*0a60*/  UIADD3 UR6, UPT, UPT, UR5, 0x6, URZ ;  /* 0x0000000605067890 */ /* 0x000fe2000fffe0ff */
[----:B------:R-:W-:Y:S01]  /*0a70*/  IMAD.HI.U32 R0, R4, R7, RZ ;  /* 0x0000000704007227 */ /* 0x000fe200078e00ff */
[----:B------:R-:W-:Y:S01]  /*0a80*/  IABS R9, UR8 ;  /* 0x0000000800097c13 */ /* 0x000fe20008000000 */
[----:B------:R-:W-:Y:S01]  /*0a90*/  UIADD3 UR7, UPT, UPT, UR5, 0x5, URZ ;  /* 0x0000000505077890 */ /* 0x000fe2000fffe0ff */
[----:B------:R-:W-:Y:S01]  /*0aa0*/  IABS R19, UR12 ;  /* 0x0000000c00137c13 */ /* 0x000fe20008000000 */
[----:B------:R-:W-:Y:S01]  /*0ab0*/  IMAD.MOV R0, RZ, RZ, -R0 ;  /* 0x000000ffff007224 */ /* 0x000fe200078e0a00 */
[----:B------:R0:W-:Y:S01]  /*0ac0*/  STL [R1+0xb00], R8 ;  /* 0x000b000801007387 */ /* 0x0001e20000100800 */
[----:B------:R-:W-:Y:S01]  /*0ad0*/  IMAD.U32 R34, RZ, RZ, UR6 ;  /* 0x00000006ff227e24 */ /* 0x000fe2000f8e00ff */
[----:B------:R-:W-:Y:S01]  /*0ae0*/  UIADD3 UR73, UPT, UPT, UR5, 0xa, URZ ;  /* 0x0000000a05497890 */ /* 0x000fe2000fffe0ff */
[----:B------:R-:W-:Y:S01]  /*0af0*/  IMAD R22, R6, R0, R7 ;  /* 0x0000000006167224 */ /* 0x000fe200078e0207 */
[----:B------:R-:W-:Y:S01]  /*0b00*/  IABS R17, UR7 ;  /* 0x0000000700117c13 */ /* 0x000fe20008000000 */
[----:B------:R-:W-:Y:S01]  /*0b10*/  IMAD.HI.U32 R0, R4, R21, RZ ;  /* 0x0000001504007227 */ /* 0x000fe200078e00ff */
[----:B------:R-:W-:-:S02]  /*0b20*/  UIADD3 UR74, UPT, UPT, UR5, 0x9, URZ ;  /* 0x00000009054a7890 */ /* 0x000fc4000fffe0ff */
[----:B------:R-:W-:Y:S01]  /*0b30*/  UIMAD UR4, UR10, UR4, UR11 ;  /* 0x000000040a0472a4 */ /* 0x000fe2000f8e020b */
[----:B------:R-:W-:Y:S01]  /*0b40*/  IMAD.MOV R3, RZ, RZ, -R0 ;  /* 0x000000ffff037224 */ /* 0x000fe200078e0a00 */
[----:B0-----:R-:W-:Y:S01]  /*0b50*/  IABS R8, UR6 ;  /* 0x0000000600087c13 */ /* 0x001fe20008000000 */
[----:B------:R-:W-:Y:S01]  /*0b60*/  IMAD.HI.U32 R0, R4, R5, RZ ;  /* 0x0000000504007227 */ /* 0x000fe200078e00ff */
[----:B------:R-:W-:Y:S01]  /*0b70*/  UIADD3 UR6, UPT, UPT, UR5, 0x8, URZ ;  /* 0x0000000805067890 */ /* 0x000fe2000fffe0ff */
[----:B------:R-:W-:Y:S01]  /*0b80*/  IABS R13, UR74 ;  /* 0x0000004a000d7c13 */ /* 0x000fe20008000000 */
[----:B------:R-:W-:Y:S01]  /*0b90*/  UIADD3 UR4, UPT, UPT, UR9, UR4, URZ ;  /* 0x0000000409047290 */ /* 0x000fe2000fffe0ff */
[----:B------:R-:W-:Y:S01]  /*0ba0*/  IMAD.MOV R20, RZ, RZ, -R0 ;  /* 0x000000ffff147224 */ /* 0x000fe200078e0a00 */
[----:B------:R-:W-:Y:S01]  /*0bb0*/  ISETP.GT.U32.AND P0, PT, R6, R22, PT ;  /* 0x000000160600720c */ /* 0x000fe20003f04070 */
[----:B------:R-:W-:Y:S01]  /*0bc0*/  IMAD.HI.U32 R0, R4, R9, RZ ;  /* 0x0000000904007227 */ /* 0x000fe200078e00ff */
[----:B------:R-:W-:-:S02]  /*0bd0*/  UIADD3 UR72, UPT, UPT, UR5, 0xb, URZ ;  /* 0x0000000b05487890 */ /* 0x000fc4000fffe0ff */
[----:B------:R-:W-:Y:S01]  /*0be0*/  UIADD3 UR21, UPT, UPT, UR5, 0xc, URZ ;  /* 0x0000000c05157890 */ /* 0x000fe2000fffe0ff */
[----:B------:R-:W-:Y:S01]  /*0bf0*/  IMAD R21, R6, R3, R21 ;  /* 0x0000000306157224 */ /* 0x000fe200078e0215 */
[----:B------:R-:W-:Y:S01]  /*0c00*/  UIADD3 UR9, UPT, UPT, UR5, 0xd, URZ ;  /* 0x0000000d05097890 */ /* 0x000fe2000fffe0ff */
[----:B------:R-:W-:Y:S01]  /*0c10*/  IMAD.HI.U32 R3, R4, R19, RZ ;  /* 0x0000001304037227 */ /* 0x000fe200078e00ff */
[----:B------:R-:W-:Y:S01]  /*0c20*/  IABS R11, UR72 ;  /* 0x00000048000b7c13 */ /* 0x000fe20008000000 */
[----:B------:R-:W-:Y:S01]  /*0c30*/  UIADD3 UR10, UPT, UPT, UR5, 0xe, URZ ;  /* 0x0000000e050a7890 */ /* 0x000fe2000fffe0ff */
[C---:B------:R-:W-:Y:S01]  /*0c40*/  ISETP.GT.U32.AND P1, PT, R6.reuse, R21, PT ;  /* 0x000000150600720c */ /* 0x040fe20003f24070 */
[C---:B------:R-:W-:Y:S01]  /*0c50*/  IMAD R20, R6.reuse, R20, R5 ;  /* 0x0000001406147224 */ /* 0x040fe200078e0205 */
[----:B------:R-:W-:Y:S01]  /*0c60*/  IABS R25, UR9 ;  /* 0x0000000900197c13 */ /* 0x000fe20008000000 */
[----:B------:R-:W-:Y:S01]  /*0c70*/  IMAD.MOV R0, RZ, RZ, -R0 ;  /* 0x000000ffff007224 */ /* 0x000fe200078e0a00 */
[----:B------:R-:W-:Y:S01]  /*0c80*/  UMOV UR11, 0x400 ;  /* 0x00000400000b7882 */ /* 0x000fe20000000000 */
[----:B------:R-:W-:Y:S01]  /*0c90*/  IMAD.MOV.U32 R5, RZ, RZ, R8 ;  /* 0x000000ffff057224 */ /* 0x000fe200078e0008 */
[----:B------:R-:W-:Y:S01]  /*0ca0*/  ISETP.GT.U32.AND P2, PT, R6, R20, PT ;  /* 0x000000140600720c */ /* 0x000fe20003f44070 */
[----:B------:R-:W-:Y:S01]  /*0cb0*/  IMAD.U32 R42, RZ, RZ, UR7 ;  /* 0x00000007ff2a7e24 */ /* 0x000fe2000f8e00ff */
[----:B------:R-:W-:Y:S01]  /*0cc0*/  UIADD3 UR7, UPT, UPT, UR5, 0x7, URZ ;  /* 0x0000000705077890 */ /* 0x000fe2000fffe0ff */
[----:B------:R-:W-:Y:S01]  /*0cd0*/  IMAD.MOV R7, RZ, RZ, -R3 ;  /* 0x000000ffff077224 */ /* 0x000fe200078e0a03 */
[----:B------:R-:W-:Y:S01]  /*0ce0*/  IABS R27, UR10 ;  /* 0x0000000a001b7c13 */ /* 0x000fe20008000000 */
[----:B------:R-:W-:Y:S01]  /*0cf0*/  IMAD.HI.U32 R3, R4, R17, RZ ;  /* 0x0000001104037227 */ /* 0x000fe200078e00ff */
[----:B------:R-:W0:Y:S02]  /*0d00*/  LDCU.64 UR16, c[0x0][0x380] ;  /* 0x00007000ff1077ac */ /* 0x000e240008000a00 */
[----:B------:R-:W-:Y:S01]  /*0d10*/  IABS R15, UR7 ;  /* 0x00000007000f7c13 */ /* 0x000fe20008000000 */
[----:B------:R-:W-:Y:S01]  /*0d20*/  IMAD R18, R6, R0, R9 ;  /* 0x0000000006127224 */ /* 0x000fe200078e0209 */
[----:B------:R-:W-:Y:S01]  /*0d30*/  IABS R9, UR73 ;  /* 0x0000004900097c13 */ /* 0x000fe20008000000 */
[----:B------:R-:W-:-:S04]  /*0d40*/  IMAD.HI.U32 R0, R4, R5, RZ ;  /* 0x0000000504007227 */ /* 0x000fc800078e00ff */
[C---:B------:R-:W-:Y:S01]  /*0d50*/  IMAD R19, R6.reuse, R7, R19 ;  /* 0x0000000706137224 */ /* 0x040fe200078e0213 */
[----:B------:R-:W-:Y:S01]  /*0d60*/  IABS R7, UR6 ;  /* 0x0000000600077c13 */ /* 0x000fe20008000000 */
[----:B------:R-:W-:Y:S02]  /*0d70*/  IMAD.MOV R3, RZ, RZ, -R3 ;  /* 0x000000ffff037224 */ /* 0x000fe400078e0a03 */
[----:B------:R-:W-:Y:S01]  /*0d80*/  IMAD.MOV R0, RZ, RZ, -R0 ;  /* 0x000000ffff007224 */ /* 0x000fe200078e0a00 */
[C---:B------:R-:W-:Y:S01]  /*0d90*/  ISETP.GT.U32.AND P4, PT, R6.reuse, R19, PT ;  /* 0x000000130600720c */ /* 0x040fe20003f84070 */
[C---:B------:R-:W-:Y:S02]  /*0da0*/  IMAD R17, R6.reuse, R3, R17 ;  /* 0x0000000306117224 */ /* 0x040fe400078e0211 */
[----:B------:R-:W-:Y:S02]  /*0db0*/  IMAD R16, R6, R0, R5 ;  /* 0x0000000006107224 */ /* 0x000fe400078e0205 */
[----:B------:R-:W-:-:S04]  /*0dc0*/  IMAD.HI.U32 R3, R4, R7, RZ ;  /* 0x0000000704037227 */ /* 0x000fc800078e00ff */
[----:B------:R-:W-:-:S04]  /*0dd0*/  IMAD.HI.U32 R0, R4, R15, RZ ;  /* 0x0000000f04007227 */ /* 0x000fc800078e00ff */
[----:B------:R-:W-:Y:S01]  /*0de0*/  IMAD.U32 R45, RZ, RZ, UR8 ;  /* 0x00000008ff2d7e24 */ /* 0x000fe2000f8e00ff */
[----:B------:R-:W-:Y:S01]  /*0df0*/  UIADD3 UR8, UPT, UPT, UR5, 0xf, URZ ;  /* 0x0000000f05087890 */ /* 0x000fe2000fffe0ff */
[----:B------:R-:W-:Y:S02]  /*0e00*/  IMAD.MOV R14, RZ, RZ, -R3 ;  /* 0x000000ffff0e7224 */ /* 0x000fe400078e0a03 */
[----:B------:R-:W-:Y:S02]  /*0e10*/  IMAD.MOV R5, RZ, RZ, -R0 ;  /* 0x000000ffff057224 */ /* 0x000fe400078e0a00 */
[----:B------:R-:W-:-:S04]  /*0e20*/  IMAD.HI.U32 R3, R4, R9, RZ ;  /* 0x0000000904037227 */ /* 0x000fc800078e00ff */
[----:B------:R-:W-:-:S04]  /*0e30*/  IMAD.HI.U32 R0, R4, R13, RZ ;  /* 0x0000000d04007227 */ /* 0x000fc800078e00ff */
[C---:B------:R-:W-:Y:S01]  /*0e40*/  IMAD R14, R6.reuse, R14, R7 ;  /* 0x0000000e060e7224 */ /* 0x040fe200078e0207 */
[----:B------:R-:W-:Y:S01]  /*0e50*/  IABS R7, UR8 ;  /* 0x0000000800077c13 */ /* 0x000fe20008000000 */
[----:B------:R-:W-:Y:S02]  /*0e60*/  IMAD.MOV R3, RZ, RZ, -R3 ;  /* 0x000000ffff037224 */ /* 0x000fe400078e0a03 */
[----:B------:R-:W-:Y:S02]  /*0e70*/  IMAD.MOV R0, RZ, RZ, -R0 ;  /* 0x000000ffff007224 */ /* 0x000fe400078e0a00 */
[C---:B------:R-:W-:Y:S01]  /*0e80*/  IMAD R12, R6.reuse, R3, R9 ;  /* 0x00000003060c7224 */ /* 0x040fe200078e0209 */
[----:B------:R-:W-:Y:S01]  /*0e90*/  IABS R9, UR21 ;  /* 0x0000001500097c13 */ /* 0x000fe20008000000 */
[----:B------:R-:W-:Y:S02]  /*0ea0*/  IMAD R13, R6, R0, R13 ;  /* 0x00000000060d7224 */ /* 0x000fe400078e020d */
[----:B------:R-:W-:Y:S01]  /*0eb0*/  IMAD.U32 R3, RZ, RZ, UR4 ;  /* 0x00000004ff037e24 */ /* 0x000fe2000f8e00ff */
[----:B------:R-:W1:Y:S01]  /*0ec0*/  LDCU UR4, c[0x0][0x3a4] ;  /* 0x00007480ff0477ac */ /* 0x000e620008000800 */
[----:B------:R-:W-:-:S04]  /*0ed0*/  IMAD.HI.U32 R0, R4, R7, RZ ;  /* 0x0000000704007227 */ /* 0x000fc800078e00ff */
[----:B------:R-:W-:Y:S02]  /*0ee0*/  IMAD R24, R3, 0x80, R30 ;  /* 0x0000008003187824 */ /* 0x000fe400078e021e */
[----:B------:R-:W-:Y:S02]  /*0ef0*/  IMAD.MOV R3, RZ, RZ, -R0 ;  /* 0x000000ffff037224 */ /* 0x000fe400078e0a00 */
[--C-:B------:R-:W-:Y:S02]  /*0f00*/  @!P0 IMAD.IADD R22, R22, 0x1, -R6.reuse ;  /* 0x0000000116168824 */ /* 0x100fe400078e0a06 */
[C---:B------:R-:W-:Y:S02]  /*0f10*/  IMAD R7, R6.reuse, R3, R7 ;  /* 0x0000000306077224 */ /* 0x040fe400078e0207 */
[--C-:B------:R-:W-:Y:S01]  /*0f20*/  @!P4 IMAD.IADD R19, R19, 0x1, -R6.reuse ;  /* 0x000000011313c824 */ /* 0x100fe200078e0a06 */
[C---:B------:R-:W-:Y:S01]  /*0f30*/  ISETP.GT.U32.AND P4, PT, R6.reuse, R17, PT ;  /* 0x000000110600720c */ /* 0x040fe20003f84070 */
[--C-:B------:R-:W-:Y:S01]  /*0f40*/  @!P1 IMAD.IADD R21, R21, 0x1, -R6.reuse ;  /* 0x0000000115159824 */ /* 0x100fe200078e0a06 */
[C---:B------:R-:W-:Y:S01]  /*0f50*/  ISETP.GT.U32.AND P3, PT, R6.reuse, R7, PT ;  /* 0x000000070600720c */ /* 0x040fe20003f64070 */
[C---:B------:R-:W-:Y:S01]  /*0f60*/  IMAD R15, R6.reuse, R5, R15 ;  /* 0x00000005060f7224 */ /* 0x040fe200078e020f */
[----:B------:R-:W-:Y:S01]  /*0f70*/  ISETP.GT.U32.AND P1, PT, R6, R22, PT ;  /* 0x000000160600720c */ /* 0x000fe20003f24070 */
[----:B------:R-:W-:Y:S01]  /*0f80*/  @!P2 IMAD.IADD R20, R20, 0x1, -R6 ;  /* 0x000000011414a824 */ /* 0x000fe200078e0a06 */
[----:B------:R-:W-:Y:S01]  /*0f90*/  ISETP.GT.U32.AND P0, PT, R6, R19, PT ;  /* 0x000000130600720c */ /* 0x000fe20003f04070 */
[----:B------:R-:W-:Y:S01]  /*0fa0*/  IMAD.HI.U32 R5, R4, R11, RZ ;  /* 0x0000000b04057227 */ /* 0x000fe200078e00ff */
[----:B------:R-:W-:-:S02]  /*0fb0*/  ISETP.GT.U32.AND P6, PT, R6, R21, PT ;  /* 0x000000150600720c */ /* 0x000fc40003fc4070 */
[----:B------:R-:W-:Y:S01]  /*0fc0*/  ISETP.GT.U32.AND P5, PT, R6, R20, PT ;  /* 0x000000140600720c */ /* 0x000fe20003fa4070 */
[----:B------:R-:W-:Y:S01]  /*0fd0*/  IMAD.HI.U32 R0, R4, R9, RZ ;  /* 0x0000000904007227 */ /* 0x000fe200078e00ff */
[----:B------:R-:W-:-:S03]  /*0fe0*/  ISETP.GT.U32.AND P2, PT, R6, R18, PT ;  /* 0x000000120600720c */ /* 0x000fc60003f44070 */
[----:B------:R-:W-:Y:S02]  /*0ff0*/  @!P3 IMAD.IADD R7, R7, 0x1, -R6 ;  /* 0x000000010707b824 */ /* 0x000fe400078e0a06 */
[----:B------:R-:W-:Y:S02]  /*1000*/  IMAD.MOV R5, RZ, RZ, -R5 ;  /* 0x000000ffff057224 */ /* 0x000fe400078e0a05 */
[----:B------:R-:W-:Y:S01]  /*1010*/  IMAD.HI.U32 R3, R4, R25, RZ ;  /* 0x0000001904037227 */ /* 0x000fe200078e00ff */
[----:B------:R-:W-:-:S03]  /*1020*/  ISETP.GT.U32.AND P3, PT, R6, R7, PT ;  /* 0x000000070600720c */ /* 0x000fc60003f64070 */
[----:B------:R-:W-:Y:S02]  /*1030*/  IMAD.MOV R0, RZ, RZ, -R0 ;  /* 0x000000ffff007224 */ /* 0x000fe400078e0a00 */
[--C-:B------:R-:W-:Y:S01]  /*1040*/  @!P1 IMAD.IADD R22, R22, 0x1, -R6.reuse ;  /* 0x0000000116169824 */ /* 0x100fe200078e0a06 */
[C---:B------:R-:W-:Y:S01]  /*1050*/  ISETP.GT.U32.AND P1, PT, R6.reuse, R15, PT ;  /* 0x0000000f0600720c */ /* 0x040fe20003f24070 */
[C---:B------:R-:W-:Y:S01]  /*1060*/  IMAD R11, R6.reuse, R5, R11 ;  /* 0x00000005060b7224 */ /* 0x040fe200078e020b */
[----:B------:R-:W-:Y:S01]  /*1070*/  IABS R5, R24 ;  /* 0x0000001800057213 */ /* 0x000fe20000000000 */
[----:B------:R-:W-:Y:S02]  /*1080*/  IMAD.MOV R3, RZ, RZ, -R3 ;  /* 0x000000ffff037224 */ /* 0x000fe400078e0a03 */
[C---:B------:R-:W-:Y:S02]  /*1090*/  IMAD R10, R6.reuse, R0, R9 ;  /* 0x00000000060a7224 */ /* 0x040fe400078e0209 */
[--C-:B------:R-:W-:Y:S01]  /*10a0*/  @!P3 IMAD.IADD R7, R7, 0x1, -R6.reuse ;  /* 0x000000010707b824 */ /* 0x100fe200078e0a06 */
[C---:B------:R-:W-:Y:S01]  /*10b0*/  ISETP.GT.U32.AND P3, PT, R6.reuse, R16, PT ;  /* 0x000000100600720c */ /* 0x040fe20003f64070 */
[----:B------:R-:W-:Y:S01]  /*10c0*/  @!P0 IMAD.IADD R19, R19, 0x1, -R6 ;  /* 0x0000000113138824 */ /* 0x000fe200078e0a06 */
[----:B------:R-:W-:Y:S01]  /*10d0*/  ISETP.GT.U32.AND P0, PT, R6, R12, PT ;  /* 0x0000000c0600720c */ /* 0x000fe20003f04070 */
[----:B------:R-:W-:-:S04]  /*10e0*/  IMAD.HI.U32 R4, R4, R27, RZ ;  /* 0x0000001b04047227 */ /* 0x000fc800078e00ff */
[----:B------:R-:W-:Y:S01]  /*10f0*/  IMAD.U32 R28, RZ, RZ, UR6 ;  /* 0x00000006ff1c7e24 */ /* 0x000fe2000f8e00ff */
[----:B------:R-:W2:Y:S01]  /*1100*/  S2UR UR6, SR_CgaCtaId ;  /* 0x00000000000679c3 */ /* 0x000ea20000008800 */
[C---:B------:R-:W-:Y:S02]  /*1110*/  IMAD R9, R6.reuse, R3, R25 ;  /* 0x0000000306097224 */ /* 0x040fe400078e0219 */
[--C-:B------:R-:W-:Y:S01]  /*1120*/  @!P6 IMAD.IADD R21, R21, 0x1, -R6.reuse ;  /* 0x000000011515e824 */ /* 0x100fe200078e0a06 */
[C---:B------:R-:W-:Y:S01]  /*1130*/  ISETP.GT.U32.AND P6, PT, R6.reuse, R14, PT ;  /* 0x0000000e0600720c */ /* 0x040fe20003fc4070 */
[----:B------:R-:W-:Y:S01]  /*1140*/  @!P4 IMAD.IADD R17, R17, 0x1, -R6 ;  /* 0x000000011111c824 */ /* 0x000fe200078e0a06 */
[----:B------:R-:W-:Y:S01]  /*1150*/  ISETP.GT.U32.AND P4, PT, R6, R10, PT ;  /* 0x0000000a0600720c */ /* 0x000fe20003f84070 */
[----:B------:R-:W-:Y:S01]  /*1160*/  IMAD.MOV R4, RZ, RZ, -R4 ;  /* 0x000000ffff047224 */ /* 0x000fe200078e0a04 */
[----:B------:R-:W3:Y:S01]  /*1170*/  LDC R3, c[0x0][0x3a0] ;  /* 0x0000e800ff037b82 */ /* 0x000ee20000000800 */
[----:B------:R-:W-:-:S04]  /*1180*/  IMAD.HI.U32 R2, R2, R5, RZ ;  /* 0x0000000502027227 */ /* 0x000fc800078e00ff */
[--C-:B------:R-:W-:Y:S01]  /*1190*/  @!P3 IMAD.IADD R16, R16, 0x1, -R6.reuse ;  /* 0x000000011010b824 */ /* 0x100fe200078e0a06 */
[C---:B------:R-:W-:Y:S01]  /*11a0*/  ISETP.GT.U32.AND P3, PT, R6.reuse, R9, PT ;  /* 0x000000090600720c */ /* 0x040fe20003f64070 */
[----:B------:R-:W-:Y:S02]  /*11b0*/  IMAD R8, R6, R4, R27 ;  /* 0x0000000406087224 */ /* 0x000fe400078e021b */
[----:B------:R-:W-:Y:S01]  /*11c0*/  @!P5 IMAD.IADD R20, R20, 0x1, -R6 ;  /* 0x000000011414d824 */ /* 0x000fe200078e0a06 */
[----:B------:R-:W-:Y:S01]  /*11d0*/  ISETP.GT.U32.AND P5, PT, R6, R13, PT ;  /* 0x0000000d0600720c */ /* 0x000fe20003fa4070 */
[----:B------:R-:W-:Y:S01]  /*11e0*/  IMAD.MOV R2, RZ, RZ, -R2 ;  /* 0x000000ffff027224 */ /* 0x000fe200078e0a02 */
[----:B------:R-:W0:Y:S01]  /*11f0*/  LDC R27, c[0x0][0x3a8] ;  /* 0x0000ea00ff1b7b82 */ /* 0x000e220000000800 */
[--C-:B------:R-:W-:Y:S01]  /*1200*/  @!P2 IMAD.IADD R18, R18, 0x1, -R6.reuse ;  /* 0x000000011212a824 */ /* 0x100fe200078e0a06 */
[C---:B------:R-:W-:Y:S01]  /*1210*/  ISETP.GT.U32.AND P2, PT, R6.reuse, R11, PT ;  /* 0x0000000b0600720c */ /* 0x040fe20003f44070 */
[----:B------:R-:W-:Y:S01]  /*1220*/  @!P1 IMAD.IADD R15, R15, 0x1, -R6 ;  /* 0x000000010f0f9824 */ /* 0x000fe200078e0a06 */
[----:B------:R-:W-:Y:S01]  /*1230*/  ISETP.GT.U32.AND P1, PT, R6, R8, PT ;  /* 0x000000080600720c */ /* 0x000fe20003f24070 */
[----:B------:R-:W-:Y:S01]  /*1240*/  IMAD R0, R23, R2, R5 ;  /* 0x0000000217007224 */ /* 0x000fe200078e0205 */
[----:B--2---:R-:W-:-:S02]  /*1250*/  ULEA UR11, UR6, UR11, 0x18 ;  /* 0x0000000b060b7291 */ /* 0x004fc4000f8ec0ff */
[----:B------:R-:W-:Y:S01]  /*1260*/  BAR.SYNC.DEFER_BLOCKING 0x0 ;  /* 0x0000000000007b1d */ /* 0x000fe20000010000 */
[--C-:B------:R-:W-:Y:S01]  /*1270*/  @!P0 IMAD.IADD R12, R12, 0x1, -R6.reuse ;  /* 0x000000010c0c8824 */ /* 0x100fe200078e0a06 */
[----:B------:R-:W-:Y:S01]  /*1280*/  ISETP.GT.U32.AND P0, PT, R6, R16, PT ;  /* 0x000000100600720c */ /* 0x000fe20003f04070 */
[--C-:B------:R-:W-:Y:S01]  /*1290*/  @!P6 IMAD.IADD R14, R14, 0x1, -R6.reuse ;  /* 0x000000010e0ee824 */ /* 0x100fe200078e0a06 */
[----:B------:R-:W-:Y:S01]  /*12a0*/  ISETP.GT.U32.AND P6, PT, R6, R18, PT ;  /* 0x000000120600720c */ /* 0x000fe20003fc4070 */
[--C-:B------:R-:W-:Y:S01]  /*12b0*/  @!P4 IMAD.IADD R10, R10, 0x1, -R6.reuse ;  /* 0x000000010a0ac824 */ /* 0x100fe200078e0a06 */
[----:B------:R-:W-:Y:S01]  /*12c0*/  ISETP.GT.U32.AND P4, PT, R23, R0, PT ;  /* 0x000000001700720c */ /* 0x000fe20003f84070 */
[--C-:B------:R-:W-:Y:S01]  /*12d0*/  @!P3 IMAD.IADD R9, R9, 0x1, -R6.reuse ;  /* 0x000000010909b824 */ /* 0x100fe200078e0a06 */
[C---:B------:R-:W-:Y:S01]  /*12e0*/  ISETP.GT.U32.AND P3, PT, R6.reuse, R14, PT ;  /* 0x0000000e0600720c */ /* 0x040fe20003f64070 */
[--C-:B------:R-:W-:Y:S01]  /*12f0*/  @!P5 IMAD.IADD R13, R13, 0x1, -R6.reuse ;  /* 0x000000010d0dd824 */ /* 0x100fe200078e0a06 */
[C---:B------:R-:W-:Y:S01]  /*1300*/  ISETP.GT.U32.AND P5, PT, R6.reuse, R17, PT ;  /* 0x000000110600720c */ /* 0x040fe20003fa4070 */
[--C-:B------:R-:W-:Y:S01]  /*1310*/  @!P2 IMAD.IADD R11, R11, 0x1, -R6.reuse ;  /* 0x000000010b0ba824 */ /* 0x100fe200078e0a06 */
[----:B------:R-:W-:Y:S01]  /*1320*/  ISETP.GT.U32.AND P2, PT, R6, R15, PT ;  /* 0x0000000f0600720c */ /* 0x000fe20003f44070 */
[--C-:B------:R-:W-:Y:S01]  /*1330*/  @!P1 IMAD.IADD R8, R8, 0x1, -R6.reuse ;  /* 0x0000000108089824 */ /* 0x100fe200078e0a06 */
[----:B------:R-:W-:Y:S01]  /*1340*/  ISETP.GT.U32.AND P1, PT, R6, R13, PT ;  /* 0x0000000d0600720c */ /* 0x000fe20003f24070 */
[----:B------:R-:W-:Y:S01]  /*1350*/  @!P0 IMAD.IADD R16, R16, 0x1, -R6 ;  /* 0x0000000110108824 */ /* 0x000fe200078e0a06 */
[----:B------:R-:W-:Y:S01]  /*1360*/  ISETP.GT.U32.AND P0, PT, R6, R11, PT ;  /* 0x0000000b0600720c */ /* 0x000fe20003f04070 */
[----:B---3--:R-:W-:-:S02]  /*1370*/  VIADD R4, R3, 0xffffff00 ;  /* 0xffffff0003047836 */ /* 0x008fc40000000000 */
[----:B------:R-:W-:Y:S01]  /*1380*/  @!P4 IMAD.IADD R0, R0, 0x1, -R23 ;  /* 0x000000010000c824 */ /* 0x000fe200078e0a17 */
[----:B------:R-:W-:Y:S01]  /*1390*/  ISETP.GT.U32.AND P4, PT, R6, R8, PT ;  /* 0x000000080600720c */ /* 0x000fe20003f84070 */
[--C-:B------:R-:W-:Y:S02]  /*13a0*/  @!P3 IMAD.IADD R14, R14, 0x1, -R6.reuse ;  /* 0x000000010e0eb824 */ /* 0x100fe400078e0a06 */
[--C-:B------:R-:W-:Y:S01]  /*13b0*/  @!P6 IMAD.IADD R18, R18, 0x1, -R6.reuse ;  /* 0x000000011212e824 */ /* 0x100fe200078e0a06 */
[----:B------:R-:W2:Y:S01]  /*13c0*/  LDS R5, [UR11] ;  /* 0x0000000bff057984 */ /* 0x000ea20008000800 */
[----:B------:R-:W-:Y:S01]  /*13d0*/  ISETP.GT.U32.AND P3, PT, R23, R0, PT ;  /* 0x000000001700720c */ /* 0x000fe20003f64070 */
[--C-:B------:R-:W-:Y:S01]  /*13e0*/  @!P5 IMAD.IADD R17, R17, 0x1, -R6.reuse ;  /* 0x000000011111d824 */ /* 0x100fe200078e0a06 */
[----:B------:R-:W-:Y:S01]  /*13f0*/  ISETP.GT.U32.AND P5, PT, R6, R12, PT ;  /* 0x0000000c0600720c */ /* 0x000fe20003fa4070 */
[--C-:B------:R-:W-:Y:S01]  /*1400*/  @!P1 IMAD.IADD R13, R13, 0x1, -R6.reuse ;  /* 0x000000010d0d9824 */ /* 0x100fe200078e0a06 */
[----:B------:R-:W-:Y:S01]  /*1410*/  ISETP.GE.AND P1, PT, R24, RZ, PT ;  /* 0x000000ff1800720c */ /* 0x000fe20003f26270 */
[--C-:B------:R-:W-:Y:S01]  /*1420*/  @!P0 IMAD.IADD R11, R11, 0x1, -R6.reuse ;  /* 0x000000010b0b8824 */ /* 0x100fe200078e0a06 */
[----:B------:R-:W-:Y:S01]  /*1430*/  ISETP.NE.AND P0, PT, RZ, UR14, PT ;  /* 0x0000000eff007c0c */ /* 0x000fe2000bf05270 */
[----:B------:R-:W-:Y:S01]  /*1440*/  @!P2 IMAD.IADD R15, R15, 0x1, -R6 ;  /* 0x000000010f0fa824 */ /* 0x000fe200078e0a06 */
[C---:B------:R-:W-:Y:S01]  /*1450*/  ISETP.GT.U32.AND P2, PT, R6.reuse, R10, PT ;  /* 0x0000000a0600720c */ /* 0x040fe20003f44070 */
[----:B------:R-:W-:Y:S01]  /*1460*/  IMAD.U32 R123, RZ, RZ, UR13 ;  /* 0x0000000dff7b7e24 */ /* 0x000fe2000f8e00ff */
[----:B------:R-:W-:Y:S01]  /*1470*/  ISETP.GT.U32.AND P6, PT, R6, R9, PT ;  /* 0x000000090600720c */ /* 0x000fe20003fc4070 */
[----:B------:R-:W-:-:S02]  /*1480*/  IMAD.U32 R122, RZ, RZ, UR12 ;  /* 0x0000000cff7a7e24 */ /* 0x000fc4000f8e00ff */
[----:B------:R-:W-:Y:S01]  /*1490*/  @!P3 IMAD.IADD R0, R0, 0x1, -R23 ;  /* 0x000000010000b824 */ /* 0x000fe200078e0a17 */
[----:B------:R-:W-:Y:S01]  /*14a0*/  ISETP.GE.U32.AND P3, PT, R4, 0x7ffffe01, PT ;  /* 0x7ffffe010400780c */ /* 0x000fe20003f66070 */
[----:B------:R-:W-:Y:S01]  /*14b0*/  VIADD R4, R3, 0xffffff03 ;  /* 0xffffff0303047836 */ /* 0x000fe20000000000 */
[----:B------:R-:W-:Y:S01]  /*14c0*/  STL [R1+0xb10], R123 ;  /* 0x000b107b01007387 */ /* 0x000fe20000100800 */
[----:B------:R-:W-:Y:S01]  /*14d0*/  IMAD.U32 R29, RZ, RZ, UR7 ;  /* 0x00000007ff1d7e24 */ /* 0x000fe2000f8e00ff */
[----:B------:R-:W3:Y:S01]  /*14e0*/  LDC R23, c[0x0][0x3a8] ;  /* 0x0000ea00ff177b82 */ /* 0x000ee20000000800 */
[----:B------:R-:W-:Y:S01]  /*14f0*/  @!P1 IMAD.MOV R0, RZ, RZ, -R0 ;  /* 0x000000ffff009224 */ /* 0x000fe200078e0a00 */
[----:B------:R-:W-:Y:S01]  /*1500*/  STL [R1+0xb0c], R122 ;  /* 0x000b0c7a01007387 */ /* 0x000fe20000100800 */
[----:B------:R-:W-:Y:S01]  /*1510*/  @!P0 LOP3.LUT R0, RZ, UR14, RZ, 0x33, !PT ;  /* 0x0000000eff008c12 */ /* 0x000fe2000f8e33ff */
[----:B------:R-:W-:Y:S01]  /*1520*/  IMAD.SHL.U32 R2, R26, 0x200000, RZ ;  /* 0x002000001a027824 */ /* 0x000fe200078e00ff */
[----:B------:R-:W-:Y:S01]  /*1530*/  ISETP.GE.U32.AND P0, PT, R4, 0x7ffffe04, PT ;  /* 0x7ffffe040400780c */ /* 0x000fe20003f06070 */
[----:B------:R-:W-:Y:S01]  /*1540*/  STL [R1+0xafc], R45 ;  /* 0x000afc2d01007387 */ /* 0x000fe20000100800 */
[----:B------:R-:W-:Y:S01]  /*1550*/  PRMT R4, RZ, 0x7610, R4 ;  /* 0x00007610ff047816 */ /* 0x000fe20000000004 */
[--C-:B------:R-:W-:Y:S01]  /*1560*/  @!P5 IMAD.IADD R12, R12, 0x1, -R6.reuse ;  /* 0x000000010c0cd824 */ /* 0x100fe200078e0a06 */
[----:B------:R-:W-:Y:S01]  /*1570*/  LOP3.LUT R2, R2, 0x600000, RZ, 0xc0, !PT ;  /* 0x0060000002027812 */ /* 0x000fe200078ec0ff */
[----:B------:R-:W-:Y:S01]  /*1580*/  STL [R1+0xaf8], R42 ;  /* 0x000af82a01007387 */ /* 0x000fe20000100800 */
[--C-:B------:R-:W-:Y:S01]  /*1590*/  @!P2 IMAD.IADD R10, R10, 0x1, -R6.reuse ;  /* 0x000000010a0aa824 */ /* 0x100fe200078e0a06 */
[----:B------:R-:W3:Y:S01]  /*15a0*/  LDC R26, c[0x0][0x3a8] ;  /* 0x0000ea00ff1a7b82 */ /* 0x000ee20000000800 */
[--C-:B------:R-:W-:Y:S01]  /*15b0*/  @!P6 IMAD.IADD R9, R9, 0x1, -R6.reuse ;  /* 0x000000010909e824 */ /* 0x100fe200078e0a06 */
[----:B------:R-:W-:Y:S01]  /*15c0*/  STL [R1+0xb08], R34 ;  /* 0x000b082201007387 */ /* 0x000fe20000100800 */
[----:B------:R-:W-:Y:S01]  /*15d0*/  @!P4 IMAD.IADD R8, R8, 0x1, -R6 ;  /* 0x000000010808c824 */ /* 0x000fe200078e0a06 */
[----:B------:R-:W-:Y:S01]  /*15e0*/  R2UR UR13, R2 ;  /* 0x00000000020d72ca */ /* 0x000fe200000e0000 */
[----:B------:R-:W-:Y:S01]  /*15f0*/  VIADD R2, R3, 0xffffff01 ;  /* 0xffffff0103027836 */ /* 0x000fe20000000000 */
[----:B------:R-:W-:Y:S01]  /*1600*/  STL [R1+0xb04], R29 ;  /* 0x000b041d01007387 */ /* 0x000fe20000100800 */
[----:B-1----:R-:W-:Y:S01]  /*1610*/  IMAD R0, R0, UR4, RZ ;  /* 0x0000000400007c24 */ /* 0x002fe2000f8e02ff */
[----:B------:R-:W1:Y:S01]  /*1620*/  LDC R6, c[0x0][0x3a8] ;  /* 0x0000ea00ff067b82 */ /* 0x000e620000000800 */
[----:B--2---:R-:W-:Y:S01]  /*1630*/  R2UR UR12, R5 ;  /* 0x00000000050c72ca */ /* 0x004fe200000e0000 */
[----:B------:R-:W-:Y:S06]  /*1640*/  STL [R1+0xb14], R28 ;  /* 0x000b141c01007387 */ /* 0x000fec0000100800 */
[----:B------:R-:W-:Y:S01]  /*1650*/  BAR.SYNC.DEFER_BLOCKING 0x0 ;  /* 0x0000000000007b1d */ /* 0x000fe20000010000 */
[----:B------:R-:W-:Y:S01]  /*1660*/  ISETP.GE.U32.AND P4, PT, R2, 0x7ffffe02, PT ;  /* 0x7ffffe020200780c */ /* 0x000fe20003f86070 */
[C---:B------:R-:W-:Y:S01]  /*1670*/  VIADD R2, R3.reuse, 0xffffff04 ;  /* 0xffffff0403027836 */ /* 0x040fe20000000000 */
[----:B------:R-:W-:Y:S01]  /*1680*/  ISETP.NE.U32.AND P1, PT, R30, RZ, PT ;  /* 0x000000ff1e00720c */ /* 0x000fe20003f25070 */
[----:B------:R-:W-:-:S02]  /*1690*/  VIADD R5, R3, 0xffffff02 ;  /* 0xffffff0203057836 */ /* 0x000fc40000000000 */
[----:B------:R-:W-:Y:S01]  /*16a0*/  UMOV UR14, 0x1 ;  /* 0x00000001000e7882 */ /* 0x000fe20000000000 */
[----:B------:R-:W-:Y:S01]  /*16b0*/  ISETP.GE.U32.AND P2, PT, R2, 0x7ffffe05, PT ;  /* 0x7ffffe050200780c */ /* 0x000fe20003f46070 */
[----:B------:R2:W-:Y:S01]  /*16c0*/  STL [R1+0xaf4], R24 ;  /* 0x000af41801007387 */ /* 0x0005e20000100800 */
[C---:B0-----:R-:W-:Y:S02]  /*16d0*/  LEA R2, P5, R0.reuse, UR16, 0x1 ;  /* 0x0000001000027c11 */ /* 0x041fe4000f8a08ff */
[----:B------:R-:W-:Y:S01]  /*16e0*/  ISETP.GE.U32.AND P6, PT, R5, 0x7ffffe03, PT ;  /* 0x7ffffe030500780c */ /* 0x000fe20003fc6070 */
[----:B------:R0:W-:Y:S01]  /*16f0*/  STL.S16 [R1+0x1c4], R4 ;  /* 0x0001c40401007387 */ /* 0x0001e20000100600 */
[----:B------:R-:W-:Y:S01]  /*1700*/  LEA.HI.X.SX32 R0, R0, UR17, 0x1, P5 ;  /* 0x0000001100007c11 */ /* 0x000fe2000a8f0eff */
[----:B--2---:R-:W2:Y:S01]  /*1710*/  LDC R24, c[0x0][0x3a8] ;  /* 0x0000ea00ff187b82 */ /* 0x004ea20000000800 */
[----:B----4-:R-:W-:Y:S09]  /*1720*/  BRA.U UP0, `(.L_x_5) ;  /* 0x0000000100187547 */ /* 0x010ff2000b800000 */
[----:B------:R-:W-:Y:S01]  /*1730*/  ELECT P5, URZ, PT ;  /* 0x0000000000ff782f */ /* 0x000fe200038a0000 */
[----:B0-----:R-:W-:Y:S01]  /*1740*/  IMAD.MOV.U32 R4, RZ, RZ, 0x1 ;  /* 0x00000001ff047424 */ /* 0x001fe200078e00ff */
[----:B------:R-:W-:Y:S01]  /*1750*/  UMOV UR4, 0x40 ;  /* 0x0000004000047882 */ /* 0x000fe20000000000 */
[----:B------:R-:W-:Y:S01]  /*1760*/  UVIRTCOUNT.DEALLOC.SMPOOL 0x80 ;  /* 0x000000800000784c */ /* 0x000fe20000000000 */
[----:B------:R-:W-:-:S09]  /*1770*/  ULEA UR4, UR6, UR4, 0x18 ;  /* 0x0000000406047291 */ /* 0x000fd2000f8ec0ff */
[----:B------:R4:W-:Y:S03]  /*1780*/  @P5 STS.U8 [UR4], R4 ;  /* 0x00000004ff005988 */ /* 0x0009e60008000004 */
.L_x_5:
[----:B0---4-:R-:W4:Y:S04]  /*1790*/  LDL R4, [R1+0xb00] ;  /* 0x000b000001047983 */ /* 0x011f280000100800 */
[----:B---3--:R-:W3:Y:S01]  /*17a0*/  LDL R39, [R1+0x1c4] ;  /* 0x0001c40001277983 */ /* 0x008ee20000100800 */
[----:B------:R-:W-:Y:S01]  /*17b0*/  UIADD3 UR13, UPT, UPT, UR12, UR13, URZ ;  /* 0x0000000d0c0d7290 */ /* 0x000fe2000fffe0ff */
[----:B------:R-:W-:Y:S01]  /*17c0*/  R2UR UR27, R29 ;  /* 0x000000001d1b72ca */ /* 0x000fe200000e0000 */
[----:B------:R-:W-:Y:S01]  /*17d0*/  VOTEU.ALL UP1, P1 ;  /* 0x0000000000ff7886 */ /* 0x000fe20000820000 */
[----:B------:R-:W-:Y:S01]  /*17e0*/  UIADD3 UR6, UPT, UPT, UR11, 0x4000, URZ ;  /* 0x000040000b067890 */ /* 0x000fe2000fffe0ff */
[----:B------:R-:W-:Y:S01]  /*17f0*/  IMAD.U32 R29, RZ, RZ, UR19 ;  /* 0x00000013ff1d7e24 */ /* 0x000fe2000f8e00ff */
[----:B------:R-:W-:Y:S01]  /*1800*/  VOTEU.ALL UP2, P1 ;  /* 0x0000000000ff7886 */ /* 0x000fe20000840000 */
[----:B-1----:R-:W-:Y:S01]  /*1810*/  IMAD R5, R6, 0xff, RZ ;  /* 0x000000ff06057824 */ /* 0x002fe200078e02ff */
[----:B------:R-:W-:-:S04]  /*1820*/  @!UP1 UIADD3 UR16, UPT, UPT, -UR14, 0x100000, URZ ;  /* 0x001000000e109890 */ /* 0x000fc8000fffe1ff */
[----:B------:R-:W-:Y:S02]  /*1830*/  @!UP1 USHF.L.U32 UR17, UR16, 0xb, URZ ;  /* 0x0000000b10119899 */ /* 0x000fe400080006ff */
[----:B------:R-:W-:Y:S01]  /*1840*/  @!UP1 USHF.L.U32 UR16, UR16, 0x1, URZ ;  /* 0x0000000110109899 */ /* 0x000fe200080006ff */
[----:B------:R-:W-:Y:S01]  /*1850*/  IMAD R29, R29, 0x1fe, RZ ;  /* 0x000001fe1d1d7824 */ /* 0x000fe200078e02ff */
[----:B------:R-:W-:Y:S01]  /*1860*/  STTM.x16 tmem[UR13], RZ ;  /* 0x000000ff000079ed */ /* 0x000fe2000824000d */
[----:B------:R-:W0:Y:S02]  /*1870*/  FENCE.VIEW.ASYNC.T ;  /* 0x00000000000073c6 */ /* 0x000e240000000200 */
[----:B0-----:R-:W-:Y:S01]  /*1880*/  BAR.SYNC.DEFER_BLOCKING 0x0 ;  /* 0x0000000000007b1d */ /* 0x001fe20000010000 */
[----:B------:R-:W-:Y:S01]  /*1890*/  R2UR UR39, R45 ;  /* 0x000000002d2772ca */ /* 0x000fe200000e0000 */
[----:B--2---:R-:W-:Y:S01]  /*18a0*/  IMAD R25, R24, 0x1fc, RZ ;  /* 0x000001fc18197824 */ /* 0x004fe200078e02ff */
[----:B------:R-:W-:Y:S01]  /*18b0*/  R2UR UR37, R34 ;  /* 0x00000000222572ca */ /* 0x000fe200000e0000 */
[----:B------:R-:W-:Y:S01]  /*18c0*/  IMAD R34, R6, 0xfe, RZ ;  /* 0x000000fe06227824 */ /* 0x000fe200078e02ff */
[----:B------:R-:W-:Y:S01]  /*18d0*/  R2UR UR38, R42 ;  /* 0x000000002a2672ca */ /* 0x000fe200000e0000 */
[----:B------:R-:W0:Y:S01]  /*18e0*/  LDCU UR4, c[0x0][0x3b0] ;  /* 0x00007600ff0477ac */ /* 0x000e220008000800 */
[----:B------:R-:W-:-:S02]  /*18f0*/  PRMT R36, RZ, 0x7610, R36 ;  /* 0x00007610ff247816 */ /* 0x000fc40000000024 */
[----:B------:R-:W-:Y:S01]  /*1900*/  PRMT R44, RZ, 0x7610, R44 ;  /* 0x00007610ff2c7816 */ /* 0x000fe2000000002c */
[----:B------:R-:W1:Y:S01]  /*1910*/  LDCU UR7, c[0x0][0x3b0] ;  /* 0x00007600ff0777ac */ /* 0x000e620008000800 */
[----:B------:R-:W-:Y:S01]  /*1920*/  R2UR UR26, R28 ;  /* 0x000000001c1a72ca */ /* 0x000fe200000e0000 */
[----:B------:R-:W-:Y:S01]  /*1930*/  VIADD R28, R3, 0xffffff05 ;  /* 0xffffff05031c7836 */ /* 0x000fe20000000000 */
[----:B------:R-:W-:Y:S01]  /*1940*/  PRMT R41, RZ, 0x7610, R41 ;  /* 0x00007610ff297816 */ /* 0x000fe20000000029 */
[----:B------:R-:W2:Y:S01]  /*1950*/  LDCU UR18, c[0x0][0x3b0] ;  /* 0x00007600ff1277ac */ /* 0x000ea20008000800 */
[----:B------:R-:W-:Y:S02]  /*1960*/  PRMT R78, RZ, 0x7610, R78 ;  /* 0x00007610ff4e7816 */ /* 0x000fe4000000004e */
[----:B------:R-:W-:Y:S01]  /*1970*/  PRMT R43, RZ, 0x7610, R43 ;  /* 0x00007610ff2b7816 */ /* 0x000fe2000000002b */
[----:B------:R-:W0:Y:S01]  /*1980*/  LDCU UR20, c[0x0][0x3b0] ;  /* 0x00007600ff1477ac */ /* 0x000e220008000800 */
[----:B------:R-:W-:-:S02]  /*1990*/  R2UR UR25, R123 ;  /* 0x000000007b1972ca */ /* 0x000fc400000e0000 */
[----:B------:R-:W-:Y:S01]  /*19a0*/  R2UR UR24, R122 ;  /* 0x000000007a1872ca */ /* 0x000fe200000e0000 */
[----:B------:R-:W0:Y:S01]  /*19b0*/  LDCU UR28, c[0x0][0x3b0] ;  /* 0x00007600ff1c77ac */ /* 0x000e220008000800 */
[----:B------:R-:W0:Y:S02]  /*19c0*/  FENCE.VIEW.ASYNC.S ;  /* 0x00000000000073c6 */ /* 0x000e240000000000 */
[----:B0-----:R0:W1:Y:S01]  /*19d0*/  @!UP2 SYNCS.EXCH.64 URZ, [UR6], UR16 ;  /* 0x0000001006ffa5b2 */ /* 0x0010620008000100 */
[----:B------:R-:W-:Y:S01]  /*19e0*/  PRMT R46, RZ, 0x7610, R46 ;  /* 0x00007610ff2e7816 */ /* 0x000fe2000000002e */
[----:B------:R-:W0:Y:S01]  /*19f0*/  LDCU UR29, c[0x0][0x3b0] ;  /* 0x00007600ff1d77ac */ /* 0x000e220008000800 */
[----:B------:R-:W-:Y:S02]  /*1a00*/  PRMT R31, RZ, 0x7610, R31 ;  /* 0x00007610ff1f7816 */ /* 0x000fe4000000001f */
[----:B------:R-:W-:Y:S01]  /*1a10*/  PRMT R75, RZ, 0x7610, R75 ;  /* 0x00007610ff4b7816 */ /* 0x000fe2000000004b */
[----:B------:R-:W1:Y:S01]  /*1a20*/  LDCU UR30, c[0x0][0x3b0] ;  /* 0x00007600ff1e77ac */ /* 0x000e620008000800 */
[----:B------:R-:W-:-:S02]  /*1a30*/  PRMT R76, RZ, 0x7610, R76 ;  /* 0x00007610ff4c7816 */ /* 0x000fc4000000004c */
[----:B------:R-:W-:Y:S01]  /*1a40*/  PRMT R73, RZ, 0x7610, R73 ;  /* 0x00007610ff497816 */ /* 0x000fe20000000049 */
[----:B------:R-:W1:Y:S01]  /*1a50*/  LDCU UR31, c[0x0][0x3b0] ;  /* 0x00007600ff1f77ac */ /* 0x000e620008000800 */
[----:B------:R-:W-:Y:S02]  /*1a60*/  PRMT R80, RZ, 0x7610, R80 ;  /* 0x00007610ff507816 */ /* 0x000fe40000000050 */
[----:B------:R-:W-:Y:S01]  /*1a70*/  PRMT R81, RZ, 0x7610, R81 ;  /* 0x00007610ff517816 */ /* 0x000fe20000000051 */
[----:B0-----:R-:W0:Y:S01]  /*1a80*/  LDCU.64 UR16, c[0x0][0x3a8] ;  /* 0x00007500ff1077ac */ /* 0x001e220008000a00 */
[----:B------:R-:W-:Y:S01]  /*1a90*/  PRMT R85, RZ, 0x7610, R85 ;  /* 0x00007610ff557816 */ /* 0x000fe20000000055 */
[----:B------:R-:W0:Y:S01]  /*1aa0*/  LDC.64 R122, c[0x0][0x3a8] ;  /* 0x0000ea00ff7a7b82 */ /* 0x000e220000000a00 */
[----:B------:R-:W-:Y:S01]  /*1ab0*/  PRMT R82, RZ, 0x7610, R82 ;  /* 0x00007610ff527816 */ /* 0x000fe20000000052 */
[----:B------:R-:W0:Y:S01]  /*1ac0*/  LDCU UR32, c[0x0][0x3b0] ;  /* 0x00007600ff2077ac */ /* 0x000e220008000800 */
[----:B------:R-:W-:-:S02]  /*1ad0*/  PRMT R83, RZ, 0x7610, R83 ;  /* 0x00007610ff537816 */ /* 0x000fc40000000053 */
[----:B------:R-:W-:Y:S01]  /*1ae0*/  PRMT R86, RZ, 0x7610, R86 ;  /* 0x00007610ff567816 */ /* 0x000fe20000000056 */
[----:B------:R-:W0:Y:S01]  /*1af0*/  LDCU UR33, c[0x0][0x3b0] ;  /* 0x00007600ff2177ac */ /* 0x000e220008000800 */
[----:B------:R-:W-:Y:S02]  /*1b00*/  PRMT R84, RZ, 0x7610, R84 ;  /* 0x00007610ff547816 */ /* 0x000fe40000000054 */
[----:B------:R-:W-:Y:S01]  /*1b10*/  PRMT R79, RZ, 0x7610, R79 ;  /* 0x00007610ff4f7816 */ /* 0x000fe2000000004f */
[----:B------:R-:W0:Y:S01]  /*1b20*/  LDCU UR34, c[0x0][0x3b0] ;  /* 0x00007600ff2277ac */ /* 0x000e220008000800 */
[----:B------:R-:W-:Y:S02]  /*1b30*/  PRMT R77, RZ, 0x7610, R77 ;  /* 0x00007610ff4d7816 */ /* 0x000fe4000000004d */
[----:B------:R-:W-:Y:S01]  /*1b40*/  PRMT R47, RZ, 0x7610, R47 ;  /* 0x00007610ff2f7816 */ /* 0x000fe2000000002f */
[----:B------:R-:W0:Y:S01]  /*1b50*/  LDCU UR35, c[0x0][0x3b0] ;  /* 0x00007600ff2377ac */ /* 0x000e220008000800 */
[----:B-1----:R-:W-:Y:S01]  /*1b60*/  BAR.SYNC.DEFER_BLOCKING 0x0 ;  /* 0x0000000000007b1d */ /* 0x002fe20000010000 */
[----:B----4-:R-:W-:-:S02]  /*1b70*/  R2UR UR36, R4 ;  /* 0x00000000042472ca */ /* 0x010fc400000e0000 */
[----:B------:R-:W-:-:S04]  /*1b80*/  IADD3 R4, P5, PT, R29, R2, RZ ;  /* 0x000000021d047210 */ /* 0x000fc80007fbe0ff */
[----:B------:R-:W-:Y:S01]  /*1b90*/  LEA.HI.X.SX32 R45, R5, R0, 0x1, P5 ;  /* 0x00000000052d7211 */ /* 0x000fe200028f0eff */
[----:B------:R-:W-:Y:S01]  /*1ba0*/  STL [R1+0xacc], R4 ;  /* 0x000acc0401007387 */ /* 0x000fe20000100800 */
[----:B------:R-:W-:-:S03]  /*1bb0*/  IADD3 R42, P5, PT, R25, R2, RZ ;  /* 0x00000002192a7210 */ /* 0x000fc60007fbe0ff */
[----:B------:R-:W-:Y:S01]  /*1bc0*/  @!P3 IMAD.MOV.U32 R5, RZ, RZ, R45 ;  /* 0x000000ffff05b224 */ /* 0x000fe200078e002d */
[----:B------:R1:W-:Y:S04]  /*1bd0*/  STL [R1+0xac8], R45 ;  /* 0x000ac82d01007387 */ /* 0x0003e80000100800 */
[----:B---3--:R3:W4:Y:S01]  /*1be0*/  @!P3 LDG.E.U16 R39, desc[UR22][R4.64] ;  /* 0x000000160427b981 */ /* 0x008722000c1e1500 */
[----:B------:R-:W-:Y:S01]  /*1bf0*/  IMAD R25, R23, 0x1fa, RZ ;  /* 0x000001fa17197824 */ /* 0x000fe200078e02ff */
[----:B------:R-:W-:Y:S01]  /*1c00*/  PRMT R24, RZ, 0x7610, R24 ;  /* 0x00007610ff187816 */ /* 0x000fe20000000018 */
[----:B------:R-:W-:Y:S01]  /*1c10*/  IMAD R23, R6, 0xfd, RZ ;  /* 0x000000fd06177824 */ /* 0x000fe200078e02ff */
[----:B-1----:R-:W-:Y:S01]  /*1c20*/  LEA.HI.X.SX32 R45, R34, R0, 0x1, P5 ;  /* 0x00000000222d7211 */ /* 0x002fe200028f0eff */
[----:B---3--:R-:W-:-:S04]  /*1c30*/  @!P4 IMAD.MOV.U32 R4, RZ, RZ, R42 ;  /* 0x000000ffff04c224 */ /* 0x008fc800078e002a */
[----:B------:R-:W-:-:S05]  /*1c40*/  @!P4 IMAD.MOV.U32 R5, RZ, RZ, R45 ;  /* 0x000000ffff05c224 */ /* 0x000fca00078e002d */
[----:B------:R1:W3:Y:S04]  /*1c50*/  @!P4 LDG.E.U16 R24, desc[UR22][R4.64] ;  /* 0x000000160418c981 */ /* 0x0002e8000c1e1500 */
[----:B----4-:R4:W-:Y:S01]  /*1c60*/  @!P3 STL [R1+0x1c4], R39 ;  /* 0x0001c4270100b387 */ /* 0x0109e20000100800 */
[----:B------:R-:W-:Y:S02]  /*1c70*/  PRMT R29, RZ, 0x7610, R29 ;  /* 0x00007610ff1d7816 */ /* 0x000fe4000000001d */
[----:B------:R-:W-:Y:S01]  /*1c80*/  ISETP.GE.U32.AND P3, PT, R28, 0x7ffffe06, PT ;  /* 0x7ffffe061c00780c */ /* 0x000fe20003f66070 */
[----:B------:R0:W-:Y:S01]  /*1c90*/  STL [R1+0xac4], R42 ;  /* 0x000ac42a01007387 */ /* 0x0001e20000100800 */
[----:B------:R-:W2:Y:S03]  /*1ca0*/  LDC R28, c[0x0][0x3a8] ;  /* 0x0000ea00ff1c7b82 */ /* 0x000ea60000000800 */
[----:B------:R-:W-:Y:S01]  /*1cb0*/  STL [R1+0xac0], R45 ;  /* 0x000ac02d01007387 */ /* 0x000fe20000100800 */
[----:B----4-:R-:W-:-:S04]  /*1cc0*/  IADD3 R39, P5, PT, R25, R2, RZ ;  /* 0x0000000219277210 */ /* 0x010fc80007fbe0ff */
[----:B0-----:R-:W-:Y:S01]  /*1cd0*/  LEA.HI.X.SX32 R42, R23, R0, 0x1, P5 ;  /* 0x00000000172a7211 */ /* 0x001fe200028f0eff */
[----:B-1----:R-:W-:-:S04]  /*1ce0*/  @!P6 IMAD.MOV.U32 R4, RZ, RZ, R39 ;  /* 0x000000ffff04e224 */ /* 0x002fc800078e0027 */
[----:B------:R-:W-:-:S05]  /*1cf0*/  @!P6 IMAD.MOV.U32 R5, RZ, RZ, R42 ;  /* 0x000000ffff05e224 */ /* 0x000fca00078e002a */
[----:B------:R0:W4:Y:S01]  /*1d00*/  @!P6 LDG.E.U16 R36, desc[UR22][R4.64] ;  /* 0x000000160424e981 */ /* 0x000122000c1e1500 */
[----:B------:R-:W-:Y:S02]  /*1d10*/  IMAD R23, R26, 0x1f8, RZ ;  /* 0x000001f81a177824 */ /* 0x000fe400078e02ff */
[----:B------:R-:W-:Y:S01]  /*1d20*/  VIADD R25, R3, 0xffffff06 ;  /* 0xffffff0603197836 */ /* 0x000fe20000000000 */
[----:B------:R1:W-:Y:S01]  /*1d30*/  STL [R1+0xabc], R39 ;  /* 0x000abc2701007387 */ /* 0x0003e20000100800 */
[----:B------:R-:W2:Y:S03]  /*1d40*/  LDC R26, c[0x0][0x3a8] ;  /* 0x0000ea00ff1a7b82 */ /* 0x000ea60000000800 */
[----:B---3--:R-:W-:Y:S04]  /*1d50*/  STL [R1+0x1c8], R24 ;  /* 0x0001c81801007387 */ /* 0x008fe80000100800 */
[----:B------:R-:W-:Y:S01]  /*1d60*/  STL [R1+0xab8], R42 ;  /* 0x000ab82a01007387 */ /* 0x000fe20000100800 */
[----:B-1----:R-:W-:-:S02]  /*1d70*/  IADD3 R39, P6, PT, R23, R2, RZ ;  /* 0x0000000217277210 */ /* 0x002fc40007fde0ff */
[----:B------:R-:W-:Y:S01]  /*1d80*/  ISETP.GE.U32.AND P4, PT, R25, 0x7ffffe07, PT ;  /* 0x7ffffe071900780c */ /* 0x000fe20003f86070 */
[----:B------:R-:W-:Y:S02]  /*1d90*/  IMAD R25, R27, 0x1f6, RZ ;  /* 0x000001f61b197824 */ /* 0x000fe400078e02ff */
[----:B0-----:R-:W-:Y:S01]  /*1da0*/  @!P0 IMAD.MOV.U32 R4, RZ, RZ, R39 ;  /* 0x000000ffff048224 */ /* 0x001fe200078e0027 */
[----:B------:R-:W0:Y:S01]  /*1db0*/  LDC R27, c[0x0][0x3a8] ;  /* 0x0000ea00ff1b7b82 */ /* 0x000e220000000800 */
[C---:B------:R-:W-:Y:S01]  /*1dc0*/  IMAD R23, R6.reuse, 0xfb, RZ ;  /* 0x000000fb06177824 */ /* 0x040fe200078e02ff */
[----:B----4-:R1:W-:Y:S02]  /*1dd0*/  STL [R1+0x1bc], R36 ;  /* 0x0001bc2401007387 */ /* 0x0103e40000100800 */
[----:B-1----:R-:W-:-:S05]  /*1de0*/  IMAD R36, R6, 0xfc, RZ ;  /* 0x000000fc06247824 */ /* 0x002fca00078e02ff */
[----:B------:R-:W-:Y:S02]  /*1df0*/  LEA.HI.X.SX32 R42, R36, R0, 0x1, P6 ;  /* 0x00000000242a7211 */ /* 0x000fe400030f0eff */
[----:B------:R-:W-:Y:S01]  /*1e00*/  IADD3 R45, P6, PT, R25, R2, RZ ;  /* 0x00000002192d7210 */ /* 0x000fe20007fde0ff */
[----:B------:R1:W-:Y:S01]  /*1e10*/  STL [R1+0xab4], R39 ;  /* 0x000ab42701007387 */ /* 0x0003e20000100800 */
[----:B------:R-:W3:Y:S01]  /*1e20*/  LDC R25, c[0x0][0x3a8] ;  /* 0x0000ea00ff197b82 */ /* 0x000ee20000000800 */
[----:B------:R-:W-:Y:S01]  /*1e30*/  @!P0 IMAD.MOV.U32 R5, RZ, RZ, R42 ;  /* 0x000000ffff058224 */ /* 0x000fe200078e002a */
[----:B------:R-:W-:-:S04]  /*1e40*/  LEA.HI.X.SX32 R23, R23, R0, 0x1, P6 ;  /* 0x0000000017177211 */ /* 0x000fc800030f0eff */
[----:B------:R4:W2:Y:S02]  /*1e50*/  @!P0 LDG.E.U16 R29, desc[UR22][R4.64] ;  /* 0x00000016041d8981 */ /* 0x0008a4000c1e1500 */
[----:B----4-:R-:W-:Y:S02]  /*1e60*/  @!P2 IMAD.MOV.U32 R4, RZ, RZ, R45 ;  /* 0x000000ffff04a224 */ /* 0x010fe400078e002d */
[----:B------:R-:W-:-:S05]  /*1e70*/  @!P2 IMAD.MOV.U32 R5, RZ, RZ, R23 ;  /* 0x000000ffff05a224 */ /* 0x000fca00078e0017 */
[----:B------:R-:W4:Y:S04]  /*1e80*/  @!P2 LDG.E.U16 R44, desc[UR22][R4.64] ;  /* 0x00000016042ca981 */ /* 0x000f28000c1e1500 */
[----:B------:R-:W-:Y:S04]  /*1e90*/  STL [R1+0xab0], R42 ;  /* 0x000ab02a01007387 */ /* 0x000fe80000100800 */
[----:B------:R-:W-:Y:S01]  /*1ea0*/  STL [R1+0xaac], R45 ;  /* 0x000aac2d01007387 */ /* 0x000fe20000100800 */
[----:B-1----:R-:W-:-:S03]  /*1eb0*/  IMAD R39, R6, 0xfa, RZ ;  /* 0x000000fa06277824 */ /* 0x002fc600078e02ff */
[----:B--2---:R1:W-:Y:S02]  /*1ec0*/  STL [R1+0x1c0], R29 ;  /* 0x0001c01d01007387 */ /* 0x0043e40000100800 */
[----:B-1----:R-:W-:Y:S02]  /*1ed0*/  IMAD R29, R28, 0x1f4, RZ ;  /* 0x000001f41c1d7824 */ /* 0x002fe400078e02ff */
[----:B------:R-:W-:Y:S03]  /*1ee0*/  STL [R1+0xaa8], R23 ;  /* 0x000aa81701007387 */ /* 0x000fe60000100800 */
[----:B------:R-:W-:-:S05]  /*1ef0*/  IADD3 R42, P6, PT, R29, R2, RZ ;  /* 0x000000021d2a7210 */ /* 0x000fca0007fde0ff */
[----:B------:R-:W-:Y:S04]  /*1f00*/  STL [R1+0xaa4], R42 ;  /* 0x000aa42a01007387 */ /* 0x000fe80000100800 */
[----:B----4-:R1:W-:Y:S01]  /*1f10*/  STL [R1+0x1b4], R44 ;  /* 0x0001b42c01007387 */ /* 0x0103e20000100800 */
[----:B------:R-:W-:Y:S01]  /*1f20*/  @!P3 IMAD.MOV.U32 R4, RZ, RZ, R42 ;  /* 0x000000ffff04b224 */ /* 0x000fe200078e002a */
[----:B-1----:R-:W-:-:S05]  /*1f30*/  LEA.HI.X.SX32 R44, R39, R0, 0x1, P6 ;  /* 0x00000000272c7211 */ /* 0x002fca00030f0eff */
[----:B------:R-:W-:-:S05]  /*1f40*/  @!P3 IMAD.MOV.U32 R5, RZ, RZ, R44 ;  /* 0x000000ffff05b224 */ /* 0x000fca00078e002c */
[----:B------:R1:W2:Y:S01]  /*1f50*/  @!P3 LDG.E.U16 R41, desc[UR22][R4.64] ;  /* 0x000000160429b981 */ /* 0x0002a2000c1e1500 */
[C---:B------:R-:W-:Y:S02]  /*1f60*/  VIADD R24, R3.reuse, 0xffffff07 ;  /* 0xffffff0703187836 */ /* 0x040fe40000000000 */
[C---:B------:R-:W-:Y:S02]  /*1f70*/  VIADD R23, R3.reuse, 0xffffff0a ;  /* 0xffffff0a03177836 */ /* 0x040fe40000000000 */
[----:B------:R-:W-:Y:S01]  /*1f80*/  IMAD R29, R26, 0x1f2, RZ ;  /* 0x000001f21a1d7824 */ /* 0x000fe200078e02ff */
[----:B------:R-:W-:Y:S01]  /*1f90*/  ISETP.GE.U32.AND P5, PT, R24, 0x7ffffe08, PT ;  /* 0x7ffffe081800780c */ /* 0x000fe20003fa6070 */
[----:B------:R-:W-:Y:S01]  /*1fa0*/  VIADD R24, R3, 0xffffff08 ;  /* 0xffffff0803187836 */ /* 0x000fe20000000000 */
[----:B------:R-:W-:Y:S01]  /*1fb0*/  ISETP.GE.U32.AND P6, PT, R23, 0x7ffffe0b, PT ;  /* 0x7ffffe0b1700780c */ /* 0x000fe20003fc6070 */
[----:B------:R-:W-:Y:S01]  /*1fc0*/  IMAD R23, R6, 0xf9, RZ ;  /* 0x000000f906177824 */ /* 0x000fe200078e02ff */
[----:B------:R-:W-:Y:S01]  /*1fd0*/  IADD3 R42, P3, PT, R29, R2, RZ ;  /* 0x000000021d2a7210 */ /* 0x000fe20007f7e0ff */
[----:B0-----:R-:W-:Y:S01]  /*1fe0*/  IMAD R27, R27, 0x1f0, RZ ;  /* 0x000001f01b1b7824 */ /* 0x001fe200078e02ff */
[----:B------:R-:W-:Y:S01]  /*1ff0*/  ISETP.GE.U32.AND P0, PT, R24, 0x7ffffe09, PT ;  /* 0x7ffffe091800780c */ /* 0x000fe20003f06070 */
[----:B------:R-:W-:Y:S01]  /*2000*/  VIADD R24, R3, 0xffffff09 ;  /* 0xffffff0903187836 */ /* 0x000fe20000000000 */
[----:B------:R-:W-:Y:S01]  /*2010*/  LEA.HI.X.SX32 R45, R23, R0, 0x1, P3 ;  /* 0x00000000172d7211 */ /* 0x000fe200018f0eff */
[----:B------:R0:W-:Y:S01]  /*2020*/  STL [R1+0xaa0], R44 ;  /* 0x000aa02c01007387 */ /* 0x0001e20000100800 */
[----:B-1----:R-:W-:Y:S01]  /*2030*/  @!P4 IMAD.MOV.U32 R4, RZ, RZ, R42 ;  /* 0x000000ffff04c224 */ /* 0x002fe200078e002a */
[----:B------:R-:W1:Y:S01]  /*2040*/  LDC R26, c[0x0][0x3a8] ;  /* 0x0000ea00ff1a7b82 */ /* 0x000e620000000800 */
[----:B------:R-:W-:Y:S01]  /*2050*/  ISETP.GE.U32.AND P2, PT, R24, 0x7ffffe0a, PT ;  /* 0x7ffffe0a1800780c */ /* 0x000fe20003f46070 */
[----:B------:R-:W-:Y:S01]  /*2060*/  STL [R1+0xa9c], R42 ;  /* 0x000a9c2a01007387 */ /* 0x000fe20000100800 */
[----:B------:R-:W-:Y:S01]  /*2070*/  PRMT R24, RZ, 0x7610, R24 ;  /* 0x00007610ff187816 */ /* 0x000fe20000000018 */
[----:B------:R-:W-:-:S02]  /*2080*/  @!P4 IMAD.MOV.U32 R5, RZ, RZ, R45 ;  /* 0x000000ffff05c224 */ /* 0x000fc400078e002d */
[----:B------:R-:W-:Y:S01]  /*2090*/  VIADD R23, R3, 0xffffff0b ;  /* 0xffffff0b03177836 */ /* 0x000fe20000000000 */
[----:B0-----:R-:W-:Y:S01]  /*20a0*/  IADD3 R44, P3, PT, R27, R2, RZ ;  /* 0x000000021b2c7210 */ /* 0x001fe20007f7e0ff */
[----:B---3--:R-:W-:Y:S01]  /*20b0*/  IMAD R25, R25, 0x1ee, RZ ;  /* 0x000001ee19197824 */ /* 0x008fe200078e02ff */
[----:B------:R0:W3:Y:S02]  /*20c0*/  @!P4 LDG.E.U16 R24, desc[UR22][R4.64] ;  /* 0x000000160418c981 */ /* 0x0000e4000c1e1500 */
[----:B------:R-:W-:Y:S01]  /*20d0*/  ISETP.GE.U32.AND P4, PT, R23, 0x7ffffe0c, PT ;  /* 0x7ffffe0c1700780c */ /* 0x000fe20003f86070 */
[C---:B------:R-:W-:Y:S01]  /*20e0*/  IMAD R23, R6.reuse, 0xf7, RZ ;  /* 0x000000f706177824 */ /* 0x040fe200078e02ff */
[----:B------:R-:W-:Y:S02]  /*20f0*/  PRMT R29, RZ, 0x7610, R29 ;  /* 0x00007610ff1d7816 */ /* 0x000fe4000000001d */
[----:B------:R-:W-:Y:S01]  /*2100*/  PRMT R27, RZ, 0x7610, R27 ;  /* 0x00007610ff1b7816 */ /* 0x000fe2000000001b */
[----:B0-----:R-:W-:Y:S01]  /*2110*/  @!P5 IMAD.MOV.U32 R4, RZ, RZ, R44 ;  /* 0x000000ffff04d224 */ /* 0x001fe200078e002c */
[----:B--2---:R0:W-:Y:S04]  /*2120*/  STL [R1+0x1b8], R41 ;  /* 0x0001b82901007387 */ /* 0x0041e80000100800 */
[----:B------:R2:W-:Y:S01]  /*2130*/  STL [R1+0xa98], R45 ;  /* 0x000a982d01007387 */ /* 0x0005e20000100800 */
[----:B0-----:R-:W-:-:S05]  /*2140*/  IMAD R41, R6, 0xf8, RZ ;  /* 0x000000f806297824 */ /* 0x001fca00078e02ff */
[----:B--2---:R-:W-:Y:S02]  /*2150*/  LEA.HI.X.SX32 R45, R41, R0, 0x1, P3 ;  /* 0x00000000292d7211 */ /* 0x004fe400018f0eff */
[----:B------:R-:W-:Y:S01]  /*2160*/  IADD3 R42, P3, PT, R25, R2, RZ ;  /* 0x00000002192a7210 */ /* 0x000fe20007f7e0ff */
[----:B------:R0:W-:Y:S01]  /*2170*/  STL [R1+0xa94], R44 ;  /* 0x000a942c01007387 */ /* 0x0001e20000100800 */
[----:B------:R-:W2:Y:S01]  /*2180*/  LDC R25, c[0x0][0x3a8] ;  /* 0x0000ea00ff197b82 */ /* 0x000ea20000000800 */
[----:B------:R-:W-:-:S05]  /*2190*/  @!P5 IMAD.MOV.U32 R5, RZ, RZ, R45 ;  /* 0x000000ffff05d224 */ /* 0x000fca00078e002d */
[----:B------:R4:W2:Y:S01]  /*21a0*/  @!P5 LDG.E.U16 R29, desc[UR22][R4.64] ;  /* 0x00000016041dd981 */ /* 0x0008a2000c1e1500 */
[----:B0-----:R-:W-:Y:S01]  /*21b0*/  LEA.HI.X.SX32 R44, R23, R0, 0x1, P3 ;  /* 0x00000000172c7211 */ /* 0x001fe200018f0eff */
[----:B----4-:R-:W-:-:S04]  /*21c0*/  @!P0 IMAD.MOV.U32 R4, RZ, RZ, R42 ;  /* 0x000000ffff048224 */ /* 0x010fc800078e002a */
[----:B------:R-:W-:-:S05]  /*21d0*/  @!P0 IMAD.MOV.U32 R5, RZ, RZ, R44 ;  /* 0x000000ffff058224 */ /* 0x000fca00078e002c */
[----:B------:R-:W4:Y:S01]  /*21e0*/  @!P0 LDG.E.U16 R27, desc[UR22][R4.64] ;  /* 0x00000016041b8981 */ /* 0x000f22000c1e1500 */
[----:B------:R-:W-:Y:S01]  /*21f0*/  IMAD.U32 R23, RZ, RZ, UR16 ;  /* 0x00000010ff177e24 */ /* 0x000fe2000f8e00ff */
[----:B------:R-:W-:Y:S02]  /*2200*/  PRMT R28, RZ, 0x7610, R28 ;  /* 0x00007610ff1c7816 */ /* 0x000fe4000000001c */
[----:B---3--:R-:W-:Y:S01]  /*2210*/  STL [R1+0x1ac], R24 ;  /* 0x0001ac1801007387 */ /* 0x008fe20000100800 */
[----:B--2---:R-:W-:Y:S01]  /*2220*/  IMAD R25, R25, 0x1e6, RZ ;  /* 0x000001e619197824 */ /* 0x004fe200078e02ff */
[----:B------:R-:W-:Y:S02]  /*2230*/  PRMT R74, RZ, 0x7610, R74 ;  /* 0x00007610ff4a7816 */ /* 0x000fe4000000004a */
[----:B------:R-:W-:Y:S01]  /*2240*/  PRMT R72, RZ, 0x7610, R72 ;  /* 0x00007610ff487816 */ /* 0x000fe20000000048 */
[----:B------:R-:W-:Y:S01]  /*2250*/  STL [R1+0xa90], R45 ;  /* 0x000a902d01007387 */ /* 0x000fe20000100800 */
[----:B------:R-:W-:-:S02]  /*2260*/  PRMT R71, RZ, 0x7610, R71 ;  /* 0x00007610ff477816 */ /* 0x000fc40000000047 */
[----:B------:R-:W-:Y:S01]  /*2270*/  PRMT R70, RZ, 0x7610, R70 ;  /* 0x00007610ff467816 */ /* 0x000fe20000000046 */
[----:B------:R0:W-:Y:S01]  /*2280*/  STL [R1+0xa8c], R42 ;  /* 0x000a8c2a01007387 */ /* 0x0001e20000100800 */
[----:B------:R-:W-:Y:S02]  /*2290*/  PRMT R49, RZ, 0x7610, R49 ;  /* 0x00007610ff317816 */ /* 0x000fe40000000031 */
[----:B------:R-:W-:Y:S01]  /*22a0*/  PRMT R50, RZ, 0x7610, R50 ;  /* 0x00007610ff327816 */ /* 0x000fe20000000032 */
[----:B------:R-:W-:Y:S01]  /*22b0*/  STL [R1+0xa88], R44 ;  /* 0x000a882c01007387 */ /* 0x000fe20000100800 */
[----:B------:R-:W-:Y:S02]  /*22c0*/  PRMT R68, RZ, 0x7610, R68 ;  /* 0x00007610ff447816 */ /* 0x000fe40000000044 */
[----:B------:R-:W-:Y:S02]  /*22d0*/  PRMT R69, RZ, 0x7610, R69 ;  /* 0x00007610ff457816 */ /* 0x000fe40000000045 */
[----:B------:R-:W-:Y:S01]  /*22e0*/  PRMT R51, RZ, 0x7610, R51 ;  /* 0x00007610ff337816 */ /* 0x000fe20000000033 */
[----:B0-----:R-:W-:Y:S01]  /*22f0*/  IMAD R42, R6, 0xf6, RZ ;  /* 0x000000f6062a7824 */ /* 0x001fe200078e02ff */
[----:B------:R-:W-:-:S02]  /*2300*/  PRMT R53, RZ, 0x7610, R53 ;  /* 0x00007610ff357816 */ /* 0x000fc40000000035 */
[----:B------:R-:W-:Y:S02]  /*2310*/  PRMT R52, RZ, 0x7610, R52 ;  /* 0x00007610ff347816 */ /* 0x000fe40000000034 */
[----:B------:R-:W-:Y:S02]  /*2320*/  PRMT R67, RZ, 0x7610, R67 ;  /* 0x00007610ff437816 */ /* 0x000fe40000000043 */
[----:B------:R-:W-:Y:S02]  /*2330*/  PRMT R66, RZ, 0x7610, R66 ;  /* 0x00007610ff427816 */ /* 0x000fe40000000042 */
[----:B------:R-:W-:Y:S02]  /*2340*/  PRMT R65, RZ, 0x7610, R65 ;  /* 0x00007610ff417816 */ /* 0x000fe40000000041 */
[----:B------:R-:W-:Y:S02]  /*2350*/  PRMT R55, RZ, 0x7610, R55 ;  /* 0x00007610ff377816 */ /* 0x000fe40000000037 */
        /* <DEDUP_REMOVED lines=94> */
[----:B------:R-:W-:Y:S01]  /*2940*/  PRMT R88, RZ, 0x7610, R88 ;  /* 0x00007610ff587816 */ /* 0x000fe20000000058 */
[----:B------:R-:W-:Y:S01]  /*2950*/  VOTEU.ALL UP2, P1 ;  /* 0x0000000000ff7886 */ /* 0x000fe20000840000 */
[----:B------:R-:W-:Y:S01]  /*2960*/  PRMT R39, RZ, 0x7610, R39 ;  /* 0x00007610ff277816 */ /* 0x000fe20000000027 */
[----:B------:R-:W0:Y:S01]  /*2970*/  LDCU UR16, c[0x0][0x3b0] ;  /* 0x00007600ff1077ac */ /* 0x000e220008000800 */
[----:B------:R1:W-:Y:S02]  /*2980*/  STL [R1+0x1b0], R29 ;  /* 0x0001b01d01007387 */ /* 0x0003e40000100800 */
[----:B-1----:R-:W-:-:S02]  /*2990*/  IMAD R29, R26, 0x1ec, RZ ;  /* 0x000001ec1a1d7824 */ /* 0x002fc400078e02ff */
[----:B------:R-:W-:Y:S01]  /*29a0*/  VIADD R24, R3, 0xffffff0c ;  /* 0xffffff0c03187836 */ /* 0x000fe20000000000 */
[----:B------:R-:W1:Y:S01]  /*29b0*/  LDC R26, c[0x0][0x3a8] ;  /* 0x0000ea00ff1a7b82 */ /* 0x000e620000000800 */
[----:B----4-:R2:W-:Y:S01]  /*29c0*/  STL [R1+0x1a4], R27 ;  /* 0x0001a41b01007387 */ /* 0x0105e20000100800 */
[----:B------:R-:W-:Y:S01]  /*29d0*/  IADD3 R44, P3, PT, R29, R2, RZ ;  /* 0x000000021d2c7210 */ /* 0x000fe20007f7e0ff */
[----:B--2---:R-:W-:Y:S02]  /*29e0*/  IMAD R27, R23, 0x1ea, RZ ;  /* 0x000001ea171b7824 */ /* 0x004fe400078e02ff */
[----:B------:R-:W-:-:S03]  /*29f0*/  IMAD R23, R6, 0xf5, RZ ;  /* 0x000000f506177824 */ /* 0x000fc600078e02ff */
[----:B------:R-:W-:Y:S01]  /*2a00*/  IADD3 R5, P0, PT, R27, R2, RZ ;  /* 0x000000021b057210 */ /* 0x000fe20007f1e0ff */
[----:B------:R-:W-:Y:S01]  /*2a10*/  STL [R1+0xa84], R44 ;  /* 0x000a842c01007387 */ /* 0x000fe20000100800 */
[-C--:B------:R-:W-:Y:S02]  /*2a20*/  LEA.HI.X.SX32 R45, R42, R0.reuse, 0x1, P3 ;  /* 0x000000002a2d7211 */ /* 0x080fe400018f0eff */
[----:B------:R-:W-:Y:S01]  /*2a30*/  LEA.HI.X.SX32 R4, R23, R0, 0x1, P0 ;  /* 0x0000000017047211 */ /* 0x000fe200000f0eff */
[----:B------:R2:W-:Y:S04]  /*2a40*/  STL [R1+0xa7c], R5 ;  /* 0x000a7c0501007387 */ /* 0x0005e80000100800 */
[----:B------:R-:W-:Y:S01]  /*2a50*/  STL [R1+0xa80], R45 ;  /* 0x000a802d01007387 */ /* 0x000fe20000100800 */
[----:B--2---:R-:W-:-:S03]  /*2a60*/  @!P6 LOP3.LUT R5, R5, R4, RZ, 0x3c, !PT ;  /* 0x000000040505e212 */ /* 0x004fc600078e3cff */
[----:B------:R2:W-:Y:S02]  /*2a70*/  STL [R1+0xa78], R4 ;  /* 0x000a780401007387 */ /* 0x0005e40000100800 */
[----:B--2---:R-:W-:-:S04]  /*2a80*/  @!P6 LOP3.LUT R4, R5, R4, RZ, 0x3c, !PT ;  /* 0x000000040504e212 */ /* 0x004fc800078e3cff */
[----:B------:R-:W-:-:S05]  /*2a90*/  @!P6 LOP3.LUT R5, R5, R4, RZ, 0x3c, !PT ;  /* 0x000000040505e212 */ /* 0x000fca00078e3cff */
[----:B------:R2:W3:Y:S02]  /*2aa0*/  @!P6 LDG.E.U16 R78, desc[UR22][R4.64] ;  /* 0x00000016044ee981 */ /* 0x0004e4000c1e1500 */
[----:B--2---:R-:W-:Y:S02]  /*2ab0*/  @!P2 IMAD.MOV.U32 R4, RZ, RZ, R44 ;  /* 0x000000ffff04a224 */ /* 0x004fe400078e002c */
[----:B------:R-:W-:-:S05]  /*2ac0*/  @!P2 IMAD.MOV.U32 R5, RZ, RZ, R45 ;  /* 0x000000ffff05a224 */ /* 0x000fca00078e002d */
[----:B------:R-:W2:Y:S01]  /*2ad0*/  @!P2 LDG.E.U16 R43, desc[UR22][R4.64] ;  /* 0x00000016042ba981 */ /* 0x000ea2000c1e1500 */
[----:B------:R-:W-:Y:S02]  /*2ae0*/  IMAD R27, R122, 0x1e8, RZ ;  /* 0x000001e87a1b7824 */ /* 0x000fe400078e02ff */
[----:B------:R-:W-:Y:S01]  /*2af0*/  VIADD R23, R3, 0xffffff0f ;  /* 0xffffff0f03177836 */ /* 0x000fe20000000000 */
[----:B------:R-:W-:-:S04]  /*2b00*/  ISETP.GE.U32.AND P5, PT, R24, 0x7ffffe0d, PT ;  /* 0x7ffffe0d1800780c */ /* 0x000fc80003fa6070 */
[----:B------:R-:W-:Y:S01]  /*2b10*/  ISETP.GE.U32.AND P2, PT, R23, 0x7ffffe10, PT ;  /* 0x7ffffe101700780c */ /* 0x000fe20003f46070 */
[C---:B------:R-:W-:Y:S01]  /*2b20*/  IMAD R23, R6.reuse, 0xf3, RZ ;  /* 0x000000f306177824 */ /* 0x040fe200078e02ff */
[----:B------:R-:W-:Y:S01]  /*2b30*/  PRMT R29, RZ, 0x7610, R29 ;  /* 0x00007610ff1d7816 */ /* 0x000fe2000000001d */
[----:B------:R-:W-:Y:S01]  /*2b40*/  VIADD R24, R3, 0xffffff0d ;  /* 0xffffff0d03187836 */ /* 0x000fe20000000000 */
[----:B--2---:R2:W-:Y:S04]  /*2b50*/  STL [R1+0x1a8], R43 ;  /* 0x0001a82b01007387 */ /* 0x0045e80000100800 */
[----:B---3--:R3:W-:Y:S01]  /*2b60*/  STL [R1+0x1a0], R78 ;  /* 0x0001a04e01007387 */ /* 0x0087e20000100800 */
[----:B--2---:R-:W-:Y:S01]  /*2b70*/  IMAD R43, R6, 0xf4, RZ ;  /* 0x000000f4062b7824 */ /* 0x004fe200078e02ff */
[----:B---3--:R-:W-:-:S04]  /*2b80*/  IADD3 R78, P6, PT, R27, R2, RZ ;  /* 0x000000021b4e7210 */ /* 0x008fc80007fde0ff */
[----:B------:R-:W-:Y:S02]  /*2b90*/  LEA.HI.X.SX32 R5, R43, R0, 0x1, P6 ;  /* 0x000000002b057211 */ /* 0x000fe400030f0eff */
[----:B------:R-:W-:Y:S01]  /*2ba0*/  IADD3 R44, P6, PT, R25, R2, RZ ;  /* 0x00000002192c7210 */ /* 0x000fe20007fde0ff */
[----:B------:R-:W-:Y:S01]  /*2bb0*/  @!P4 IMAD.MOV.U32 R4, RZ, RZ, R78 ;  /* 0x000000ffff04c224 */ /* 0x000fe200078e004e */
[----:B------:R-:W-:Y:S01]  /*2bc0*/  STL [R1+0xa74], R78 ;  /* 0x000a744e01007387 */ /* 0x000fe20000100800 */
[----:B------:R-:W-:Y:S01]  /*2bd0*/  ISETP.GE.U32.AND P3, PT, R24, 0x7ffffe0e, PT ;  /* 0x7ffffe0e1800780c */ /* 0x000fe20003f66070 */
[----:B------:R-:W-:Y:S01]  /*2be0*/  VIADD R27, R3, 0xffffff10 ;  /* 0xffffff10031b7836 */ /* 0x000fe20000000000 */
[----:B------:R-:W-:Y:S01]  /*2bf0*/  LEA.HI.X.SX32 R45, R23, R0, 0x1, P6 ;  /* 0x00000000172d7211 */ /* 0x000fe200030f0eff */
[----:B------:R2:W-:Y:S01]  /*2c00*/  STL [R1+0xa70], R5 ;  /* 0x000a700501007387 */ /* 0x0005e20000100800 */
[----:B------:R-:W3:Y:S03]  /*2c10*/  LDC R25, c[0x0][0x3a8] ;  /* 0x0000ea00ff197b82 */ /* 0x000ee60000000800 */
[----:B------:R4:W3:Y:S02]  /*2c20*/  @!P4 LDG.E.U16 R46, desc[UR22][R4.64] ;  /* 0x00000016042ec981 */ /* 0x0008e4000c1e1500 */
[----:B----4-:R-:W-:-:S02]  /*2c30*/  @!P5 IMAD.MOV.U32 R4, RZ, RZ, R44 ;  /* 0x000000ffff04d224 */ /* 0x010fc400078e002c */
[----:B--2---:R-:W-:-:S05]  /*2c40*/  @!P5 IMAD.MOV.U32 R5, RZ, RZ, R45 ;  /* 0x000000ffff05d224 */ /* 0x004fca00078e002d */
[----:B------:R2:W4:Y:S01]  /*2c50*/  @!P5 LDG.E.U16 R29, desc[UR22][R4.64] ;  /* 0x00000016041dd981 */ /* 0x000522000c1e1500 */
[----:B------:R-:W-:-:S05]  /*2c60*/  VIADD R24, R3, 0xffffff0e ;  /* 0xffffff0e03187836 */ /* 0x000fca0000000000 */
[----:B------:R-:W-:Y:S02]  /*2c70*/  ISETP.GE.U32.AND P0, PT, R24, 0x7ffffe0f, PT ;  /* 0x7ffffe0f1800780c */ /* 0x000fe40003f06070 */
[----:B------:R-:W0:Y:S01]  /*2c80*/  LDC R24, c[0x0][0x3a8] ;  /* 0x0000ea00ff187b82 */ /* 0x000e220000000800 */
[----:B------:R-:W-:Y:S01]  /*2c90*/  ISETP.GE.U32.AND P4, PT, R27, 0x7ffffe11, PT ;  /* 0x7ffffe111b00780c */ /* 0x000fe20003f86070 */
[----:B-1----:R-:W-:Y:S01]  /*2ca0*/  IMAD R27, R26, 0x1e4, RZ ;  /* 0x000001e41a1b7824 */ /* 0x002fe200078e02ff */
[----:B------:R1:W-:Y:S04]  /*2cb0*/  STL [R1+0xa6c], R44 ;  /* 0x000a6c2c01007387 */ /* 0x0003e80000100800 */
[----:B------:R2:W-:Y:S01]  /*2cc0*/  STL [R1+0xa68], R45 ;  /* 0x000a682d01007387 */ /* 0x0005e20000100800 */
[----:B------:R-:W-:Y:S01]  /*2cd0*/  VIADD R23, R3, 0xffffff11 ;  /* 0xffffff1103177836 */ /* 0x000fe20000000000 */
[----:B------:R-:W0:Y:S01]  /*2ce0*/  LDC R26, c[0x0][0x3a8] ;  /* 0x0000ea00ff1a7b82 */ /* 0x000e220000000800 */
[----:B-1----:R-:W-:Y:S01]  /*2cf0*/  IMAD R44, R6, 0xf2, RZ ;  /* 0x000000f2062c7824 */ /* 0x002fe200078e02ff */
[----:B--2---:R-:W-:-:S02]  /*2d00*/  IADD3 R45, P5, PT, R27, R2, RZ ;  /* 0x000000021b2d7210 */ /* 0x004fc40007fbe0ff */
[----:B------:R-:W-:-:S04]  /*2d10*/  ISETP.GE.U32.AND P6, PT, R23, 0x7ffffe12, PT ;  /* 0x7ffffe121700780c */ /* 0x000fc80003fc6070 */
[----:B------:R-:W1:Y:S01]  /*2d20*/  LDC R27, c[0x0][0x3a8] ;  /* 0x0000ea00ff1b7b82 */ /* 0x000e620000000800 */
[----:B------:R-:W-:Y:S01]  /*2d30*/  LEA.HI.X.SX32 R78, R44, R0, 0x1, P5 ;  /* 0x000000002c4e7211 */ /* 0x000fe200028f0eff */
[----:B------:R-:W-:Y:S02]  /*2d40*/  IMAD R23, R6, 0xf1, RZ ;  /* 0x000000f106177824 */ /* 0x000fe400078e02ff */
[----:B------:R-:W-:Y:S02]  /*2d50*/  @!P3 IMAD.MOV.U32 R4, RZ, RZ, R45 ;  /* 0x000000ffff04b224 */ /* 0x000fe400078e002d */
[----:B------:R-:W-:-:S05]  /*2d60*/  @!P3 IMAD.MOV.U32 R5, RZ, RZ, R78 ;  /* 0x000000ffff05b224 */ /* 0x000fca00078e004e */
[----:B------:R2:W2:Y:S04]  /*2d70*/  @!P3 LDG.E.U16 R28, desc[UR22][R4.64] ;  /* 0x00000016041cb981 */ /* 0x0004a8000c1e1500 */
[----:B----4-:R0:W-:Y:S04]  /*2d80*/  STL [R1+0x194], R29 ;  /* 0x0001941d01007387 */ /* 0x0101e80000100800 */
[----:B------:R-:W-:Y:S01]  /*2d90*/  STL [R1+0xa64], R45 ;  /* 0x000a642d01007387 */ /* 0x000fe20000100800 */
[----:B0-----:R-:W-:-:S03]  /*2da0*/  IMAD R29, R24, 0x1e2, RZ ;  /* 0x000001e2181d7824 */ /* 0x001fc600078e02ff */
[----:B------:R-:W-:Y:S04]  /*2db0*/  STL [R1+0xa60], R78 ;  /* 0x000a604e01007387 */ /* 0x000fe80000100800 */
[----:B---3--:R0:W-:Y:S02]  /*2dc0*/  STL [R1+0x19c], R46 ;  /* 0x00019c2e01007387 */ /* 0x0081e40000100800 */
[----:B0-----:R-:W-:-:S04]  /*2dd0*/  IADD3 R46, P5, PT, R29, R2, RZ ;  /* 0x000000021d2e7210 */ /* 0x001fc80007fbe0ff */
[----:B------:R-:W-:Y:S01]  /*2de0*/  LEA.HI.X.SX32 R23, R23, R0, 0x1, P5 ;  /* 0x0000000017177211 */ /* 0x000fe200028f0eff */
[----:B--2---:R-:W-:-:S04]  /*2df0*/  @!P0 IMAD.MOV.U32 R4, RZ, RZ, R46 ;  /* 0x000000ffff048224 */ /* 0x004fc800078e002e */
[----:B------:R-:W-:-:S05]  /*2e00*/  @!P0 IMAD.MOV.U32 R5, RZ, RZ, R23 ;  /* 0x000000ffff058224 */ /* 0x000fca00078e0017 */
[----:B------:R0:W2:Y:S01]  /*2e10*/  @!P0 LDG.E.U16 R31, desc[UR22][R4.64] ;  /* 0x00000016041f8981 */ /* 0x0000a2000c1e1500 */
[----:B------:R-:W-:-:S03]  /*2e20*/  IMAD R25, R25, 0x1e0, RZ ;  /* 0x000001e019197824 */ /* 0x000fc600078e02ff */
[----:B------:R-:W-:Y:S04]  /*2e30*/  STL [R1+0xa5c], R46 ;  /* 0x000a5c2e01007387 */ /* 0x000fe80000100800 */
[----:B------:R-:W-:Y:S01]  /*2e40*/  STL [R1+0xa58], R23 ;  /* 0x000a581701007387 */ /* 0x000fe20000100800 */
[----:B------:R-:W-:-:S03]  /*2e50*/  IMAD R45, R6, 0xf0, RZ ;  /* 0x000000f0062d7824 */ /* 0x000fc600078e02ff */
[----:B------:R3:W-:Y:S01]  /*2e60*/  STL [R1+0x198], R28 ;  /* 0x0001981c01007387 */ /* 0x0007e20000100800 */
[----:B------:R-:W-:Y:S01]  /*2e70*/  VIADD R24, R3, 0xffffff12 ;  /* 0xffffff1203187836 */ /* 0x000fe20000000000 */
[----:B---3--:R-:W-:-:S04]  /*2e80*/  IADD3 R28, P5, PT, R25, R2, RZ ;  /* 0x00000002191c7210 */ /* 0x008fc80007fbe0ff */
[----:B------:R-:W-:Y:S01]  /*2e90*/  ISETP.GE.U32.AND P3, PT, R24, 0x7ffffe13, PT ;  /* 0x7ffffe131800780c */ /* 0x000fe20003f66070 */
[----:B------:R-:W-:Y:S01]  /*2ea0*/  VIADD R23, R3, 0xffffff13 ;  /* 0xffffff1303177836 */ /* 0x000fe20000000000 */
[----:B------:R-:W3:Y:S01]  /*2eb0*/  LDC R25, c[0x0][0x3a8] ;  /* 0x0000ea00ff197b82 */ /* 0x000ee20000000800 */
[----:B------:R4:W-:Y:S01]  /*2ec0*/  STL [R1+0xa54], R28 ;  /* 0x000a541c01007387 */ /* 0x0009e20000100800 */
[----:B------:R-:W-:Y:S01]  /*2ed0*/  PRMT R24, RZ, 0x7610, R24 ;  /* 0x00007610ff187816 */ /* 0x000fe20000000018 */
[----:B0-----:R-:W-:Y:S02]  /*2ee0*/  @!P2 IMAD.MOV.U32 R4, RZ, RZ, R28 ;  /* 0x000000ffff04a224 */ /* 0x001fe400078e001c */
[----:B-1----:R-:W-:Y:S01]  /*2ef0*/  IMAD R27, R27, 0x1de, RZ ;  /* 0x000001de1b1b7824 */ /* 0x002fe200078e02ff */
[----:B------:R-:W-:Y:S01]  /*2f00*/  ISETP.GE.U32.AND P0, PT, R23, 0x7ffffe14, PT ;  /* 0x7ffffe141700780c */ /* 0x000fe20003f06070 */
[C---:B------:R-:W-:Y:S02]  /*2f10*/  IMAD R23, R6.reuse, 0xef, RZ ;  /* 0x000000ef06177824 */ /* 0x040fe400078e02ff */
[----:B------:R-:W-:Y:S01]  /*2f20*/  IMAD R46, R6, 0xee, RZ ;  /* 0x000000ee062e7824 */ /* 0x000fe200078e02ff */
[----:B------:R-:W-:Y:S01]  /*2f30*/  PRMT R29, RZ, 0x7610, R29 ;  /* 0x00007610ff1d7816 */ /* 0x000fe2000000001d */
[----:B----4-:R-:W0:Y:S01]  /*2f40*/  LDC R28, c[0x0][0x3a8] ;  /* 0x0000ea00ff1c7b82 */ /* 0x010e220000000800 */
[----:B--2---:R1:W-:Y:S02]  /*2f50*/  STL [R1+0x18c], R31 ;  /* 0x00018c1f01007387 */ /* 0x0043e40000100800 */
[----:B-1----:R-:W-:-:S05]  /*2f60*/  LEA.HI.X.SX32 R31, R45, R0, 0x1, P5 ;  /* 0x000000002d1f7211 */ /* 0x002fca00028f0eff */
[----:B------:R-:W-:-:S05]  /*2f70*/  @!P2 IMAD.MOV.U32 R5, RZ, RZ, R31 ;  /* 0x000000ffff05a224 */ /* 0x000fca00078e001f */
[----:B------:R1:W2:Y:S01]  /*2f80*/  @!P2 LDG.E.U16 R24, desc[UR22][R4.64] ;  /* 0x000000160418a981 */ /* 0x0002a2000c1e1500 */
[----:B------:R-:W-:-:S04]  /*2f90*/  IADD3 R78, P2, PT, R27, R2, RZ ;  /* 0x000000021b4e7210 */ /* 0x000fc80007f5e0ff */
[----:B-1----:R-:W-:Y:S01]  /*2fa0*/  LEA.HI.X.SX32 R5, R23, R0, 0x1, P2 ;  /* 0x0000000017057211 */ /* 0x002fe200010f0eff */
[----:B------:R-:W-:-:S05]  /*2fb0*/  @!P4 IMAD.MOV.U32 R4, RZ, RZ, R78 ;  /* 0x000000ffff04c224 */ /* 0x000fca00078e004e */
[----:B------:R1:W4:Y:S01]  /*2fc0*/  @!P4 LDG.E.U16 R75, desc[UR22][R4.64] ;  /* 0x00000016044bc981 */ /* 0x000322000c1e1500 */
[----:B------:R-:W-:-:S03]  /*2fd0*/  IMAD R27, R26, 0x1dc, RZ ;  /* 0x000001dc1a1b7824 */ /* 0x000fc600078e02ff */
[----:B------:R0:W-:Y:S01]  /*2fe0*/  STL [R1+0xa50], R31 ;  /* 0x000a501f01007387 */ /* 0x0001e20000100800 */
[----:B------:R-:W-:Y:S01]  /*2ff0*/  VIADD R23, R3, 0xffffff16 ;  /* 0xffffff1603177836 */ /* 0x000fe20000000000 */
[----:B------:R-:W2:Y:S01]  /*3000*/  LDC R26, c[0x0][0x3a8] ;  /* 0x0000ea00ff1a7b82 */ /* 0x000ea20000000800 */
[----:B0-----:R-:W-:Y:S01]  /*3010*/  IADD3 R31, P5, PT, R27, R2, RZ ;  /* 0x000000021b1f7210 */ /* 0x001fe20007fbe0ff */
[----:B---3--:R-:W-:-:S04]  /*3020*/  IMAD R25, R25, 0x1da, RZ ;  /* 0x000001da19197824 */ /* 0x008fc800078e02ff */
[----:B-1----:R-:W-:Y:S01]  /*3030*/  @!P6 IMAD.MOV.U32 R4, RZ, RZ, R31 ;  /* 0x000000ffff04e224 */ /* 0x002fe200078e001f */
[----:B--2---:R-:W-:Y:S04]  /*3040*/  STL [R1+0x190], R24 ;  /* 0x0001901801007387 */ /* 0x004fe80000100800 */
[----:B------:R-:W-:Y:S04]  /*3050*/  STL [R1+0xa4c], R78 ;  /* 0x000a4c4e01007387 */ /* 0x000fe80000100800 */
[----:B------:R-:W-:Y:S04]  /*3060*/  STL [R1+0xa48], R5 ;  /* 0x000a480501007387 */ /* 0x000fe80000100800 */
[----:B------:R-:W-:Y:S04]  /*3070*/  STL [R1+0xa44], R31 ;  /* 0x000a441f01007387 */ /* 0x000fe80000100800 */
[----:B----4-:R0:W-:Y:S02]  /*3080*/  STL [R1+0x184], R75 ;  /* 0x0001844b01007387 */ /* 0x0101e40000100800 */
[----:B0-----:R-:W-:-:S05]  /*3090*/  LEA.HI.X.SX32 R75, R46, R0, 0x1, P5 ;  /* 0x000000002e4b7211 */ /* 0x001fca00028f0eff */
[----:B------:R-:W-:Y:S01]  /*30a0*/  @!P6 IMAD.MOV.U32 R5, RZ, RZ, R75 ;  /* 0x000000ffff05e224 */ /* 0x000fe200078e004b */
[----:B------:R-:W-:Y:S01]  /*30b0*/  ISETP.GE.U32.AND P5, PT, R23, 0x7ffffe17, PT ;  /* 0x7ffffe171700780c */ /* 0x000fe20003fa6070 */
[----:B------:R-:W-:-:S03]  /*30c0*/  IMAD R23, R6, 0xed, RZ ;  /* 0x000000ed06177824 */ /* 0x000fc600078e02ff */
[----:B------:R0:W2:Y:S01]  /*30d0*/  @!P6 LDG.E.U16 R29, desc[UR22][R4.64] ;  /* 0x00000016041de981 */ /* 0x0000a2000c1e1500 */
[----:B------:R-:W-:Y:S01]  /*30e0*/  IADD3 R78, P6, PT, R25, R2, RZ ;  /* 0x00000002194e7210 */ /* 0x000fe20007fde0ff */
[----:B------:R-:W-:Y:S01]  /*30f0*/  VIADD R24, R3, 0xffffff14 ;  /* 0xffffff1403187836 */ /* 0x000fe20000000000 */
[----:B------:R-:W-:Y:S01]  /*3100*/  PRMT R27, RZ, 0x7610, R27 ;  /* 0x00007610ff1b7816 */ /* 0x000fe2000000001b */
[----:B------:R-:W-:Y:S01]  /*3110*/  IMAD R31, R28, 0x1d8, RZ ;  /* 0x000001d81c1f7824 */ /* 0x000fe200078e02ff */
[----:B------:R1:W-:Y:S01]  /*3120*/  STL [R1+0xa40], R75 ;  /* 0x000a404b01007387 */ /* 0x0003e20000100800 */
[----:B------:R-:W3:Y:S01]  /*3130*/  LDC R25, c[0x0][0x3a8] ;  /* 0x0000ea00ff197b82 */ /* 0x000ee20000000800 */
[----:B0-----:R-:W-:Y:S01]  /*3140*/  LEA.HI.X.SX32 R5, R23, R0, 0x1, P6 ;  /* 0x0000000017057211 */ /* 0x001fe200030f0eff */
[----:B------:R-:W-:-:S05]  /*3150*/  @!P3 IMAD.MOV.U32 R4, RZ, RZ, R78 ;  /* 0x000000ffff04b224 */ /* 0x000fca00078e004e */
[----:B------:R0:W4:Y:S01]  /*3160*/  @!P3 LDG.E.U16 R76, desc[UR22][R4.64] ;  /* 0x00000016044cb981 */ /* 0x000122000c1e1500 */
[----:B------:R-:W-:Y:S01]  /*3170*/  ISETP.GE.U32.AND P2, PT, R24, 0x7ffffe15, PT ;  /* 0x7ffffe151800780c */ /* 0x000fe20003f46070 */
[----:B------:R-:W-:Y:S02]  /*3180*/  VIADD R24, R3, 0xffffff15 ;  /* 0xffffff1503187836 */ /* 0x000fe40000000000 */
[----:B-1----:R-:W-:-:S03]  /*3190*/  IMAD R75, R6, 0xec, RZ ;  /* 0x000000ec064b7824 */ /* 0x002fc600078e02ff */
[----:B------:R-:W-:Y:S02]  /*31a0*/  ISETP.GE.U32.AND P4, PT, R24, 0x7ffffe16, PT ;  /* 0x7ffffe161800780c */ /* 0x000fe40003f86070 */
[----:B------:R-:W-:Y:S01]  /*31b0*/  IADD3 R24, P6, PT, R31, R2, RZ ;  /* 0x000000021f187210 */ /* 0x000fe20007fde0ff */
[----:B------:R-:W-:Y:S04]  /*31c0*/  STL [R1+0xa3c], R78 ;  /* 0x000a3c4e01007387 */ /* 0x000fe80000100800 */
[----:B------:R1:W-:Y:S01]  /*31d0*/  STL [R1+0xa38], R5 ;  /* 0x000a380501007387 */ /* 0x0003e20000100800 */
[----:B0-----:R-:W-:Y:S01]  /*31e0*/  LEA.HI.X.SX32 R4, R75, R0, 0x1, P6 ;  /* 0x000000004b047211 */ /* 0x001fe200030f0eff */
[----:B-1----:R-:W-:-:S05]  /*31f0*/  IMAD.MOV.U32 R5, RZ, RZ, R24 ;  /* 0x000000ffff057224 */ /* 0x002fca00078e0018 */
[----:B------:R-:W-:Y:S01]  /*3200*/  @!P0 LOP3.LUT R5, R5, R4, RZ, 0x3c, !PT ;  /* 0x0000000405058212 */ /* 0x000fe200078e3cff */
[----:B------:R-:W-:-:S05]  /*3210*/  VIADD R23, R3, 0xffffff17 ;  /* 0xffffff1703177836 */ /* 0x000fca0000000000 */
[----:B------:R-:W-:Y:S01]  /*3220*/  ISETP.GE.U32.AND P3, PT, R23, 0x7ffffe18, PT ;  /* 0x7ffffe181700780c */ /* 0x000fe20003f66070 */
[----:B------:R-:W-:Y:S01]  /*3230*/  IMAD R23, R6, 0xeb, RZ ;  /* 0x000000eb06177824 */ /* 0x000fe200078e02ff */
[----:B--2---:R-:W-:Y:S04]  /*3240*/  STL [R1+0x188], R29 ;  /* 0x0001881d01007387 */ /* 0x004fe80000100800 */
[----:B------:R-:W-:Y:S04]  /*3250*/  STL [R1+0xa34], R24 ;  /* 0x000a341801007387 */ /* 0x000fe80000100800 */
[----:B----4-:R-:W-:Y:S04]  /*3260*/  STL [R1+0x17c], R76 ;  /* 0x00017c4c01007387 */ /* 0x010fe80000100800 */
[----:B------:R0:W-:Y:S02]  /*3270*/  STL [R1+0xa30], R4 ;  /* 0x000a300401007387 */ /* 0x0001e40000100800 */
[----:B0-----:R-:W-:-:S04]  /*3280*/  @!P0 LOP3.LUT R4, R5, R4, RZ, 0x3c, !PT ;  /* 0x0000000405048212 */ /* 0x001fc800078e3cff */
[----:B------:R-:W-:-:S05]  /*3290*/  @!P0 LOP3.LUT R5, R5, R4, RZ, 0x3c, !PT ;  /* 0x0000000405058212 */ /* 0x000fca00078e3cff */
[----:B------:R0:W2:Y:S01]  /*32a0*/  @!P0 LDG.E.U16 R27, desc[UR22][R4.64] ;  /* 0x00000016041b8981 */ /* 0x0000a2000c1e1500 */
[----:B------:R-:W-:Y:S02]  /*32b0*/  IMAD R29, R26, 0x1d6, RZ ;  /* 0x000001d61a1d7824 */ /* 0x000fe400078e02ff */
[----:B---3--:R-:W-:Y:S01]  /*32c0*/  IMAD R25, R25, 0x1d2, RZ ;  /* 0x000001d219197824 */ /* 0x008fe200078e02ff */
[----:B------:R-:W1:Y:S02]  /*32d0*/  LDC R26, c[0x0][0x3a8] ;  /* 0x0000ea00ff1a7b82 */ /* 0x000e640000000800 */
[----:B------:R-:W-:-:S04]  /*32e0*/  IADD3 R76, P6, PT, R29, R2, RZ ;  /* 0x000000021d4c7210 */ /* 0x000fc80007fde0ff */
[----:B------:R-:W-:Y:S01]  /*32f0*/  LEA.HI.X.SX32 R78, R23, R0, 0x1, P6 ;  /* 0x00000000174e7211 */ /* 0x000fe200030f0eff */
[----:B0-----:R-:W-:-:S04]  /*3300*/  @!P2 IMAD.MOV.U32 R4, RZ, RZ, R76 ;  /* 0x000000ffff04a224 */ /* 0x001fc800078e004c */
[----:B------:R-:W-:-:S05]  /*3310*/  @!P2 IMAD.MOV.U32 R5, RZ, RZ, R78 ;  /* 0x000000ffff05a224 */ /* 0x000fca00078e004e */
[----:B------:R-:W3:Y:S04]  /*3320*/  @!P2 LDG.E.U16 R73, desc[UR22][R4.64] ;  /* 0x000000160449a981 */ /* 0x000ee8000c1e1500 */
[----:B------:R-:W-:Y:S01]  /*3330*/  STL [R1+0xa2c], R76 ;  /* 0x000a2c4c01007387 */ /* 0x000fe20000100800 */
[----:B------:R-:W-:-:S05]  /*3340*/  VIADD R23, R3, 0xffffff19 ;  /* 0xffffff1903177836 */ /* 0x000fca0000000000 */
[----:B------:R-:W-:Y:S01]  /*3350*/  ISETP.GE.U32.AND P2, PT, R23, 0x7ffffe1a, PT ;  /* 0x7ffffe1a1700780c */ /* 0x000fe20003f46070 */
[C---:B------:R-:W-:Y:S01]  /*3360*/  IMAD R23, R6.reuse, 0xe9, RZ ;  /* 0x000000e906177824 */ /* 0x040fe200078e02ff */
[----:B------:R-:W-:Y:S01]  /*3370*/  PRMT R29, RZ, 0x7610, R29 ;  /* 0x00007610ff1d7816 */ /* 0x000fe2000000001d */
[----:B--2---:R0:W-:Y:S02]  /*3380*/  STL [R1+0x180], R27 ;  /* 0x0001801b01007387 */ /* 0x0041e40000100800 */
[----:B0-----:R-:W0:Y:S02]  /*3390*/  LDC R27, c[0x0][0x3a8] ;  /* 0x0000ea00ff1b7b82 */ /* 0x001e240000000800 */
[----:B------:R-:W-:Y:S04]  /*33a0*/  STL [R1+0xa28], R78 ;  /* 0x000a284e01007387 */ /* 0x000fe80000100800 */
[----:B---3--:R2:W-:Y:S02]  /*33b0*/  STL [R1+0x174], R73 ;  /* 0x0001744901007387 */ /* 0x0085e40000100800 */
[----:B--2---:R-:W-:-:S02]  /*33c0*/  IMAD R73, R6, 0xea, RZ ;  /* 0x000000ea06497824 */ /* 0x004fc400078e02ff */
[----:B0-----:R-:W-:-:S05]  /*33d0*/  IMAD R27, R27, 0x1d4, RZ ;  /* 0x000001d41b1b7824 */ /* 0x001fca00078e02ff */
[----:B------:R-:W-:-:S04]  /*33e0*/  IADD3 R5, P6, PT, R27, R2, RZ ;  /* 0x000000021b057210 */ /* 0x000fc80007fde0ff */
[----:B------:R-:W-:Y:S01]  /*33f0*/  LEA.HI.X.SX32 R4, R73, R0, 0x1, P6 ;  /* 0x0000000049047211 */ /* 0x000fe200030f0eff */
[----:B------:R0:W-:Y:S01]  /*3400*/  STL [R1+0xa24], R5 ;  /* 0x000a240501007387 */ /* 0x0001e20000100800 */
[----:B------:R-:W-:Y:S01]  /*3410*/  IADD3 R76, P6, PT, R25, R2, RZ ;  /* 0x00000002194c7210 */ /* 0x000fe20007fde0ff */
[----:B------:R-:W-:Y:S01]  /*3420*/  VIADD R24, R3, 0xffffff18 ;  /* 0xffffff1803187836 */ /* 0x000fe20000000000 */
[----:B------:R-:W-:Y:S01]  /*3430*/  PRMT R28, RZ, 0x7610, R28 ;  /* 0x00007610ff1c7816 */ /* 0x000fe2000000001c */
[----:B------:R2:W-:Y:S01]  /*3440*/  STL [R1+0xa20], R4 ;  /* 0x000a200401007387 */ /* 0x0005e20000100800 */
[-C--:B0-----:R-:W-:Y:S01]  /*3450*/  @!P4 LOP3.LUT R5, R5, R4.reuse, RZ, 0x3c, !PT ;  /* 0x000000040505c212 */ /* 0x081fe200078e3cff */
[----:B------:R-:W-:Y:S01]  /*3460*/  VIADD R27, R3, 0xffffff1a ;  /* 0xffffff1a031b7836 */ /* 0x000fe20000000000 */
[----:B------:R-:W-:Y:S01]  /*3470*/  PRMT R31, RZ, 0x7610, R31 ;  /* 0x00007610ff1f7816 */ /* 0x000fe2000000001f */
[----:B------:R-:W0:Y:S01]  /*3480*/  LDC R25, c[0x0][0x3a8] ;  /* 0x0000ea00ff197b82 */ /* 0x000e220000000800 */
[----:B--2---:R-:W-:-:S02]  /*3490*/  @!P4 LOP3.LUT R4, R5, R4, RZ, 0x3c, !PT ;  /* 0x000000040504c212 */ /* 0x004fc400078e3cff */
[----:B------:R-:W-:Y:S02]  /*34a0*/  LEA.HI.X.SX32 R78, R23, R0, 0x1, P6 ;  /* 0x00000000174e7211 */ /* 0x000fe400030f0eff */
[----:B------:R-:W-:-:S05]  /*34b0*/  @!P4 LOP3.LUT R5, R5, R4, RZ, 0x3c, !PT ;  /* 0x000000040505c212 */ /* 0x000fca00078e3cff */
[----:B------:R2:W3:Y:S02]  /*34c0*/  @!P4 LDG.E.U16 R80, desc[UR22][R4.64] ;  /* 0x000000160450c981 */ /* 0x0004e4000c1e1500 */
[----:B--2---:R-:W-:Y:S02]  /*34d0*/  @!P5 IMAD.MOV.U32 R4, RZ, RZ, R76 ;  /* 0x000000ffff04d224 */ /* 0x004fe400078e004c */
[----:B------:R-:W-:-:S05]  /*34e0*/  @!P5 IMAD.MOV.U32 R5, RZ, RZ, R78 ;  /* 0x000000ffff05d224 */ /* 0x000fca00078e004e */
[----:B------:R2:W4:Y:S01]  /*34f0*/  @!P5 LDG.E.U16 R29, desc[UR22][R4.64] ;  /* 0x00000016041dd981 */ /* 0x000522000c1e1500 */
[----:B------:R-:W-:Y:S02]  /*3500*/  ISETP.GE.U32.AND P0, PT, R24, 0x7ffffe19, PT ;  /* 0x7ffffe191800780c */ /* 0x000fe40003f06070 */
[----:B------:R-:W3:Y:S01]  /*3510*/  LDC R24, c[0x0][0x3a8] ;  /* 0x0000ea00ff187b82 */ /* 0x000ee20000000800 */
[----:B------:R-:W-:Y:S01]  /*3520*/  ISETP.GE.U32.AND P4, PT, R27, 0x7ffffe1b, PT ;  /* 0x7ffffe1b1b00780c */ /* 0x000fe20003f86070 */
[----:B-1----:R-:W-:Y:S01]  /*3530*/  IMAD R27, R26, 0x1d0, RZ ;  /* 0x000001d01a1b7824 */ /* 0x002fe200078e02ff */
[----:B------:R1:W-:Y:S04]  /*3540*/  STL [R1+0xa1c], R76 ;  /* 0x000a1c4c01007387 */ /* 0x0003e80000100800 */
[----:B------:R2:W-:Y:S01]  /*3550*/  STL [R1+0xa18], R78 ;  /* 0x000a184e01007387 */ /* 0x0005e20000100800 */
[----:B------:R-:W-:Y:S01]  /*3560*/  VIADD R23, R3, 0xffffff1b ;  /* 0xffffff1b03177836 */ /* 0x000fe20000000000 */
[----:B------:R-:W3:Y:S01]  /*3570*/  LDC R26, c[0x0][0x3a8] ;  /* 0x0000ea00ff1a7b82 */ /* 0x000ee20000000800 */
[----:B-1----:R-:W-:Y:S01]  /*3580*/  IMAD R76, R6, 0xe8, RZ ;  /* 0x000000e8064c7824 */ /* 0x002fe200078e02ff */
[----:B--2---:R-:W-:-:S02]  /*3590*/  IADD3 R78, P5, PT, R27, R2, RZ ;  /* 0x000000021b4e7210 */ /* 0x004fc40007fbe0ff */
[----:B------:R-:W-:Y:S01]  /*35a0*/  ISETP.GE.U32.AND P6, PT, R23, 0x7ffffe1c, PT ;  /* 0x7ffffe1c1700780c */ /* 0x000fe20003fc6070 */
[----:B0-----:R-:W-:Y:S01]  /*35b0*/  IMAD R25, R25, 0x1cc, RZ ;  /* 0x000001cc19197824 */ /* 0x001fe200078e02ff */
[----:B------:R-:W-:Y:S01]  /*35c0*/  LEA.HI.X.SX32 R5, R76, R0, 0x1, P5 ;  /* 0x000000004c057211 */ /* 0x000fe200028f0eff */
[----:B------:R-:W-:Y:S01]  /*35d0*/  IMAD R23, R6, 0xe7, RZ ;  /* 0x000000e706177824 */ /* 0x000fe200078e02ff */
[----:B------:R-:W0:Y:S01]  /*35e0*/  LDC R27, c[0x0][0x3a8] ;  /* 0x0000ea00ff1b7b82 */ /* 0x000e220000000800 */
[----:B------:R-:W-:-:S05]  /*35f0*/  @!P3 IMAD.MOV.U32 R4, RZ, RZ, R78 ;  /* 0x000000ffff04b224 */ /* 0x000fca00078e004e */
[----:B------:R1:W2:Y:S04]  /*3600*/  @!P3 LDG.E.U16 R28, desc[UR22][R4.64] ;  /* 0x00000016041cb981 */ /* 0x0002a8000c1e1500 */
[----:B----4-:R3:W-:Y:S04]  /*3610*/  STL [R1+0x16c], R29 ;  /* 0x00016c1d01007387 */ /* 0x0107e80000100800 */
[----:B------:R-:W-:Y:S01]  /*3620*/  STL [R1+0xa14], R78 ;  /* 0x000a144e01007387 */ /* 0x000fe20000100800 */
[----:B---3--:R-:W-:-:S03]  /*3630*/  IMAD R29, R24, 0x1ce, RZ ;  /* 0x000001ce181d7824 */ /* 0x008fc600078e02ff */
[----:B------:R-:W-:Y:S04]  /*3640*/  STL [R1+0xa10], R5 ;  /* 0x000a100501007387 */ /* 0x000fe80000100800 */
[----:B------:R3:W-:Y:S02]  /*3650*/  STL [R1+0x178], R80 ;  /* 0x0001785001007387 */ /* 0x0007e40000100800 */
[----:B---3--:R-:W-:-:S04]  /*3660*/  IADD3 R80, P5, PT, R29, R2, RZ ;  /* 0x000000021d507210 */ /* 0x008fc80007fbe0ff */
[----:B------:R-:W-:Y:S01]  /*3670*/  LEA.HI.X.SX32 R23, R23, R0, 0x1, P5 ;  /* 0x0000000017177211 */ /* 0x000fe200028f0eff */
[----:B-1----:R-:W-:-:S04]  /*3680*/  @!P0 IMAD.MOV.U32 R4, RZ, RZ, R80 ;  /* 0x000000ffff048224 */ /* 0x002fc800078e0050 */
[----:B------:R-:W-:-:S05]  /*3690*/  @!P0 IMAD.MOV.U32 R5, RZ, RZ, R23 ;  /* 0x000000ffff058224 */ /* 0x000fca00078e0017 */
[----:B------:R1:W3:Y:S04]  /*36a0*/  @!P0 LDG.E.U16 R31, desc[UR22][R4.64] ;  /* 0x00000016041f8981 */ /* 0x0002e8000c1e1500 */
[----:B------:R-:W-:Y:S04]  /*36b0*/  STL [R1+0xa0c], R80 ;  /* 0x000a0c5001007387 */ /* 0x000fe80000100800 */
[----:B------:R-:W-:Y:S01]  /*36c0*/  STL [R1+0xa08], R23 ;  /* 0x000a081701007387 */ /* 0x000fe20000100800 */
[----:B------:R-:W-:-:S03]  /*36d0*/  IMAD R78, R6, 0xe6, RZ ;  /* 0x000000e6064e7824 */ /* 0x000fc600078e02ff */
[----:B--2---:R2:W-:Y:S01]  /*36e0*/  STL [R1+0x170], R28 ;  /* 0x0001701c01007387 */ /* 0x0045e20000100800 */
[----:B------:R-:W-:Y:S01]  /*36f0*/  VIADD R24, R3, 0xffffff1c ;  /* 0xffffff1c03187836 */ /* 0x000fe20000000000 */
[----:B--2---:R-:W-:-:S04]  /*3700*/  IADD3 R28, P5, PT, R25, R2, RZ ;  /* 0x00000002191c7210 */ /* 0x004fc80007fbe0ff */
[----:B------:R-:W-:Y:S01]  /*3710*/  ISETP.GE.U32.AND P3, PT, R24, 0x7ffffe1d, PT ;  /* 0x7ffffe1d1800780c */ /* 0x000fe20003f66070 */
[----:B------:R-:W-:Y:S01]  /*3720*/  VIADD R23, R3, 0xffffff1d ;  /* 0xffffff1d03177836 */ /* 0x000fe20000000000 */
[----:B------:R-:W2:Y:S01]  /*3730*/  LDC R25, c[0x0][0x3a8] ;  /* 0x0000ea00ff197b82 */ /* 0x000ea20000000800 */
[----:B------:R4:W-:Y:S01]  /*3740*/  STL [R1+0xa04], R28 ;  /* 0x000a041c01007387 */ /* 0x0009e20000100800 */
[----:B------:R-:W-:Y:S01]  /*3750*/  PRMT R24, RZ, 0x7610, R24 ;  /* 0x00007610ff187816 */ /* 0x000fe20000000018 */
[----:B-1----:R-:W-:Y:S02]  /*3760*/  @!P2 IMAD.MOV.U32 R4, RZ, RZ, R28 ;  /* 0x000000ffff04a224 */ /* 0x002fe400078e001c */
[----:B0-----:R-:W-:Y:S01]  /*3770*/  IMAD R27, R27, 0x1ca, RZ ;  /* 0x000001ca1b1b7824 */ /* 0x001fe200078e02ff */
[----:B------:R-:W-:Y:S01]  /*3780*/  ISETP.GE.U32.AND P0, PT, R23, 0x7ffffe1e, PT ;  /* 0x7ffffe1e1700780c */ /* 0x000fe20003f06070 */
[----:B---3--:R0:W-:Y:S01]  /*3790*/  STL [R1+0x164], R31 ;  /* 0x0001641f01007387 */ /* 0x0081e20000100800 */
[----:B------:R-:W-:Y:S01]  /*37a0*/  IMAD R80, R6, 0xe4, RZ ;  /* 0x000000e406507824 */ /* 0x000fe200078e02ff */
[----:B------:R-:W-:Y:S01]  /*37b0*/  PRMT R29, RZ, 0x7610, R29 ;  /* 0x00007610ff1d7816 */ /* 0x000fe2000000001d */
[----:B--2---:R-:W-:Y:S01]  /*37c0*/  IMAD R25, R25, 0x1c6, RZ ;  /* 0x000001c619197824 */ /* 0x004fe200078e02ff */
[----:B----4-:R-:W1:Y:S01]  /*37d0*/  LDC R28, c[0x0][0x3a8] ;  /* 0x0000ea00ff1c7b82 */ /* 0x010e620000000800 */
[----:B0-----:R-:W-:-:S05]  /*37e0*/  LEA.HI.X.SX32 R31, R78, R0, 0x1, P5 ;  /* 0x000000004e1f7211 */ /* 0x001fca00028f0eff */
[----:B------:R-:W-:-:S05]  /*37f0*/  @!P2 IMAD.MOV.U32 R5, RZ, RZ, R31 ;  /* 0x000000ffff05a224 */ /* 0x000fca00078e001f */
[----:B------:R0:W2:Y:S01]  /*3800*/  @!P2 LDG.E.U16 R24, desc[UR22][R4.64] ;  /* 0x000000160418a981 */ /* 0x0000a2000c1e1500 */
[----:B------:R-:W-:-:S03]  /*3810*/  IMAD R23, R6, 0xe5, RZ ;  /* 0x000000e506177824 */ /* 0x000fc600078e02ff */
[----:B------:R-:W-:Y:S01]  /*3820*/  STL [R1+0xa00], R31 ;  /* 0x000a001f01007387 */ /* 0x000fe20000100800 */
[----:B0-----:R-:W-:-:S04]  /*3830*/  IADD3 R5, P2, PT, R27, R2, RZ ;  /* 0x000000021b057210 */ /* 0x001fc80007f5e0ff */
[----:B------:R-:W-:Y:S01]  /*3840*/  LEA.HI.X.SX32 R4, R23, R0, 0x1, P2 ;  /* 0x0000000017047211 */ /* 0x000fe200010f0eff */
[----:B--2---:R-:W-:Y:S04]  /*3850*/  STL [R1+0x168], R24 ;  /* 0x0001681801007387 */ /* 0x004fe80000100800 */
[----:B------:R0:W-:Y:S04]  /*3860*/  STL [R1+0x9fc], R5 ;  /* 0x0009fc0501007387 */ /* 0x0001e80000100800 */
[----:B------:R2:W-:Y:S01]  /*3870*/  STL [R1+0x9f8], R4 ;  /* 0x0009f80401007387 */ /* 0x0005e20000100800 */
[----:B0-----:R-:W-:-:S04]  /*3880*/  @!P4 LOP3.LUT R5, R5, R4, RZ, 0x3c, !PT ;  /* 0x000000040505c212 */ /* 0x001fc800078e3cff */
[----:B--2---:R-:W-:-:S04]  /*3890*/  @!P4 LOP3.LUT R4, R5, R4, RZ, 0x3c, !PT ;  /* 0x000000040504c212 */ /* 0x004fc800078e3cff */
[----:B------:R-:W-:-:S05]  /*38a0*/  @!P4 LOP3.LUT R5, R5, R4, RZ, 0x3c, !PT ;  /* 0x000000040505c212 */ /* 0x000fca00078e3cff */
[----:B------:R0:W2:Y:S01]  /*38b0*/  @!P4 LDG.E.U16 R81, desc[UR22][R4.64] ;  /* 0x000000160451c981 */ /* 0x0000a2000c1e1500 */
[----:B------:R-:W-:Y:S02]  /*38c0*/  IMAD R27, R26, 0x1c8, RZ ;  /* 0x000001c81a1b7824 */ /* 0x000fe400078e02ff */
[----:B------:R-:W-:Y:S01]  /*38d0*/  VIADD R23, R3, 0xffffff20 ;  /* 0xffffff2003177836 */ /* 0x000fe20000000000 */
[----:B------:R-:W3:Y:S02]  /*38e0*/  LDC R26, c[0x0][0x3a8] ;  /* 0x0000ea00ff1a7b82 */ /* 0x000ee40000000800 */
[----:B------:R-:W-:-:S05]  /*38f0*/  IADD3 R31, P5, PT, R27, R2, RZ ;  /* 0x000000021b1f7210 */ /* 0x000fca0007fbe0ff */
[----:B------:R-:W-:Y:S01]  /*3900*/  STL [R1+0x9f4], R31 ;  /* 0x0009f41f01007387 */ /* 0x000fe20000100800 */
[----:B0-----:R-:W-:-:S03]  /*3910*/  @!P6 IMAD.MOV.U32 R4, RZ, RZ, R31 ;  /* 0x000000ffff04e224 */ /* 0x001fc600078e001f */
[----:B--2---:R0:W-:Y:S02]  /*3920*/  STL [R1+0x15c], R81 ;  /* 0x00015c5101007387 */ /* 0x0041e40000100800 */
[----:B0-----:R-:W-:-:S05]  /*3930*/  LEA.HI.X.SX32 R81, R80, R0, 0x1, P5 ;  /* 0x0000000050517211 */ /* 0x001fca00028f0eff */
[----:B------:R-:W-:-:S05]  /*3940*/  @!P6 IMAD.MOV.U32 R5, RZ, RZ, R81 ;  /* 0x000000ffff05e224 */ /* 0x000fca00078e0051 */
[----:B------:R0:W2:Y:S01]  /*3950*/  @!P6 LDG.E.U16 R29, desc[UR22][R4.64] ;  /* 0x00000016041de981 */ /* 0x0000a2000c1e1500 */
[----:B------:R-:W-:Y:S01]  /*3960*/  ISETP.GE.U32.AND P5, PT, R23, 0x7ffffe21, PT ;  /* 0x7ffffe211700780c */ /* 0x000fe20003fa6070 */
[----:B------:R-:W-:Y:S02]  /*3970*/  IMAD R23, R6, 0xe3, RZ ;  /* 0x000000e306177824 */ /* 0x000fe400078e02ff */
[----:B------:R4:W-:Y:S01]  /*3980*/  STL [R1+0x9f0], R81 ;  /* 0x0009f05101007387 */ /* 0x0009e20000100800 */
[----:B0-----:R-:W-:Y:S01]  /*3990*/  IADD3 R5, P6, PT, R25, R2, RZ ;  /* 0x0000000219057210 */ /* 0x001fe20007fde0ff */
[----:B------:R-:W-:Y:S01]  /*39a0*/  VIADD R24, R3, 0xffffff1e ;  /* 0xffffff1e03187836 */ /* 0x000fe20000000000 */
[----:B------:R-:W-:Y:S01]  /*39b0*/  PRMT R27, RZ, 0x7610, R27 ;  /* 0x00007610ff1b7816 */ /* 0x000fe2000000001b */
[----:B-1----:R-:W-:Y:S01]  /*39c0*/  IMAD R31, R28, 0x1c4, RZ ;  /* 0x000001c41c1f7824 */ /* 0x002fe200078e02ff */
[----:B------:R-:W-:Y:S01]  /*39d0*/  LEA.HI.X.SX32 R4, R23, R0, 0x1, P6 ;  /* 0x0000000017047211 */ /* 0x000fe200030f0eff */
[----:B------:R0:W-:Y:S01]  /*39e0*/  STL [R1+0x9ec], R5 ;  /* 0x0009ec0501007387 */ /* 0x0001e20000100800 */
[----:B----4-:R-:W-:Y:S01]  /*39f0*/  IMAD R81, R6, 0xe2, RZ ;  /* 0x000000e206517824 */ /* 0x010fe200078e02ff */
[----:B------:R-:W1:Y:S02]  /*3a00*/  LDC R25, c[0x0][0x3a8] ;  /* 0x0000ea00ff197b82 */ /* 0x000e640000000800 */
[----:B------:R4:W-:Y:S01]  /*3a10*/  STL [R1+0x9e8], R4 ;  /* 0x0009e80401007387 */ /* 0x0009e20000100800 */
[----:B0-----:R-:W-:-:S04]  /*3a20*/  @!P3 LOP3.LUT R5, R5, R4, RZ, 0x3c, !PT ;  /* 0x000000040505b212 */ /* 0x001fc800078e3cff */
[----:B----4-:R-:W-:-:S04]  /*3a30*/  @!P3 LOP3.LUT R4, R5, R4, RZ, 0x3c, !PT ;  /* 0x000000040504b212 */ /* 0x010fc800078e3cff */
[----:B------:R-:W-:-:S05]  /*3a40*/  @!P3 LOP3.LUT R5, R5, R4, RZ, 0x3c, !PT ;  /* 0x000000040505b212 */ /* 0x000fca00078e3cff */
[----:B------:R0:W4:Y:S01]  /*3a50*/  @!P3 LDG.E.U16 R85, desc[UR22][R4.64] ;  /* 0x000000160455b981 */ /* 0x000122000c1e1500 */
[----:B------:R-:W-:Y:S01]  /*3a60*/  ISETP.GE.U32.AND P2, PT, R24, 0x7ffffe1f, PT ;  /* 0x7ffffe1f1800780c */ /* 0x000fe20003f46070 */
[----:B------:R-:W-:-:S05]  /*3a70*/  VIADD R24, R3, 0xffffff1f ;  /* 0xffffff1f03187836 */ /* 0x000fca0000000000 */
[----:B------:R-:W-:Y:S02]  /*3a80*/  ISETP.GE.U32.AND P4, PT, R24, 0x7ffffe20, PT ;  /* 0x7ffffe201800780c */ /* 0x000fe40003f86070 */
[----:B------:R-:W-:-:S04]  /*3a90*/  IADD3 R24, P6, PT, R31, R2, RZ ;  /* 0x000000021f187210 */ /* 0x000fc80007fde0ff */
[----:B0-----:R-:W-:Y:S01]  /*3aa0*/  LEA.HI.X.SX32 R4, R81, R0, 0x1, P6 ;  /* 0x0000000051047211 */ /* 0x001fe200030f0eff */
[----:B------:R-:W-:-:S05]  /*3ab0*/  IMAD.MOV.U32 R5, RZ, RZ, R24 ;  /* 0x000000ffff057224 */ /* 0x000fca00078e0018 */
[----:B------:R-:W-:Y:S01]  /*3ac0*/  @!P0 LOP3.LUT R5, R5, R4, RZ, 0x3c, !PT ;  /* 0x0000000405058212 */ /* 0x000fe200078e3cff */
[----:B------:R-:W-:-:S05]  /*3ad0*/  VIADD R23, R3, 0xffffff21 ;  /* 0xffffff2103177836 */ /* 0x000fca0000000000 */
[----:B------:R-:W-:Y:S01]  /*3ae0*/  ISETP.GE.U32.AND P3, PT, R23, 0x7ffffe22, PT ;  /* 0x7ffffe221700780c */ /* 0x000fe20003f66070 */
[----:B------:R-:W-:Y:S01]  /*3af0*/  IMAD R23, R6, 0xe1, RZ ;  /* 0x000000e106177824 */ /* 0x000fe200078e02ff */
[----:B--2---:R-:W-:Y:S04]  /*3b00*/  STL [R1+0x160], R29 ;  /* 0x0001601d01007387 */ /* 0x004fe80000100800 */
[----:B------:R-:W-:Y:S04]  /*3b10*/  STL [R1+0x9e4], R24 ;  /* 0x0009e41801007387 */ /* 0x000fe80000100800 */
[----:B------:R0:W-:Y:S02]  /*3b20*/  STL [R1+0x9e0], R4 ;  /* 0x0009e00401007387 */ /* 0x0001e40000100800 */
[----:B0-----:R-:W-:-:S04]  /*3b30*/  @!P0 LOP3.LUT R4, R5, R4, RZ, 0x3c, !PT ;  /* 0x0000000405048212 */ /* 0x001fc800078e3cff */
[----:B------:R-:W-:-:S05]  /*3b40*/  @!P0 LOP3.LUT R5, R5, R4, RZ, 0x3c, !PT ;  /* 0x0000000405058212 */ /* 0x000fca00078e3cff */
[----:B------:R0:W2:Y:S01]  /*3b50*/  @!P0 LDG.E.U16 R27, desc[UR22][R4.64] ;  /* 0x00000016041b8981 */ /* 0x0000a2000c1e1500 */
[----:B---3--:R-:W-:-:S05]  /*3b60*/  IMAD R29, R26, 0x1c2, RZ ;  /* 0x000001c21a1d7824 */ /* 0x008fca00078e02ff */
[----:B------:R-:W-:-:S05]  /*3b70*/  IADD3 R29, P6, PT, R29, R2, RZ ;  /* 0x000000021d1d7210 */ /* 0x000fca0007fde0ff */
[----:B------:R-:W-:Y:S04]  /*3b80*/  STL [R1+0x9dc], R29 ;  /* 0x0009dc1d01007387 */ /* 0x000fe80000100800 */
[----:B----4-:R3:W-:Y:S01]  /*3b90*/  STL [R1+0x154], R85 ;  /* 0x0001545501007387 */ /* 0x0107e20000100800 */
[----:B0-----:R-:W-:Y:S01]  /*3ba0*/  @!P2 IMAD.MOV.U32 R4, RZ, RZ, R29 ;  /* 0x000000ffff04a224 */ /* 0x001fe200078e001d */
[----:B---3--:R-:W-:-:S05]  /*3bb0*/  LEA.HI.X.SX32 R85, R23, R0, 0x1, P6 ;  /* 0x0000000017557211 */ /* 0x008fca00030f0eff */
[----:B------:R-:W-:-:S05]  /*3bc0*/  @!P2 IMAD.MOV.U32 R5, RZ, RZ, R85 ;  /* 0x000000ffff05a224 */ /* 0x000fca00078e0055 */
[----:B------:R-:W3:Y:S01]  /*3bd0*/  @!P2 LDG.E.U16 R82, desc[UR22][R4.64] ;  /* 0x000000160452a981 */ /* 0x000ee2000c1e1500 */
[----:B------:R-:W-:-:S03]  /*3be0*/  PRMT R26, RZ, 0x7610, R26 ;  /* 0x00007610ff1a7816 */ /* 0x000fc6000000001a */
[----:B--2---:R0:W-:Y:S02]  /*3bf0*/  STL [R1+0x158], R27 ;  /* 0x0001581b01007387 */ /* 0x0041e40000100800 */
[----:B0-----:R-:W0:Y:S02]  /*3c00*/  LDC R27, c[0x0][0x3a8] ;  /* 0x0000ea00ff1b7b82 */ /* 0x001e240000000800 */
[----:B------:R-:W-:Y:S01]  /*3c10*/  STL [R1+0x9d8], R85 ;  /* 0x0009d85501007387 */ /* 0x000fe20000100800 */
[----:B0-----:R-:W-:-:S03]  /*3c20*/  IMAD R29, R27, 0x1c0, RZ ;  /* 0x000001c01b1d7824 */ /* 0x001fc600078e02ff */
[----:B---3--:R0:W-:Y:S02]  /*3c30*/  STL [R1+0x150], R82 ;  /* 0x0001505201007387 */ /* 0x0081e40000100800 */
[----:B------:R-:W-:Y:S01]  /*3c40*/  IADD3 R5, P6, PT, R29, R2, RZ ;  /* 0x000000021d057210 */ /* 0x000fe20007fde0ff */
[----:B0-----:R-:W-:-:S04]  /*3c50*/  IMAD R82, R6, 0xe0, RZ ;  /* 0x000000e006527824 */ /* 0x001fc800078e02ff */
[----:B------:R0:W-:Y:S01]  /*3c60*/  STL [R1+0x9d4], R5 ;  /* 0x0009d40501007387 */ /* 0x0001e20000100800 */
[----:B------:R-:W-:-:S04]  /*3c70*/  LEA.HI.X.SX32 R4, R82, R0, 0x1, P6 ;  /* 0x0000000052047211 */ /* 0x000fc800030f0eff */
[-C--:B0-----:R-:W-:Y:S01]  /*3c80*/  @!P4 LOP3.LUT R5, R5, R4.reuse, RZ, 0x3c, !PT ;  /* 0x000000040505c212 */ /* 0x081fe200078e3cff */
[----:B------:R0:W-:Y:S03]  /*3c90*/  STL [R1+0x9d0], R4 ;  /* 0x0009d00401007387 */ /* 0x0001e60000100800 */
[----:B0-----:R-:W-:-:S04]  /*3ca0*/  @!P4 LOP3.LUT R4, R5, R4, RZ, 0x3c, !PT ;  /* 0x000000040504c212 */ /* 0x001fc800078e3cff */
[----:B------:R-:W-:-:S05]  /*3cb0*/  @!P4 LOP3.LUT R5, R5, R4, RZ, 0x3c, !PT ;  /* 0x000000040505c212 */ /* 0x000fca00078e3cff */
[----:B------:R0:W2:Y:S01]  /*3cc0*/  @!P4 LDG.E.U16 R26, desc[UR22][R4.64] ;  /* 0x00000016041ac981 */ /* 0x0000a2000c1e1500 */
[----:B-1----:R-:W-:Y:S02]  /*3cd0*/  IMAD R27, R25, 0x1be, RZ ;  /* 0x000001be191b7824 */ /* 0x002fe400078e02ff */
[----:B------:R-:W-:-:S03]  /*3ce0*/  IMAD R25, R6, 0xdf, RZ ;  /* 0x000000df06197824 */ /* 0x000fc600078e02ff */
[----:B------:R-:W-:-:S04]  /*3cf0*/  IADD3 R85, P6, PT, R27, R2, RZ ;  /* 0x000000021b557210 */ /* 0x000fc80007fde0ff */
[----:B------:R-:W-:Y:S01]  /*3d00*/  LEA.HI.X.SX32 R29, R25, R0, 0x1, P6 ;  /* 0x00000000191d7211 */ /* 0x000fe200030f0eff */
[----:B0-----:R-:W-:-:S04]  /*3d10*/  @!P5 IMAD.MOV.U32 R4, RZ, RZ, R85 ;  /* 0x000000ffff04d224 */ /* 0x001fc800078e0055 */
[----:B------:R-:W-:-:S05]  /*3d20*/  @!P5 IMAD.MOV.U32 R5, RZ, RZ, R29 ;  /* 0x000000ffff05d224 */ /* 0x000fca00078e001d */
[----:B------:R-:W3:Y:S04]  /*3d30*/  @!P5 LDG.E.U16 R83, desc[UR22][R4.64] ;  /* 0x000000160453d981 */ /* 0x000ee8000c1e1500 */
[----:B------:R-:W-:Y:S04]  /*3d40*/  STL [R1+0x9cc], R85 ;  /* 0x0009cc5501007387 */ /* 0x000fe80000100800 */
[----:B--2---:R0:W-:Y:S02]  /*3d50*/  STL [R1+0x14c], R26 ;  /* 0x00014c1a01007387 */ /* 0x0041e40000100800 */
[----:B0-----:R-:W0:Y:S02]  /*3d60*/  LDC R26, c[0x0][0x3a8] ;  /* 0x0000ea00ff1a7b82 */ /* 0x001e240000000800 */
[----:B------:R-:W-:Y:S04]  /*3d70*/  STL [R1+0x9c8], R29 ;  /* 0x0009c81d01007387 */ /* 0x000fe80000100800 */
[----:B---3--:R1:W-:Y:S02]  /*3d80*/  STL [R1+0x148], R83 ;  /* 0x0001485301007387 */ /* 0x0083e40000100800 */
[----:B-1----:R-:W-:-:S02]  /*3d90*/  IMAD R83, R6, 0xde, RZ ;  /* 0x000000de06537824 */ /* 0x002fc400078e02ff */
[----:B0-----:R-:W-:-:S05]  /*3da0*/  IMAD R25, R26, 0x1bc, RZ ;  /* 0x000001bc1a197824 */ /* 0x001fca00078e02ff */
[----:B------:R-:W-:-:S04]  /*3db0*/  IADD3 R5, P5, PT, R25, R2, RZ ;  /* 0x0000000219057210 */ /* 0x000fc80007fbe0ff */
[----:B------:R-:W-:Y:S01]  /*3dc0*/  LEA.HI.X.SX32 R4, R83, R0, 0x1, P5 ;  /* 0x0000000053047211 */ /* 0x000fe200028f0eff */
[----:B------:R0:W-:Y:S04]  /*3dd0*/  STL [R1+0x9c4], R5 ;  /* 0x0009c40501007387 */ /* 0x0001e80000100800 */
[----:B------:R1:W-:Y:S01]  /*3de0*/  STL [R1+0x9c0], R4 ;  /* 0x0009c00401007387 */ /* 0x0003e20000100800 */
[----:B0-----:R-:W-:-:S04]  /*3df0*/  @!P3 LOP3.LUT R5, R5, R4, RZ, 0x3c, !PT ;  /* 0x000000040505b212 */ /* 0x001fc800078e3cff */
[----:B-1----:R-:W-:-:S04]  /*3e00*/  @!P3 LOP3.LUT R4, R5, R4, RZ, 0x3c, !PT ;  /* 0x000000040504b212 */ /* 0x002fc800078e3cff */
[----:B------:R-:W-:-:S05]  /*3e10*/  @!P3 LOP3.LUT R5, R5, R4, RZ, 0x3c, !PT ;  /* 0x000000040505b212 */ /* 0x000fca00078e3cff */
[----:B------:R0:W2:Y:S01]  /*3e20*/  @!P3 LDG.E.U16 R86, desc[UR22][R4.64] ;  /* 0x000000160456b981 */ /* 0x0000a2000c1e1500 */
[----:B------:R-:W-:-:S05]  /*3e30*/  VIADD R24, R3, 0xffffff22 ;  /* 0xffffff2203187836 */ /* 0x000fca0000000000 */
[----:B------:R-:W-:Y:S02]  /*3e40*/  ISETP.GE.U32.AND P0, PT, R24, 0x7ffffe23, PT ;  /* 0x7ffffe231800780c */ /* 0x000fe40003f06070 */
[----:B------:R-:W1:Y:S01]  /*3e50*/  LDC R24, c[0x0][0x3a8] ;  /* 0x0000ea00ff187b82 */ /* 0x000e620000000800 */
[----:B------:R-:W-:-:S05]  /*3e60*/  VIADD R27, R3, 0xffffff24 ;  /* 0xffffff24031b7836 */ /* 0x000fca0000000000 */
[----:B------:R-:W-:Y:S01]  /*3e70*/  ISETP.GE.U32.AND P4, PT, R27, 0x7ffffe25, PT ;  /* 0x7ffffe251b00780c */ /* 0x000fe20003f86070 */
[----:B------:R-:W-:Y:S02]  /*3e80*/  IMAD R27, R6, 0xdd, RZ ;  /* 0x000000dd061b7824 */ /* 0x000fe400078e02ff */
[----:B-1----:R-:W-:Y:S02]  /*3e90*/  IMAD R29, R24, 0x1ba, RZ ;  /* 0x000001ba181d7824 */ /* 0x002fe400078e02ff */
[C---:B------:R-:W-:Y:S01]  /*3ea0*/  VIADD R23, R3.reuse, 0xffffff23 ;  /* 0xffffff2303177836 */ /* 0x040fe20000000000 */
[----:B------:R-:W-:Y:S01]  /*3eb0*/  PRMT R25, RZ, 0x7610, R25 ;  /* 0x00007610ff197816 */ /* 0x000fe20000000019 */
[----:B------:R-:W-:Y:S01]  /*3ec0*/  VIADD R26, R3, 0xffffff25 ;  /* 0xffffff25031a7836 */ /* 0x000fe20000000000 */
[----:B------:R-:W-:Y:S01]  /*3ed0*/  IADD3 R85, P5, PT, R29, R2, RZ ;  /* 0x000000021d557210 */ /* 0x000fe20007fbe0ff */
[----:B------:R-:W1:Y:S03]  /*3ee0*/  LDC R24, c[0x0][0x3a8] ;  /* 0x0000ea00ff187b82 */ /* 0x000e660000000800 */
[----:B0-----:R-:W-:Y:S01]  /*3ef0*/  LEA.HI.X.SX32 R4, R27, R0, 0x1, P5 ;  /* 0x000000001b047211 */ /* 0x001fe200028f0eff */
[----:B------:R-:W-:Y:S01]  /*3f00*/  IMAD.MOV.U32 R5, RZ, RZ, R85 ;  /* 0x000000ffff057224 */ /* 0x000fe200078e0055 */
[----:B------:R0:W-:Y:S04]  /*3f10*/  STL [R1+0x9bc], R85 ;  /* 0x0009bc5501007387 */ /* 0x0001e80000100800 */
[----:B------:R-:W-:-:S02]  /*3f20*/  @!P0 LOP3.LUT R5, R5, R4, RZ, 0x3c, !PT ;  /* 0x0000000405058212 */ /* 0x000fc400078e3cff */
[----:B------:R-:W-:Y:S02]  /*3f30*/  ISETP.GE.U32.AND P2, PT, R23, 0x7ffffe24, PT ;  /* 0x7ffffe241700780c */ /* 0x000fe40003f46070 */
[----:B------:R-:W3:Y:S02]  /*3f40*/  LDC R23, c[0x0][0x3a8] ;  /* 0x0000ea00ff177b82 */ /* 0x000ee40000000800 */
[----:B---3--:R-:W-:-:S05]  /*3f50*/  IMAD R23, R23, 0x1b8, RZ ;  /* 0x000001b817177824 */ /* 0x008fca00078e02ff */
[----:B0-----:R-:W-:Y:S01]  /*3f60*/  IADD3 R85, P5, PT, R23, R2, RZ ;  /* 0x0000000217557210 */ /* 0x001fe20007fbe0ff */
[----:B--2---:R-:W-:Y:S04]  /*3f70*/  STL [R1+0x144], R86 ;  /* 0x0001445601007387 */ /* 0x004fe80000100800 */
[----:B------:R0:W-:Y:S02]  /*3f80*/  STL [R1+0x9b8], R4 ;  /* 0x0009b80401007387 */ /* 0x0001e40000100800 */
[----:B0-----:R-:W-:-:S04]  /*3f90*/  @!P0 LOP3.LUT R4, R5, R4, RZ, 0x3c, !PT ;  /* 0x0000000405048212 */ /* 0x001fc800078e3cff */
[----:B------:R-:W-:-:S05]  /*3fa0*/  @!P0 LOP3.LUT R5, R5, R4, RZ, 0x3c, !PT ;  /* 0x0000000405058212 */ /* 0x000fca00078e3cff */
[----:B------:R0:W2:Y:S01]  /*3fb0*/  @!P0 LDG.E.U16 R25, desc[UR22][R4.64] ;  /* 0x0000001604198981 */ /* 0x0000a2000c1e1500 */
[----:B------:R-:W-:-:S05]  /*3fc0*/  IMAD R86, R6, 0xdc, RZ ;  /* 0x000000dc06567824 */ /* 0x000fca00078e02ff */
[----:B0-----:R-:W-:Y:S01]  /*3fd0*/  LEA.HI.X.SX32 R5, R86, R0, 0x1, P5 ;  /* 0x0000000056057211 */ /* 0x001fe200028f0eff */
[----:B------:R-:W-:-:S05]  /*3fe0*/  @!P2 IMAD.MOV.U32 R4, RZ, RZ, R85 ;  /* 0x000000ffff04a224 */ /* 0x000fca00078e0055 */
[----:B------:R0:W3:Y:S01]  /*3ff0*/  @!P2 LDG.E.U16 R84, desc[UR22][R4.64] ;  /* 0x000000160454a981 */ /* 0x0000e2000c1e1500 */
[----:B------:R-:W-:Y:S01]  /*4000*/  ISETP.GE.U32.AND P6, PT, R26, 0x7ffffe26, PT ;  /* 0x7ffffe261a00780c */ /* 0x000fe20003fc6070 */
[----:B------:R-:W-:-:S05]  /*4010*/  VIADD R26, R3, 0xffffff26 ;  /* 0xffffff26031a7836 */ /* 0x000fca0000000000 */
[----:B------:R-:W-:Y:S01]  /*4020*/  ISETP.GE.U32.AND P3, PT, R26, 0x7ffffe27, PT ;  /* 0x7ffffe271a00780c */ /* 0x000fe20003f66070 */
[----:B------:R-:W-:-:S05]  /*4030*/  VIADD R26, R3, 0xffffff27 ;  /* 0xffffff27031a7836 */ /* 0x000fca0000000000 */
[----:B------:R-:W-:Y:S01]  /*4040*/  ISETP.GE.U32.AND P0, PT, R26, 0x7ffffe28, PT ;  /* 0x7ffffe281a00780c */ /* 0x000fe20003f06070 */
[----:B0-----:R-:W-:Y:S01]  /*4050*/  VIADD R4, R3, 0xffffff28 ;  /* 0xffffff2803047836 */ /* 0x001fe20000000000 */
[----:B------:R-:W-:Y:S01]  /*4060*/  PRMT R23, RZ, 0x7610, R23 ;  /* 0x00007610ff177816 */ /* 0x000fe20000000017 */
[----:B--2---:R0:W-:Y:S02]  /*4070*/  STL [R1+0x140], R25 ;  /* 0x0001401901007387 */ /* 0x0041e40000100800 */
[----:B0-----:R-:W0:Y:S02]  /*4080*/  LDC R25, c[0x0][0x3a8] ;  /* 0x0000ea00ff197b82 */ /* 0x001e240000000800 */
[----:B------:R-:W-:Y:S04]  /*4090*/  STL [R1+0x9b4], R85 ;  /* 0x0009b45501007387 */ /* 0x000fe80000100800 */
[----:B------:R1:W-:Y:S04]  /*40a0*/  STL [R1+0x9b0], R5 ;  /* 0x0009b00501007387 */ /* 0x0003e80000100800 */
[----:B---3--:R2:W-:Y:S01]  /*40b0*/  STL [R1+0x13c], R84 ;  /* 0x00013c5401007387 */ /* 0x0085e20000100800 */
[----:B0-----:R-:W-:-:S02]  /*40c0*/  IMAD R26, R25, 0x1b6, RZ ;  /* 0x000001b6191a7824 */ /* 0x001fc400078e02ff */
[----:B------:R-:W-:-:S03]  /*40d0*/  IMAD R25, R6, 0xdb, RZ ;  /* 0x000000db06197824 */ /* 0x000fc600078e02ff */
[----:B------:R-:W-:Y:S01]  /*40e0*/  IADD3 R26, P2, PT, R26, R2, RZ ;  /* 0x000000021a1a7210 */ /* 0x000fe20007f5e0ff */
[----:B-1----:R-:W-:Y:S02]  /*40f0*/  IMAD R5, R24, 0x1b4, RZ ;  /* 0x000001b418057824 */ /* 0x002fe400078e02ff */
[----:B------:R-:W-:Y:S01]  /*4100*/  IMAD R85, R6, 0xda, RZ ;  /* 0x000000da06557824 */ /* 0x000fe200078e02ff */
[----:B--2---:R-:W-:Y:S01]  /*4110*/  LEA.HI.X.SX32 R84, R25, R0, 0x1, P2 ;  /* 0x0000000019547211 */ /* 0x004fe200010f0eff */
[----:B------:R-:W-:Y:S01]  /*4120*/  STL [R1+0x9ac], R26 ;  /* 0x0009ac1a01007387 */ /* 0x000fe20000100800 */
[----:B------:R-:W-:Y:S01]  /*4130*/  ISETP.GE.U32.AND P2, PT, R4, 0x7ffffe29, PT ;  /* 0x7ffffe290400780c */ /* 0x000fe20003f46070 */
[----:B------:R-:W0:Y:S02]  /*4140*/  LDC R24, c[0x0][0x3a8] ;  /* 0x0000ea00ff187b82 */ /* 0x000e240000000800 */
[----:B------:R-:W-:Y:S01]  /*4150*/  IMAD.MOV.U32 R4, RZ, RZ, R84 ;  /* 0x000000ffff047224 */ /* 0x000fe200078e0054 */
[----:B------:R1:W-:Y:S02]  /*4160*/  STL [R1+0x9a8], R84 ;  /* 0x0009a85401007387 */ /* 0x0003e40000100800 */
[----:B-1----:R-:W-:Y:S01]  /*4170*/  IADD3 R84, P5, PT, R5, R2, RZ ;  /* 0x0000000205547210 */ /* 0x002fe20007fbe0ff */
[----:B------:R-:W-:-:S02]  /*4180*/  @!P4 IMAD.MOV.U32 R5, RZ, RZ, R4 ;  /* 0x000000ffff05c224 */ /* 0x000fc400078e0004 */
[----:B------:R-:W-:-:S05]  /*4190*/  @!P4 IMAD.MOV.U32 R4, RZ, RZ, R26 ;  /* 0x000000ffff04c224 */ /* 0x000fca00078e001a */
[----:B------:R1:W2:Y:S01]  /*41a0*/  @!P4 LDG.E.U16 R23, desc[UR22][R4.64] ;  /* 0x000000160417c981 */ /* 0x0002a2000c1e1500 */
[----:B------:R-:W-:Y:S02]  /*41b0*/  LEA.HI.X.SX32 R26, R85, R0, 0x1, P5 ;  /* 0x00000000551a7211 */ /* 0x000fe400028f0eff */
[----:B------:R-:W-:Y:S01]  /*41c0*/  PRMT R25, RZ, 0x7610, R25 ;  /* 0x00007610ff197816 */ /* 0x000fe20000000019 */
[C---:B-1----:R-:W-:Y:S02]  /*41d0*/  VIADD R4, R3.reuse, 0xffffff29 ;  /* 0xffffff2903047836 */ /* 0x042fe40000000000 */
[----:B------:R-:W-:-:S03]  /*41e0*/  VIADD R5, R3, 0xffffff2a ;  /* 0xffffff2a03057836 */ /* 0x000fc60000000000 */
[----:B------:R-:W-:Y:S01]  /*41f0*/  ISETP.GE.U32.AND P4, PT, R4, 0x7ffffe2a, PT ;  /* 0x7ffffe2a0400780c */ /* 0x000fe20003f86070 */
[----:B------:R-:W-:Y:S01]  /*4200*/  @!P6 IMAD.MOV.U32 R4, RZ, RZ, R84 ;  /* 0x000000ffff04e224 */ /* 0x000fe200078e0054 */
[----:B------:R-:W-:Y:S01]  /*4210*/  ISETP.GE.U32.AND P5, PT, R5, 0x7ffffe2b, PT ;  /* 0x7ffffe2b0500780c */ /* 0x000fe20003fa6070 */
[----:B------:R-:W-:-:S05]  /*4220*/  @!P6 IMAD.MOV.U32 R5, RZ, RZ, R26 ;  /* 0x000000ffff05e224 */ /* 0x000fca00078e001a */
[----:B------:R1:W3:Y:S02]  /*4230*/  @!P6 LDG.E.U16 R25, desc[UR22][R4.64] ;  /* 0x000000160419e981 */ /* 0x0002e4000c1e1500 */
[----:B-1----:R-:W-:Y:S02]  /*4240*/  IMAD R5, R6, 0xd9, RZ ;  /* 0x000000d906057824 */ /* 0x002fe400078e02ff */
[----:B--2---:R1:W-:Y:S04]  /*4250*/  STL [R1+0x138], R23 ;  /* 0x0001381701007387 */ /* 0x0043e80000100800 */
[----:B------:R-:W-:Y:S01]  /*4260*/  STL [R1+0x9a4], R84 ;  /* 0x0009a45401007387 */ /* 0x000fe20000100800 */
[----:B-1----:R-:W1:Y:S03]  /*4270*/  LDC R23, c[0x0][0x3a8] ;  /* 0x0000ea00ff177b82 */ /* 0x002e660000000800 */
[----:B------:R2:W-:Y:S05]  /*4280*/  STL [R1+0x9a0], R26 ;  /* 0x0009a01a01007387 */ /* 0x0005ea0000100800 */
[----:B--2---:R-:W2:Y:S01]  /*4290*/  LDC R26, c[0x0][0x3a8] ;  /* 0x0000ea00ff1a7b82 */ /* 0x004ea20000000800 */
[----:B---3--:R3:W-:Y:S01]  /*42a0*/  STL [R1+0x134], R25 ;  /* 0x0001341901007387 */ /* 0x0087e20000100800 */
[----:B-1----:R-:W-:-:S05]  /*42b0*/  IMAD R23, R23, 0x1b2, RZ ;  /* 0x000001b217177824 */ /* 0x002fca00078e02ff */
[----:B------:R-:W-:-:S04]  /*42c0*/  IADD3 R23, P6, PT, R23, R2, RZ ;  /* 0x0000000217177210 */ /* 0x000fc80007fde0ff */
[----:B---3--:R-:W-:Y:S01]  /*42d0*/  LEA.HI.X.SX32 R25, R5, R0, 0x1, P6 ;  /* 0x0000000005197211 */ /* 0x008fe200030f0eff */
[----:B--2---:R-:W-:Y:S01]  /*42e0*/  IMAD R4, R26, 0x1b0, RZ ;  /* 0x000001b01a047824 */ /* 0x004fe200078e02ff */
[----:B------:R1:W-:Y:S01]  /*42f0*/  STL [R1+0x99c], R23 ;  /* 0x00099c1701007387 */ /* 0x0003e20000100800 */
[----:B------:R-:W-:-:S03]  /*4300*/  IMAD.MOV.U32 R5, RZ, RZ, R23 ;  /* 0x000000ffff057224 */ /* 0x000fc600078e0017 */
[----:B-1----:R-:W-:Y:S01]  /*4310*/  IADD3 R23, P6, PT, R4, R2, RZ ;  /* 0x0000000204177210 */ /* 0x002fe20007fde0ff */
[----:B------:R-:W-:-:S05]  /*4320*/  IMAD.MOV.U32 R4, RZ, RZ, R25 ;  /* 0x000000ffff047224 */ /* 0x000fca00078e0019 */
[----:B------:R-:W-:-:S04]  /*4330*/  @!P3 LOP3.LUT R5, R5, R4, RZ, 0x3c, !PT ;  /* 0x000000040505b212 */ /* 0x000fc800078e3cff */
[----:B------:R-:W-:-:S04]  /*4340*/  @!P3 LOP3.LUT R4, R5, R4, RZ, 0x3c, !PT ;  /* 0x000000040504b212 */ /* 0x000fc800078e3cff */
[----:B------:R-:W-:-:S05]  /*4350*/  @!P3 LOP3.LUT R5, R5, R4, RZ, 0x3c, !PT ;  /* 0x000000040505b212 */ /* 0x000fca00078e3cff */
[----:B------:R1:W2:Y:S01]  /*4360*/  @!P3 LDG.E.U16 R79, desc[UR22][R4.64] ;  /* 0x00000016044fb981 */ /* 0x0002a2000c1e1500 */
[----:B------:R-:W-:Y:S02]  /*4370*/  IMAD R84, R6, 0xd8, RZ ;  /* 0x000000d806547824 */ /* 0x000fe400078e02ff */
[----:B0-----:R-:W-:Y:S01]  /*4380*/  IMAD R24, R24, 0x1ae, RZ ;  /* 0x000001ae18187824 */ /* 0x001fe200078e02ff */
[----:B------:R0:W-:Y:S02]  /*4390*/  STL [R1+0x998], R25 ;  /* 0x0009981901007387 */ /* 0x0001e40000100800 */
[----:B-1----:R-:W-:Y:S02]  /*43a0*/  LEA.HI.X.SX32 R5, R84, R0, 0x1, P6 ;  /* 0x0000000054057211 */ /* 0x002fe400030f0eff */
[----:B------:R-:W-:Y:S01]  /*43b0*/  IADD3 R24, P6, PT, R24, R2, RZ ;  /* 0x0000000218187210 */ /* 0x000fe20007fde0ff */
[----:B------:R-:W-:Y:S01]  /*43c0*/  IMAD R4, R6, 0xd7, RZ ;  /* 0x000000d706047824 */ /* 0x000fe200078e02ff */
[----:B------:R-:W-:Y:S01]  /*43d0*/  STL [R1+0x994], R23 ;  /* 0x0009941701007387 */ /* 0x000fe20000100800 */
[----:B------:R-:W-:Y:S01]  /*43e0*/  PRMT R85, RZ, 0x7610, R85 ;  /* 0x00007610ff557816 */ /* 0x000fe20000000055 */
[----:B0-----:R-:W0:Y:S02]  /*43f0*/  LDC R25, c[0x0][0x3a8] ;  /* 0x0000ea00ff197b82 */ /* 0x001e240000000800 */
[----:B------:R-:W-:Y:S04]  /*4400*/  STL [R1+0x990], R5 ;  /* 0x0009900501007387 */ /* 0x000fe80000100800 */
[----:B------:R-:W-:Y:S04]  /*4410*/  STL [R1+0x98c], R24 ;  /* 0x00098c1801007387 */ /* 0x000fe80000100800 */
[----:B--2---:R1:W-:Y:S02]  /*4420*/  STL [R1+0x130], R79 ;  /* 0x0001304f01007387 */ /* 0x0043e40000100800 */
[----:B-1----:R-:W-:Y:S01]  /*4430*/  LEA.HI.X.SX32 R79, R4, R0, 0x1, P6 ;  /* 0x00000000044f7211 */ /* 0x002fe200030f0eff */
[----:B------:R-:W-:-:S02]  /*4440*/  @!P0 IMAD.MOV.U32 R4, RZ, RZ, R23 ;  /* 0x000000ffff048224 */ /* 0x000fc400078e0017 */
[----:B------:R-:W1:Y:S03]  /*4450*/  LDC R23, c[0x0][0x3a8] ;  /* 0x0000ea00ff177b82 */ /* 0x000e660000000800 */
[----:B------:R2:W3:Y:S02]  /*4460*/  @!P0 LDG.E.U16 R85, desc[UR22][R4.64] ;  /* 0x0000001604558981 */ /* 0x0004e4000c1e1500 */
[----:B--2---:R-:W-:Y:S02]  /*4470*/  @!P2 IMAD.MOV.U32 R4, RZ, RZ, R24 ;  /* 0x000000ffff04a224 */ /* 0x004fe400078e0018 */
[----:B------:R-:W-:-:S05]  /*4480*/  @!P2 IMAD.MOV.U32 R5, RZ, RZ, R79 ;  /* 0x000000ffff05a224 */ /* 0x000fca00078e004f */
[----:B------:R1:W2:Y:S01]  /*4490*/  @!P2 LDG.E.U16 R77, desc[UR22][R4.64] ;  /* 0x00000016044da981 */ /* 0x0002a2000c1e1500 */
[----:B0-----:R-:W-:-:S03]  /*44a0*/  IMAD R25, R25, 0x1aa, RZ ;  /* 0x000001aa19197824 */ /* 0x001fc600078e02ff */
[----:B------:R0:W-:Y:S01]  /*44b0*/  STL [R1+0x988], R79 ;  /* 0x0009884f01007387 */ /* 0x0001e20000100800 */
[----:B-1----:R-:W-:Y:S02]  /*44c0*/  IMAD R5, R23, 0x1ac, RZ ;  /* 0x000001ac17057824 */ /* 0x002fe400078e02ff */
[----:B------:R-:W-:Y:S01]  /*44d0*/  VIADD R4, R3, 0xffffff2d ;  /* 0xffffff2d03047836 */ /* 0x000fe20000000000 */
[----:B------:R-:W-:Y:S01]  /*44e0*/  PRMT R84, RZ, 0x7610, R84 ;  /* 0x00007610ff547816 */ /* 0x000fe20000000054 */
[----:B0-----:R-:W-:Y:S01]  /*44f0*/  IMAD R79, R6, 0xd6, RZ ;  /* 0x000000d6064f7824 */ /* 0x001fe200078e02ff */
[----:B------:R-:W-:Y:S01]  /*4500*/  IADD3 R5, P6, PT, R5, R2, RZ ;  /* 0x0000000205057210 */ /* 0x000fe20007fde0ff */
[----:B------:R-:W0:Y:S01]  /*4510*/  LDC R23, c[0x0][0x3a8] ;  /* 0x0000ea00ff177b82 */ /* 0x000e220000000800 */
[----:B------:R-:W-:Y:S02]  /*4520*/  ISETP.GE.U32.AND P2, PT, R4, 0x7ffffe2e, PT ;  /* 0x7ffffe2e0400780c */ /* 0x000fe40003f46070 */
[----:B------:R-:W-:Y:S01]  /*4530*/  LEA.HI.X.SX32 R24, R79, R0, 0x1, P6 ;  /* 0x000000004f187211 */ /* 0x000fe200030f0eff */
[----:B------:R-:W-:Y:S01]  /*4540*/  STL [R1+0x984], R5 ;  /* 0x0009840501007387 */ /* 0x000fe20000100800 */
[----:B------:R-:W-:-:S03]  /*4550*/  IMAD R4, R6, 0xd5, RZ ;  /* 0x000000d506047824 */ /* 0x000fc600078e02ff */
[----:B--2---:R1:W-:Y:S04]  /*4560*/  STL [R1+0x128], R77 ;  /* 0x0001284d01007387 */ /* 0x0043e80000100800 */
[----:B------:R-:W-:Y:S01]  /*4570*/  STL [R1+0x980], R24 ;  /* 0x0009801801007387 */ /* 0x000fe20000100800 */
[----:B-1----:R-:W-:-:S05]  /*4580*/  IADD3 R77, P6, PT, R25, R2, RZ ;  /* 0x00000002194d7210 */ /* 0x002fca0007fde0ff */
[----:B------:R-:W-:Y:S04]  /*4590*/  STL [R1+0x97c], R77 ;  /* 0x00097c4d01007387 */ /* 0x000fe80000100800 */
[----:B---3--:R1:W-:Y:S02]  /*45a0*/  STL [R1+0x12c], R85 ;  /* 0x00012c5501007387 */ /* 0x0083e40000100800 */
[----:B-1----:R-:W-:Y:S01]  /*45b0*/  LEA.HI.X.SX32 R85, R4, R0, 0x1, P6 ;  /* 0x0000000004557211 */ /* 0x002fe200030f0eff */
[----:B------:R-:W-:Y:S02]  /*45c0*/  @!P4 IMAD.MOV.U32 R4, RZ, RZ, R5 ;  /* 0x000000ffff04c224 */ /* 0x000fe400078e0005 */
[----:B------:R-:W-:Y:S02]  /*45d0*/  @!P4 IMAD.MOV.U32 R5, RZ, RZ, R24 ;  /* 0x000000ffff05c224 */ /* 0x000fe400078e0018 */
[----:B------:R-:W1:Y:S03]  /*45e0*/  LDC R24, c[0x0][0x3a8] ;  /* 0x0000ea00ff187b82 */ /* 0x000e660000000800 */
[----:B------:R2:W3:Y:S02]  /*45f0*/  @!P4 LDG.E.U16 R84, desc[UR22][R4.64] ;  /* 0x000000160454c981 */ /* 0x0004e4000c1e1500 */
[----:B--2---:R-:W-:-:S02]  /*4600*/  @!P5 IMAD.MOV.U32 R4, RZ, RZ, R77 ;  /* 0x000000ffff04d224 */ /* 0x004fc400078e004d */
[----:B------:R-:W-:-:S05]  /*4610*/  @!P5 IMAD.MOV.U32 R5, RZ, RZ, R85 ;  /* 0x000000ffff05d224 */ /* 0x000fca00078e0055 */
[----:B------:R2:W4:Y:S01]  /*4620*/  @!P5 LDG.E.U16 R47, desc[UR22][R4.64] ;  /* 0x00000016042fd981 */ /* 0x000522000c1e1500 */
[----:B------:R-:W-:-:S05]  /*4630*/  VIADD R26, R3, 0xffffff2b ;  /* 0xffffff2b031a7836 */ /* 0x000fca0000000000 */
[----:B------:R-:W-:Y:S01]  /*4640*/  ISETP.GE.U32.AND P3, PT, R26, 0x7ffffe2c, PT ;  /* 0x7ffffe2c1a00780c */ /* 0x000fe20003f66070 */
[----:B------:R-:W-:Y:S02]  /*4650*/  VIADD R26, R3, 0xffffff2c ;  /* 0xffffff2c031a7836 */ /* 0x000fe40000000000 */
[----:B-1----:R-:W-:-:S03]  /*4660*/  IMAD R24, R24, 0x1a8, RZ ;  /* 0x000001a818187824 */ /* 0x002fc600078e02ff */
[----:B------:R-:W-:Y:S02]  /*4670*/  ISETP.GE.U32.AND P0, PT, R26, 0x7ffffe2d, PT ;  /* 0x7ffffe2d1a00780c */ /* 0x000fe40003f06070 */
[----:B------:R-:W1:Y:S01]  /*4680*/  LDC R26, c[0x0][0x3a8] ;  /* 0x0000ea00ff1a7b82 */ /* 0x000e620000000800 */
[----:B------:R-:W-:Y:S01]  /*4690*/  IMAD R77, R6, 0xd4, RZ ;  /* 0x000000d4064d7824 */ /* 0x000fe200078e02ff */
[----:B--2---:R-:W-:Y:S01]  /*46a0*/  IADD3 R5, P5, PT, R24, R2, RZ ;  /* 0x0000000218057210 */ /* 0x004fe20007fbe0ff */
[----:B------:R-:W-:-:S05]  /*46b0*/  VIADD R4, R3, 0xffffff2f ;  /* 0xffffff2f03047836 */ /* 0x000fca0000000000 */
[----:B------:R-:W-:Y:S01]  /*46c0*/  ISETP.GE.U32.AND P6, PT, R4, 0x7ffffe30, PT ;  /* 0x7ffffe300400780c */ /* 0x000fe20003fc6070 */
[----:B0-----:R-:W-:Y:S01]  /*46d0*/  IMAD R4, R23, 0x1a6, RZ ;  /* 0x000001a617047824 */ /* 0x001fe200078e02ff */
[----:B------:R-:W-:Y:S01]  /*46e0*/  PRMT R27, RZ, 0x7610, R27 ;  /* 0x00007610ff1b7816 */ /* 0x000fe2000000001b */
[----:B------:R-:W-:Y:S01]  /*46f0*/  IMAD R23, R6, 0xd3, RZ ;  /* 0x000000d306177824 */ /* 0x000fe200078e02ff */
[----:B------:R-:W0:Y:S01]  /*4700*/  LDC R24, c[0x0][0x3a8] ;  /* 0x0000ea00ff187b82 */ /* 0x000e220000000800 */
[----:B---3--:R-:W-:Y:S04]  /*4710*/  STL [R1+0x124], R84 ;  /* 0x0001245401007387 */ /* 0x008fe80000100800 */
[----:B------:R2:W-:Y:S04]  /*4720*/  STL [R1+0x978], R85 ;  /* 0x0009785501007387 */ /* 0x0005e80000100800 */
[----:B------:R-:W-:Y:S01]  /*4730*/  STL [R1+0x974], R5 ;  /* 0x0009740501007387 */ /* 0x000fe20000100800 */
[----:B--2---:R-:W-:-:S05]  /*4740*/  LEA.HI.X.SX32 R85, R77, R0, 0x1, P5 ;  /* 0x000000004d557211 */ /* 0x004fca00028f0eff */
[----:B------:R-:W-:Y:S04]  /*4750*/  STL [R1+0x970], R85 ;  /* 0x0009705501007387 */ /* 0x000fe80000100800 */
[----:B----4-:R2:W-:Y:S02]  /*4760*/  STL [R1+0x120], R47 ;  /* 0x0001202f01007387 */ /* 0x0105e40000100800 */
[----:B--2---:R-:W-:Y:S01]  /*4770*/  IADD3 R47, P5, PT, R4, R2, RZ ;  /* 0x00000002042f7210 */ /* 0x004fe20007fbe0ff */
[----:B------:R-:W-:Y:S02]  /*4780*/  @!P3 IMAD.MOV.U32 R4, RZ, RZ, R5 ;  /* 0x000000ffff04b224 */ /* 0x000fe400078e0005 */
[----:B------:R-:W-:Y:S01]  /*4790*/  @!P3 IMAD.MOV.U32 R5, RZ, RZ, R85 ;  /* 0x000000ffff05b224 */ /* 0x000fe200078e0055 */
[----:B------:R-:W-:-:S04]  /*47a0*/  LEA.HI.X.SX32 R23, R23, R0, 0x1, P5 ;  /* 0x0000000017177211 */ /* 0x000fc800028f0eff */
[----:B------:R2:W3:Y:S04]  /*47b0*/  @!P3 LDG.E.U16 R74, desc[UR22][R4.64] ;  /* 0x00000016044ab981 */ /* 0x0004e8000c1e1500 */
[----:B------:R4:W-:Y:S01]  /*47c0*/  STL [R1+0x96c], R47 ;  /* 0x00096c2f01007387 */ /* 0x0009e20000100800 */
[----:B--2---:R-:W-:Y:S02]  /*47d0*/  VIADD R5, R3, 0xffffff30 ;  /* 0xffffff3003057836 */ /* 0x004fe40000000000 */
[----:B-1----:R-:W-:Y:S02]  /*47e0*/  IMAD R4, R26, 0x1a4, RZ ;  /* 0x000001a41a047824 */ /* 0x002fe400078e02ff */
[----:B------:R-:W-:Y:S01]  /*47f0*/  IMAD.MOV.U32 R26, RZ, RZ, R47 ;  /* 0x000000ffff1a7224 */ /* 0x000fe200078e002f */
[----:B------:R-:W-:Y:S01]  /*4800*/  ISETP.GE.U32.AND P3, PT, R5, 0x7ffffe31, PT ;  /* 0x7ffffe310500780c */ /* 0x000fe20003f66070 */
[----:B------:R-:W-:Y:S01]  /*4810*/  @!P0 IMAD.MOV.U32 R5, RZ, RZ, R23 ;  /* 0x000000ffff058224 */ /* 0x000fe200078e0017 */
[----:B----4-:R-:W-:Y:S01]  /*4820*/  IADD3 R47, P5, PT, R4, R2, RZ ;  /* 0x00000002042f7210 */ /* 0x010fe20007fbe0ff */
[----:B------:R-:W-:-:S02]  /*4830*/  @!P0 IMAD.MOV.U32 R4, RZ, RZ, R26 ;  /* 0x000000ffff048224 */ /* 0x000fc400078e001a */
[C---:B------:R-:W-:Y:S01]  /*4840*/  VIADD R25, R3.reuse, 0xffffff2e ;  /* 0xffffff2e03197836 */ /* 0x040fe20000000000 */
[----:B------:R-:W-:Y:S01]  /*4850*/  PRMT R86, RZ, 0x7610, R86 ;  /* 0x00007610ff567816 */ /* 0x000fe20000000056 */
[----:B------:R-:W1:Y:S01]  /*4860*/  LDC R26, c[0x0][0x3a8] ;  /* 0x0000ea00ff1a7b82 */ /* 0x000e620000000800 */
[----:B------:R2:W4:Y:S02]  /*4870*/  @!P0 LDG.E.U16 R72, desc[UR22][R4.64] ;  /* 0x0000001604488981 */ /* 0x000524000c1e1500 */
[----:B--2---:R-:W-:-:S05]  /*4880*/  VIADD R4, R3, 0xffffff31 ;  /* 0xffffff3103047836 */ /* 0x004fca0000000000 */
[----:B------:R-:W-:Y:S01]  /*4890*/  ISETP.GE.U32.AND P0, PT, R4, 0x7ffffe32, PT ;  /* 0x7ffffe320400780c */ /* 0x000fe20003f06070 */
[----:B------:R-:W-:Y:S01]  /*48a0*/  @!P2 IMAD.MOV.U32 R4, RZ, RZ, R47 ;  /* 0x000000ffff04a224 */ /* 0x000fe200078e002f */
[----:B---3--:R2:W-:Y:S04]  /*48b0*/  STL [R1+0x11c], R74 ;  /* 0x00011c4a01007387 */ /* 0x0085e80000100800 */
[----:B------:R-:W-:Y:S01]  /*48c0*/  STL [R1+0x968], R23 ;  /* 0x0009681701007387 */ /* 0x000fe20000100800 */
[----:B--2---:R-:W-:-:S03]  /*48d0*/  IMAD R74, R6, 0xd2, RZ ;  /* 0x000000d2064a7824 */ /* 0x004fc600078e02ff */
[----:B------:R-:W-:Y:S04]  /*48e0*/  STL [R1+0x964], R47 ;  /* 0x0009642f01007387 */ /* 0x000fe80000100800 */
[----:B----4-:R2:W-:Y:S02]  /*48f0*/  STL [R1+0x118], R72 ;  /* 0x0001184801007387 */ /* 0x0105e40000100800 */
[----:B--2---:R-:W-:-:S05]  /*4900*/  LEA.HI.X.SX32 R72, R74, R0, 0x1, P5 ;  /* 0x000000004a487211 */ /* 0x004fca00028f0eff */
[----:B------:R-:W-:-:S05]  /*4910*/  @!P2 IMAD.MOV.U32 R5, RZ, RZ, R72 ;  /* 0x000000ffff05a224 */ /* 0x000fca00078e0048 */
[----:B------:R2:W3:Y:S01]  /*4920*/  @!P2 LDG.E.U16 R27, desc[UR22][R4.64] ;  /* 0x00000016041ba981 */ /* 0x0004e2000c1e1500 */
[----:B------:R-:W-:Y:S02]  /*4930*/  ISETP.GE.U32.AND P4, PT, R25, 0x7ffffe2f, PT ;  /* 0x7ffffe2f1900780c */ /* 0x000fe40003f86070 */
[----:B------:R-:W4:Y:S01]  /*4940*/  LDC R25, c[0x0][0x3a8] ;  /* 0x0000ea00ff197b82 */ /* 0x000f220000000800 */
[----:B0-----:R-:W-:Y:S02]  /*4950*/  IMAD R23, R24, 0x1a2, RZ ;  /* 0x000001a218177824 */ /* 0x001fe400078e02ff */
[----:B------:R-:W-:-:S03]  /*4960*/  IMAD R24, R6, 0xd1, RZ ;  /* 0x000000d106187824 */ /* 0x000fc600078e02ff */
[----:B------:R-:W-:Y:S01]  /*4970*/  IADD3 R23, P2, PT, R23, R2, RZ ;  /* 0x0000000217177210 */ /* 0x000fe20007f5e0ff */
[----:B--2---:R-:W-:Y:S01]  /*4980*/  VIADD R5, R3, 0xffffff32 ;  /* 0xffffff3203057836 */ /* 0x004fe20000000000 */
[----:B------:R-:W-:Y:S02]  /*4990*/  STL [R1+0x960], R72 ;  /* 0x0009604801007387 */ /* 0x000fe40000100800 */
[----:B------:R-:W-:Y:S02]  /*49a0*/  LEA.HI.X.SX32 R47, R24, R0, 0x1, P2 ;  /* 0x00000000182f7211 */ /* 0x000fe400010f0eff */
[----:B------:R-:W-:Y:S01]  /*49b0*/  ISETP.GE.U32.AND P2, PT, R5, 0x7ffffe33, PT ;  /* 0x7ffffe330500780c */ /* 0x000fe20003f46070 */
[----:B------:R-:W0:Y:S02]  /*49c0*/  LDC R24, c[0x0][0x3a8] ;  /* 0x0000ea00ff187b82 */ /* 0x000e240000000800 */
[----:B------:R-:W-:Y:S02]  /*49d0*/  IMAD.MOV.U32 R5, RZ, RZ, R47 ;  /* 0x000000ffff057224 */ /* 0x000fe400078e002f */
[----:B----4-:R-:W-:Y:S01]  /*49e0*/  IMAD R4, R25, 0x1a0, RZ ;  /* 0x000001a019047824 */ /* 0x010fe200078e02ff */
[----:B---3--:R2:W-:Y:S04]  /*49f0*/  STL [R1+0x114], R27 ;  /* 0x0001141b01007387 */ /* 0x0085e80000100800 */
[----:B------:R-:W-:Y:S04]  /*4a00*/  STL [R1+0x95c], R23 ;  /* 0x00095c1701007387 */ /* 0x000fe80000100800 */
[----:B------:R3:W-:Y:S01]  /*4a10*/  STL [R1+0x958], R47 ;  /* 0x0009582f01007387 */ /* 0x0007e20000100800 */
[----:B--2---:R-:W2:Y:S01]  /*4a20*/  LDC R27, c[0x0][0x3a8] ;  /* 0x0000ea00ff1b7b82 */ /* 0x004ea20000000800 */
[----:B---3--:R-:W-:Y:S01]  /*4a30*/  IADD3 R47, P5, PT, R4, R2, RZ ;  /* 0x00000002042f7210 */ /* 0x008fe20007fbe0ff */
[----:B------:R-:W-:-:S05]  /*4a40*/  @!P4 IMAD.MOV.U32 R4, RZ, RZ, R23 ;  /* 0x000000ffff04c224 */ /* 0x000fca00078e0017 */
[----:B------:R3:W4:Y:S01]  /*4a50*/  @!P4 LDG.E.U16 R86, desc[UR22][R4.64] ;  /* 0x000000160456c981 */ /* 0x000722000c1e1500 */
[----:B------:R-:W-:-:S03]  /*4a60*/  IMAD R72, R6, 0xd0, RZ ;  /* 0x000000d006487824 */ /* 0x000fc600078e02ff */
[----:B------:R0:W-:Y:S01]  /*4a70*/  STL [R1+0x954], R47 ;  /* 0x0009542f01007387 */ /* 0x0001e20000100800 */
[----:B------:R-:W-:Y:S01]  /*4a80*/  PRMT R25, RZ, 0x7610, R25 ;  /* 0x00007610ff197816 */ /* 0x000fe20000000019 */
[C---:B---3--:R-:W-:Y:S02]  /*4a90*/  VIADD R4, R3.reuse, 0xffffff33 ;  /* 0xffffff3303047836 */ /* 0x048fe40000000000 */
[----:B------:R-:W-:-:S03]  /*4aa0*/  VIADD R5, R3, 0xffffff34 ;  /* 0xffffff3403057836 */ /* 0x000fc60000000000 */
[----:B------:R-:W-:Y:S01]  /*4ab0*/  ISETP.GE.U32.AND P4, PT, R4, 0x7ffffe34, PT ;  /* 0x7ffffe340400780c */ /* 0x000fe20003f86070 */
[----:B------:R-:W-:Y:S02]  /*4ac0*/  @!P6 IMAD.MOV.U32 R4, RZ, RZ, R47 ;  /* 0x000000ffff04e224 */ /* 0x000fe400078e002f */
[----:B-1----:R-:W-:Y:S01]  /*4ad0*/  IMAD R23, R26, 0x19e, RZ ;  /* 0x0000019e1a177824 */ /* 0x002fe200078e02ff */
[----:B----4-:R1:W-:Y:S01]  /*4ae0*/  STL [R1+0x110], R86 ;  /* 0x0001105601007387 */ /* 0x0103e20000100800 */
[----:B0-----:R-:W-:Y:S01]  /*4af0*/  IMAD R47, R6, 0xce, RZ ;  /* 0x000000ce062f7824 */ /* 0x001fe200078e02ff */
[----:B------:R-:W-:Y:S01]  /*4b00*/  PRMT R83, RZ, 0x7610, R83 ;  /* 0x00007610ff537816 */ /* 0x000fe20000000053 */
[----:B------:R-:W-:Y:S01]  /*4b10*/  IMAD R24, R24, 0x19a, RZ ;  /* 0x0000019a18187824 */ /* 0x000fe200078e02ff */
[----:B------:R-:W0:Y:S01]  /*4b20*/  LDC R26, c[0x0][0x3a8] ;  /* 0x0000ea00ff1a7b82 */ /* 0x000e220000000800 */
[----:B-1----:R-:W-:Y:S02]  /*4b30*/  LEA.HI.X.SX32 R86, R72, R0, 0x1, P5 ;  /* 0x0000000048567211 */ /* 0x002fe400028f0eff */
[----:B------:R-:W-:-:S03]  /*4b40*/  ISETP.GE.U32.AND P5, PT, R5, 0x7ffffe35, PT ;  /* 0x7ffffe350500780c */ /* 0x000fc60003fa6070 */
[----:B------:R-:W-:-:S05]  /*4b50*/  @!P6 IMAD.MOV.U32 R5, RZ, RZ, R86 ;  /* 0x000000ffff05e224 */ /* 0x000fca00078e0056 */
[----:B------:R1:W3:Y:S01]  /*4b60*/  @!P6 LDG.E.U16 R25, desc[UR22][R4.64] ;  /* 0x000000160419e981 */ /* 0x0002e2000c1e1500 */
[----:B------:R-:W-:-:S03]  /*4b70*/  IADD3 R23, P6, PT, R23, R2, RZ ;  /* 0x0000000217177210 */ /* 0x000fc60007fde0ff */
[----:B------:R4:W-:Y:S01]  /*4b80*/  STL [R1+0x950], R86 ;  /* 0x0009505601007387 */ /* 0x0009e20000100800 */
[----:B-1----:R-:W-:Y:S02]  /*4b90*/  IMAD R5, R6, 0xcf, RZ ;  /* 0x000000cf06057824 */ /* 0x002fe400078e02ff */
[----:B--2---:R-:W-:Y:S02]  /*4ba0*/  IMAD R4, R27, 0x19c, RZ ;  /* 0x0000019c1b047824 */ /* 0x004fe400078e02ff */
[----:B------:R-:W-:Y:S01]  /*4bb0*/  IMAD.MOV.U32 R27, RZ, RZ, R23 ;  /* 0x000000ffff1b7224 */ /* 0x000fe200078e0017 */
[----:B------:R-:W-:Y:S02]  /*4bc0*/  LEA.HI.X.SX32 R5, R5, R0, 0x1, P6 ;  /* 0x0000000005057211 */ /* 0x000fe400030f0eff */
[----:B----4-:R-:W-:Y:S01]  /*4bd0*/  IADD3 R86, P6, PT, R4, R2, RZ ;  /* 0x0000000204567210 */ /* 0x010fe20007fde0ff */
[----:B------:R-:W-:Y:S02]  /*4be0*/  @!P3 IMAD.MOV.U32 R4, RZ, RZ, R27 ;  /* 0x000000ffff04b224 */ /* 0x000fe400078e001b */
[----:B------:R-:W1:Y:S03]  /*4bf0*/  LDC R27, c[0x0][0x3a8] ;  /* 0x0000ea00ff1b7b82 */ /* 0x000e660000000800 */
[----:B------:R2:W4:Y:S02]  /*4c00*/  @!P3 LDG.E.U16 R71, desc[UR22][R4.64] ;  /* 0x000000160447b981 */ /* 0x000524000c1e1500 */
[----:B--2---:R-:W-:-:S02]  /*4c10*/  IMAD R4, R6, 0xcd, RZ ;  /* 0x000000cd06047824 */ /* 0x004fc400078e02ff */
[----:B---3--:R2:W-:Y:S04]  /*4c20*/  STL [R1+0x10c], R25 ;  /* 0x00010c1901007387 */ /* 0x0085e80000100800 */
[----:B------:R-:W-:Y:S04]  /*4c30*/  STL [R1+0x94c], R23 ;  /* 0x00094c1701007387 */ /* 0x000fe80000100800 */
[----:B------:R3:W-:Y:S01]  /*4c40*/  STL [R1+0x948], R5 ;  /* 0x0009480501007387 */ /* 0x0007e20000100800 */
[----:B--2---:R-:W2:Y:S03]  /*4c50*/  LDC R25, c[0x0][0x3a8] ;  /* 0x0000ea00ff197b82 */ /* 0x004ea60000000800 */
[----:B------:R-:W-:Y:S01]  /*4c60*/  STL [R1+0x944], R86 ;  /* 0x0009445601007387 */ /* 0x000fe20000100800 */
[----:B---3--:R-:W-:-:S02]  /*4c70*/  LEA.HI.X.SX32 R5, R47, R0, 0x1, P6 ;  /* 0x000000002f057211 */ /* 0x008fc400030f0eff */
[----:B------:R-:W-:-:S03]  /*4c80*/  IADD3 R24, P6, PT, R24, R2, RZ ;  /* 0x0000000218187210 */ /* 0x000fc60007fde0ff */
[----:B------:R-:W-:Y:S04]  /*4c90*/  STL [R1+0x940], R5 ;  /* 0x0009400501007387 */ /* 0x000fe80000100800 */
[----:B------:R-:W-:Y:S04]  /*4ca0*/  STL [R1+0x93c], R24 ;  /* 0x00093c1801007387 */ /* 0x000fe80000100800 */
[----:B----4-:R3:W-:Y:S02]  /*4cb0*/  STL [R1+0x108], R71 ;  /* 0x0001084701007387 */ /* 0x0107e40000100800 */
[----:B---3--:R-:W-:Y:S01]  /*4cc0*/  LEA.HI.X.SX32 R71, R4, R0, 0x1, P6 ;  /* 0x0000000004477211 */ /* 0x008fe200030f0eff */
[----:B------:R-:W-:-:S05]  /*4cd0*/  @!P0 IMAD.MOV.U32 R4, RZ, RZ, R86 ;  /* 0x000000ffff048224 */ /* 0x000fca00078e0056 */
[----:B------:R3:W4:Y:S02]  /*4ce0*/  @!P0 LDG.E.U16 R83, desc[UR22][R4.64] ;  /* 0x0000001604538981 */ /* 0x000724000c1e1500 */
[----:B---3--:R-:W-:Y:S02]  /*4cf0*/  @!P2 IMAD.MOV.U32 R4, RZ, RZ, R24 ;  /* 0x000000ffff04a224 */ /* 0x008fe400078e0018 */
[----:B------:R-:W-:Y:S02]  /*4d00*/  @!P2 IMAD.MOV.U32 R5, RZ, RZ, R71 ;  /* 0x000000ffff05a224 */ /* 0x000fe400078e0047 */
[----:B------:R-:W-:Y:S01]  /*4d10*/  VIADD R23, R3, 0xffffff35 ;  /* 0xffffff3503177836 */ /* 0x000fe20000000000 */
[----:B------:R3:W-:Y:S01]  /*4d20*/  STL [R1+0x938], R71 ;  /* 0x0009384701007387 */ /* 0x0007e20000100800 */
[----:B------:R-:W1:Y:S03]  /*4d30*/  LDC R24, c[0x0][0x3a8] ;  /* 0x0000ea00ff187b82 */ /* 0x000e660000000800 */
[----:B------:R2:W4:Y:S01]  /*4d40*/  @!P2 LDG.E.U16 R70, desc[UR22][R4.64] ;  /* 0x000000160446a981 */ /* 0x000522000c1e1500 */
[----:B------:R-:W-:Y:S01]  /*4d50*/  ISETP.GE.U32.AND P3, PT, R23, 0x7ffffe36, PT ;  /* 0x7ffffe361700780c */ /* 0x000fe20003f66070 */
[----:B------:R-:W-:-:S02]  /*4d60*/  VIADD R23, R3, 0xffffff36 ;  /* 0xffffff3603177836 */ /* 0x000fc40000000000 */
[----:B--2---:R-:W-:-:S03]  /*4d70*/  IMAD R4, R25, 0x198, RZ ;  /* 0x0000019819047824 */ /* 0x004fc600078e02ff */
[----:B------:R-:W-:Y:S01]  /*4d80*/  ISETP.GE.U32.AND P0, PT, R23, 0x7ffffe37, PT ;  /* 0x7ffffe371700780c */ /* 0x000fe20003f06070 */
[----:B------:R-:W-:Y:S01]  /*4d90*/  VIADD R5, R3, 0xffffff37 ;  /* 0xffffff3703057836 */ /* 0x000fe20000000000 */
[----:B------:R-:W2:Y:S01]  /*4da0*/  LDC R25, c[0x0][0x3a8] ;  /* 0x0000ea00ff197b82 */ /* 0x000ea20000000800 */
[----:B---3--:R-:W-:Y:S01]  /*4db0*/  IMAD R71, R6, 0xcc, RZ ;  /* 0x000000cc06477824 */ /* 0x008fe200078e02ff */
[----:B------:R-:W-:Y:S01]  /*4dc0*/  IADD3 R86, P6, PT, R4, R2, RZ ;  /* 0x0000000204567210 */ /* 0x000fe20007fde0ff */
[----:B0-----:R-:W-:Y:S01]  /*4dd0*/  IMAD R23, R26, 0x196, RZ ;  /* 0x000001961a177824 */ /* 0x001fe200078e02ff */
[----:B------:R-:W-:Y:S02]  /*4de0*/  ISETP.GE.U32.AND P2, PT, R5, 0x7ffffe38, PT ;  /* 0x7ffffe380500780c */ /* 0x000fe40003f46070 */
[----:B------:R-:W-:Y:S01]  /*4df0*/  LEA.HI.X.SX32 R5, R71, R0, 0x1, P6 ;  /* 0x0000000047057211 */ /* 0x000fe200030f0eff */
[----:B------:R-:W-:Y:S01]  /*4e00*/  STL [R1+0x934], R86 ;  /* 0x0009345601007387 */ /* 0x000fe20000100800 */
[----:B------:R-:W-:Y:S01]  /*4e10*/  IMAD R4, R6, 0xcb, RZ ;  /* 0x000000cb06047824 */ /* 0x000fe200078e02ff */
[----:B------:R-:W-:-:S02]  /*4e20*/  PRMT R26, RZ, 0x7610, R26 ;  /* 0x00007610ff1a7816 */ /* 0x000fc4000000001a */
[----:B----4-:R0:W-:Y:S04]  /*4e30*/  STL [R1+0x100], R70 ;  /* 0x0001004601007387 */ /* 0x0101e80000100800 */
[----:B------:R-:W-:Y:S01]  /*4e40*/  STL [R1+0x930], R5 ;  /* 0x0009300501007387 */ /* 0x000fe20000100800 */
[----:B0-----:R-:W-:-:S05]  /*4e50*/  IADD3 R70, P6, PT, R23, R2, RZ ;  /* 0x0000000217467210 */ /* 0x001fca0007fde0ff */
[----:B------:R-:W-:Y:S04]  /*4e60*/  STL [R1+0x92c], R70 ;  /* 0x00092c4601007387 */ /* 0x000fe80000100800 */
[----:B------:R0:W-:Y:S02]  /*4e70*/  STL [R1+0x104], R83 ;  /* 0x0001045301007387 */ /* 0x0001e40000100800 */
[----:B0-----:R-:W-:Y:S01]  /*4e80*/  LEA.HI.X.SX32 R83, R4, R0, 0x1, P6 ;  /* 0x0000000004537211 */ /* 0x001fe200030f0eff */
[----:B------:R-:W-:-:S05]  /*4e90*/  @!P4 IMAD.MOV.U32 R4, RZ, RZ, R86 ;  /* 0x000000ffff04c224 */ /* 0x000fca00078e0056 */
[----:B------:R0:W3:Y:S02]  /*4ea0*/  @!P4 LDG.E.U16 R26, desc[UR22][R4.64] ;  /* 0x00000016041ac981 */ /* 0x0000e4000c1e1500 */
[----:B0-----:R-:W-:Y:S02]  /*4eb0*/  @!P5 IMAD.MOV.U32 R4, RZ, RZ, R70 ;  /* 0x000000ffff04d224 */ /* 0x001fe400078e0046 */
[----:B------:R-:W-:-:S05]  /*4ec0*/  @!P5 IMAD.MOV.U32 R5, RZ, RZ, R83 ;  /* 0x000000ffff05d224 */ /* 0x000fca00078e0053 */
[----:B------:R0:W4:Y:S01]  /*4ed0*/  @!P5 LDG.E.U16 R49, desc[UR22][R4.64] ;  /* 0x000000160431d981 */ /* 0x000122000c1e1500 */
[----:B------:R-:W-:-:S05]  /*4ee0*/  VIADD R23, R3, 0xffffff38 ;  /* 0xffffff3803177836 */ /* 0x000fca0000000000 */
[----:B------:R-:W-:Y:S01]  /*4ef0*/  ISETP.GE.U32.AND P4, PT, R23, 0x7ffffe39, PT ;  /* 0x7ffffe391700780c */ /* 0x000fe20003f86070 */
[----:B-1----:R-:W-:Y:S01]  /*4f00*/  IMAD R23, R27, 0x194, RZ ;  /* 0x000001941b177824 */ /* 0x002fe200078e02ff */
[----:B------:R-:W-:Y:S01]  /*4f10*/  STL [R1+0x928], R83 ;  /* 0x0009285301007387 */ /* 0x000fe20000100800 */
[----:B------:R-:W1:Y:S01]  /*4f20*/  LDC R27, c[0x0][0x3a8] ;  /* 0x0000ea00ff1b7b82 */ /* 0x000e620000000800 */
[----:B0-----:R-:W-:Y:S02]  /*4f30*/  VIADD R4, R3, 0xffffff39 ;  /* 0xffffff3903047836 */ /* 0x001fe40000000000 */
[----:B------:R-:W-:-:S03]  /*4f40*/  IADD3 R70, P5, PT, R23, R2, RZ ;  /* 0x0000000217467210 */ /* 0x000fc60007fbe0ff */
[----:B------:R-:W-:Y:S01]  /*4f50*/  ISETP.GE.U32.AND P6, PT, R4, 0x7ffffe3a, PT ;  /* 0x7ffffe3a0400780c */ /* 0x000fe20003fc6070 */
[----:B------:R-:W-:Y:S01]  /*4f60*/  IMAD R4, R24, 0x192, RZ ;  /* 0x0000019218047824 */ /* 0x000fe200078e02ff */
[----:B----4-:R0:W-:Y:S02]  /*4f70*/  STL [R1+0xf8], R49 ;  /* 0x0000f83101007387 */ /* 0x0101e40000100800 */
[----:B0-----:R-:W-:-:S05]  /*4f80*/  IMAD R49, R6, 0xca, RZ ;  /* 0x000000ca06317824 */ /* 0x001fca00078e02ff */
[----:B------:R-:W-:Y:S02]  /*4f90*/  LEA.HI.X.SX32 R5, R49, R0, 0x1, P5 ;  /* 0x0000000031057211 */ /* 0x000fe400028f0eff */
[----:B------:R-:W-:Y:S01]  /*4fa0*/  IADD3 R83, P5, PT, R4, R2, RZ ;  /* 0x0000000204537210 */ /* 0x000fe20007fbe0ff */
[----:B------:R-:W-:-:S05]  /*4fb0*/  @!P3 IMAD.MOV.U32 R4, RZ, RZ, R70 ;  /* 0x000000ffff04b224 */ /* 0x000fca00078e0046 */
[----:B------:R2:W4:Y:S01]  /*4fc0*/  @!P3 LDG.E.U16 R50, desc[UR22][R4.64] ;  /* 0x000000160432b981 */ /* 0x000522000c1e1500 */
[----:B------:R-:W-:-:S03]  /*4fd0*/  IMAD R23, R6, 0xc9, RZ ;  /* 0x000000c906177824 */ /* 0x000fc600078e02ff */
[----:B---3--:R0:W-:Y:S02]  /*4fe0*/  STL [R1+0xfc], R26 ;  /* 0x0000fc1a01007387 */ /* 0x0081e40000100800 */
[----:B------:R-:W-:Y:S02]  /*4ff0*/  LEA.HI.X.SX32 R23, R23, R0, 0x1, P5 ;  /* 0x0000000017177211 */ /* 0x000fe400028f0eff */
[----:B------:R-:W-:Y:S01]  /*5000*/  STL [R1+0x924], R70 ;  /* 0x0009244601007387 */ /* 0x000fe20000100800 */
[----:B--2---:R-:W-:-:S03]  /*5010*/  IMAD R4, R25, 0x190, RZ ;  /* 0x0000019019047824 */ /* 0x004fc600078e02ff */
[----:B------:R2:W-:Y:S01]  /*5020*/  STL [R1+0x920], R5 ;  /* 0x0009200501007387 */ /* 0x0005e20000100800 */
[----:B------:R-:W-:Y:S01]  /*5030*/  PRMT R24, RZ, 0x7610, R24 ;  /* 0x00007610ff187816 */ /* 0x000fe20000000018 */
[----:B0-----:R-:W0:Y:S02]  /*5040*/  LDC R26, c[0x0][0x3a8] ;  /* 0x0000ea00ff1a7b82 */ /* 0x001e240000000800 */
[----:B------:R-:W-:Y:S01]  /*5050*/  STL [R1+0x91c], R83 ;  /* 0x00091c5301007387 */ /* 0x000fe20000100800 */
[----:B--2---:R-:W-:-:S03]  /*5060*/  VIADD R5, R3, 0xffffff3a ;  /* 0xffffff3a03057836 */ /* 0x004fc60000000000 */
[----:B------:R-:W-:Y:S01]  /*5070*/  STL [R1+0x918], R23 ;  /* 0x0009181701007387 */ /* 0x000fe20000100800 */
[----:B------:R-:W-:Y:S01]  /*5080*/  IMAD R70, R6, 0xc8, RZ ;  /* 0x000000c806467824 */ /* 0x000fe200078e02ff */
[----:B------:R-:W2:Y:S01]  /*5090*/  LDC R25, c[0x0][0x3a8] ;  /* 0x0000ea00ff197b82 */ /* 0x000ea20000000800 */
[----:B------:R-:W-:Y:S01]  /*50a0*/  ISETP.GE.U32.AND P3, PT, R5, 0x7ffffe3b, PT ;  /* 0x7ffffe3b0500780c */ /* 0x000fe20003f66070 */
[----:B------:R-:W-:Y:S01]  /*50b0*/  @!P0 IMAD.MOV.U32 R5, RZ, RZ, R23 ;  /* 0x000000ffff058224 */ /* 0x000fe200078e0017 */
[----:B----4-:R3:W-:Y:S02]  /*50c0*/  STL [R1+0xf4], R50 ;  /* 0x0000f43201007387 */ /* 0x0107e40000100800 */
[----:B---3--:R-:W-:Y:S01]  /*50d0*/  IADD3 R50, P5, PT, R4, R2, RZ ;  /* 0x0000000204327210 */ /* 0x008fe20007fbe0ff */
[----:B------:R-:W-:-:S05]  /*50e0*/  @!P0 IMAD.MOV.U32 R4, RZ, RZ, R83 ;  /* 0x000000ffff048224 */ /* 0x000fca00078e0053 */
[----:B------:R3:W4:Y:S04]  /*50f0*/  @!P0 LDG.E.U16 R68, desc[UR22][R4.64] ;  /* 0x0000001604448981 */ /* 0x000728000c1e1500 */
[----:B------:R-:W-:Y:S01]  /*5100*/  STL [R1+0x914], R50 ;  /* 0x0009143201007387 */ /* 0x000fe20000100800 */
[----:B---3--:R-:W-:-:S05]  /*5110*/  VIADD R4, R3, 0xffffff3b ;  /* 0xffffff3b03047836 */ /* 0x008fca0000000000 */
[----:B------:R-:W-:Y:S01]  /*5120*/  ISETP.GE.U32.AND P0, PT, R4, 0x7ffffe3c, PT ;  /* 0x7ffffe3c0400780c */ /* 0x000fe20003f06070 */
[----:B------:R-:W-:Y:S01]  /*5130*/  @!P2 IMAD.MOV.U32 R4, RZ, RZ, R50 ;  /* 0x000000ffff04a224 */ /* 0x000fe200078e0032 */
[----:B----4-:R3:W-:Y:S02]  /*5140*/  STL [R1+0xf0], R68 ;  /* 0x0000f04401007387 */ /* 0x0107e40000100800 */
[----:B---3--:R-:W-:-:S05]  /*5150*/  LEA.HI.X.SX32 R68, R70, R0, 0x1, P5 ;  /* 0x0000000046447211 */ /* 0x008fca00028f0eff */
[----:B------:R-:W-:-:S05]  /*5160*/  @!P2 IMAD.MOV.U32 R5, RZ, RZ, R68 ;  /* 0x000000ffff05a224 */ /* 0x000fca00078e0044 */
[----:B------:R3:W4:Y:S01]  /*5170*/  @!P2 LDG.E.U16 R24, desc[UR22][R4.64] ;  /* 0x000000160418a981 */ /* 0x000722000c1e1500 */
[----:B0-----:R-:W-:Y:S02]  /*5180*/  IMAD R23, R26, 0x18e, RZ ;  /* 0x0000018e1a177824 */ /* 0x001fe400078e02ff */
[----:B------:R-:W0:Y:S01]  /*5190*/  LDC R26, c[0x0][0x3a8] ;  /* 0x0000ea00ff1a7b82 */ /* 0x000e220000000800 */
[----:B------:R2:W-:Y:S02]  /*51a0*/  STL [R1+0x910], R68 ;  /* 0x0009104401007387 */ /* 0x0005e40000100800 */
[----:B------:R-:W-:Y:S01]  /*51b0*/  IADD3 R23, P2, PT, R23, R2, RZ ;  /* 0x0000000217177210 */ /* 0x000fe20007f5e0ff */
[----:B---3--:R-:W-:Y:S02]  /*51c0*/  VIADD R5, R3, 0xffffff3c ;  /* 0xffffff3c03057836 */ /* 0x008fe40000000000 */
[----:B-1----:R-:W-:-:S05]  /*51d0*/  IMAD R4, R27, 0x18c, RZ ;  /* 0x0000018c1b047824 */ /* 0x002fca00078e02ff */
[----:B--2---:R-:W-:Y:S01]  /*51e0*/  IADD3 R68, P5, PT, R4, R2, RZ ;  /* 0x0000000204447210 */ /* 0x004fe20007fbe0ff */
[----:B------:R-:W-:Y:S01]  /*51f0*/  @!P4 IMAD.MOV.U32 R4, RZ, RZ, R23 ;  /* 0x000000ffff04c224 */ /* 0x000fe200078e0017 */
[----:B----4-:R1:W-:Y:S02]  /*5200*/  STL [R1+0xec], R24 ;  /* 0x0000ec1801007387 */ /* 0x0103e40000100800 */
[----:B-1----:R-:W-:-:S05]  /*5210*/  IMAD R24, R6, 0xc7, RZ ;  /* 0x000000c706187824 */ /* 0x002fca00078e02ff */
[----:B------:R-:W-:Y:S02]  /*5220*/  LEA.HI.X.SX32 R83, R24, R0, 0x1, P2 ;  /* 0x0000000018537211 */ /* 0x000fe400010f0eff */
[----:B------:R-:W-:Y:S01]  /*5230*/  ISETP.GE.U32.AND P2, PT, R5, 0x7ffffe3d, PT ;  /* 0x7ffffe3d0500780c */ /* 0x000fe20003f46070 */
[----:B------:R-:W-:Y:S01]  /*5240*/  IMAD R50, R6, 0xc6, RZ ;  /* 0x000000c606327824 */ /* 0x000fe200078e02ff */
[----:B------:R1:W-:Y:S01]  /*5250*/  STL [R1+0x90c], R23 ;  /* 0x00090c1701007387 */ /* 0x0003e20000100800 */
[----:B------:R-:W-:Y:S01]  /*5260*/  @!P4 IMAD.MOV.U32 R5, RZ, RZ, R83 ;  /* 0x000000ffff05c224 */ /* 0x000fe200078e0053 */
[----:B------:R-:W-:Y:S01]  /*5270*/  PRMT R27, RZ, 0x7610, R27 ;  /* 0x00007610ff1b7816 */ /* 0x000fe2000000001b */
[----:B------:R-:W2:Y:S03]  /*5280*/  LDC R24, c[0x0][0x3a8] ;  /* 0x0000ea00ff187b82 */ /* 0x000ea60000000800 */
[----:B------:R3:W4:Y:S04]  /*5290*/  @!P4 LDG.E.U16 R69, desc[UR22][R4.64] ;  /* 0x000000160445c981 */ /* 0x000728000c1e1500 */
[----:B------:R-:W-:Y:S04]  /*52a0*/  STL [R1+0x908], R83 ;  /* 0x0009085301007387 */ /* 0x000fe80000100800 */
[----:B------:R-:W-:Y:S01]  /*52b0*/  STL [R1+0x904], R68 ;  /* 0x0009044401007387 */ /* 0x000fe20000100800 */
[----:B---3--:R-:W-:-:S02]  /*52c0*/  VIADD R4, R3, 0xffffff3d ;  /* 0xffffff3d03047836 */ /* 0x008fc40000000000 */
[----:B------:R-:W-:-:S03]  /*52d0*/  VIADD R5, R3, 0xffffff3e ;  /* 0xffffff3e03057836 */ /* 0x000fc60000000000 */
[----:B------:R-:W-:Y:S01]  /*52e0*/  ISETP.GE.U32.AND P4, PT, R4, 0x7ffffe3e, PT ;  /* 0x7ffffe3e0400780c */ /* 0x000fe20003f86070 */
[----:B------:R-:W-:Y:S02]  /*52f0*/  @!P6 IMAD.MOV.U32 R4, RZ, RZ, R68 ;  /* 0x000000ffff04e224 */ /* 0x000fe400078e0044 */
[----:B-1----:R-:W-:Y:S01]  /*5300*/  IMAD R23, R25, 0x18a, RZ ;  /* 0x0000018a19177824 */ /* 0x002fe200078e02ff */
[----:B------:R-:W-:Y:S01]  /*5310*/  PRMT R81, RZ, 0x7610, R81 ;  /* 0x00007610ff517816 */ /* 0x000fe20000000051 */
[----:B------:R-:W1:Y:S01]  /*5320*/  LDC R25, c[0x0][0x3a8] ;  /* 0x0000ea00ff197b82 */ /* 0x000e620000000800 */
[----:B----4-:R3:W-:Y:S02]  /*5330*/  STL [R1+0xe8], R69 ;  /* 0x0000e84501007387 */ /* 0x0107e40000100800 */
[----:B---3--:R-:W-:Y:S02]  /*5340*/  LEA.HI.X.SX32 R69, R50, R0, 0x1, P5 ;  /* 0x0000000032457211 */ /* 0x008fe400028f0eff */
[----:B------:R-:W-:-:S03]  /*5350*/  ISETP.GE.U32.AND P5, PT, R5, 0x7ffffe3f, PT ;  /* 0x7ffffe3f0500780c */ /* 0x000fc60003fa6070 */
[----:B------:R-:W-:-:S05]  /*5360*/  @!P6 IMAD.MOV.U32 R5, RZ, RZ, R69 ;  /* 0x000000ffff05e224 */ /* 0x000fca00078e0045 */
[----:B------:R3:W4:Y:S01]  /*5370*/  @!P6 LDG.E.U16 R27, desc[UR22][R4.64] ;  /* 0x00000016041be981 */ /* 0x000722000c1e1500 */
[----:B------:R-:W-:Y:S01]  /*5380*/  IADD3 R68, P6, PT, R23, R2, RZ ;  /* 0x0000000217447210 */ /* 0x000fe20007fde0ff */
[----:B---3--:R-:W-:Y:S02]  /*5390*/  IMAD R5, R6, 0xc5, RZ ;  /* 0x000000c506057824 */ /* 0x008fe400078e02ff */
[----:B0-----:R-:W-:-:S03]  /*53a0*/  IMAD R4, R26, 0x188, RZ ;  /* 0x000001881a047824 */ /* 0x001fc600078e02ff */
[----:B------:R-:W-:Y:S02]  /*53b0*/  LEA.HI.X.SX32 R5, R5, R0, 0x1, P6 ;  /* 0x0000000005057211 */ /* 0x000fe400030f0eff */
[----:B------:R-:W-:Y:S01]  /*53c0*/  IADD3 R83, P6, PT, R4, R2, RZ ;  /* 0x0000000204537210 */ /* 0x000fe20007fde0ff */
[----:B------:R-:W-:-:S05]  /*53d0*/  @!P3 IMAD.MOV.U32 R4, RZ, RZ, R68 ;  /* 0x000000ffff04b224 */ /* 0x000fca00078e0044 */
[----:B------:R0:W3:Y:S01]  /*53e0*/  @!P3 LDG.E.U16 R51, desc[UR22][R4.64] ;  /* 0x000000160433b981 */ /* 0x0000e2000c1e1500 */
[----:B--2---:R-:W-:-:S03]  /*53f0*/  IMAD R24, R24, 0x186, RZ ;  /* 0x0000018618187824 */ /* 0x004fc600078e02ff */
[----:B------:R2:W-:Y:S02]  /*5400*/  STL [R1+0x900], R69 ;  /* 0x0009004501007387 */ /* 0x0005e40000100800 */
[C---:B--2---:R-:W-:Y:S02]  /*5410*/  IMAD R69, R6.reuse, 0xc4, RZ ;  /* 0x000000c406457824 */ /* 0x044fe400078e02ff */
[----:B0-----:R-:W-:Y:S01]  /*5420*/  IMAD R4, R6, 0xc3, RZ ;  /* 0x000000c306047824 */ /* 0x001fe200078e02ff */
[----:B------:R-:W-:Y:S01]  /*5430*/  PRMT R26, RZ, 0x7610, R26 ;  /* 0x00007610ff1a7816 */ /* 0x000fe2000000001a */
[----:B----4-:R0:W-:Y:S04]  /*5440*/  STL [R1+0xe4], R27 ;  /* 0x0000e41b01007387 */ /* 0x0101e80000100800 */
[----:B------:R-:W-:Y:S04]  /*5450*/  STL [R1+0x8fc], R68 ;  /* 0x0008fc4401007387 */ /* 0x000fe80000100800 */
[----:B------:R2:W-:Y:S01]  /*5460*/  STL [R1+0x8f8], R5 ;  /* 0x0008f80501007387 */ /* 0x0005e20000100800 */
[----:B0-----:R-:W0:Y:S03]  /*5470*/  LDC R27, c[0x0][0x3a8] ;  /* 0x0000ea00ff1b7b82 */ /* 0x001e260000000800 */
[----:B------:R-:W-:Y:S01]  /*5480*/  STL [R1+0x8f4], R83 ;  /* 0x0008f45301007387 */ /* 0x000fe20000100800 */
[----:B--2---:R-:W-:-:S03]  /*5490*/  LEA.HI.X.SX32 R5, R69, R0, 0x1, P6 ;  /* 0x0000000045057211 */ /* 0x004fc600030f0eff */
[----:B---3--:R2:W-:Y:S02]  /*54a0*/  STL [R1+0xe0], R51 ;  /* 0x0000e03301007387 */ /* 0x0085e40000100800 */
[----:B--2---:R-:W-:Y:S02]  /*54b0*/  IADD3 R51, P6, PT, R24, R2, RZ ;  /* 0x0000000218337210 */ /* 0x004fe40007fde0ff */
[----:B------:R2:W-:Y:S01]  /*54c0*/  STL [R1+0x8f0], R5 ;  /* 0x0008f00501007387 */ /* 0x0005e20000100800 */
[----:B------:R-:W-:Y:S01]  /*54d0*/  VIADD R23, R3, 0xffffff3f ;  /* 0xffffff3f03177836 */ /* 0x000fe20000000000 */
[----:B------:R-:W-:Y:S01]  /*54e0*/  PRMT R82, RZ, 0x7610, R82 ;  /* 0x00007610ff527816 */ /* 0x000fe20000000052 */
[----:B------:R-:W3:Y:S01]  /*54f0*/  LDC R24, c[0x0][0x3a8] ;  /* 0x0000ea00ff187b82 */ /* 0x000ee20000000800 */
[----:B------:R-:W-:Y:S01]  /*5500*/  LEA.HI.X.SX32 R68, R4, R0, 0x1, P6 ;  /* 0x0000000004447211 */ /* 0x000fe200030f0eff */
[----:B------:R-:W-:-:S05]  /*5510*/  @!P0 IMAD.MOV.U32 R4, RZ, RZ, R83 ;  /* 0x000000ffff048224 */ /* 0x000fca00078e0053 */
[----:B------:R4:W3:Y:S02]  /*5520*/  @!P0 LDG.E.U16 R81, desc[UR22][R4.64] ;  /* 0x0000001604518981 */ /* 0x0008e4000c1e1500 */
[----:B----4-:R-:W-:Y:S02]  /*5530*/  @!P2 IMAD.MOV.U32 R4, RZ, RZ, R51 ;  /* 0x000000ffff04a224 */ /* 0x010fe400078e0033 */
[----:B--2---:R-:W-:-:S05]  /*5540*/  @!P2 IMAD.MOV.U32 R5, RZ, RZ, R68 ;  /* 0x000000ffff05a224 */ /* 0x004fca00078e0044 */
[----:B------:R1:W2:Y:S01]  /*5550*/  @!P2 LDG.E.U16 R26, desc[UR22][R4.64] ;  /* 0x00000016041aa981 */ /* 0x0002a2000c1e1500 */
[----:B------:R-:W-:Y:S01]  /*5560*/  ISETP.GE.U32.AND P3, PT, R23, 0x7ffffe40, PT ;  /* 0x7ffffe401700780c */ /* 0x000fe20003f66070 */
[----:B------:R-:W-:Y:S02]  /*5570*/  VIADD R23, R3, 0xffffff40 ;  /* 0xffffff4003177836 */ /* 0x000fe40000000000 */
[----:B------:R4:W-:Y:S01]  /*5580*/  STL [R1+0x8ec], R51 ;  /* 0x0008ec3301007387 */ /* 0x0009e20000100800 */
[----:B-1----:R-:W-:Y:S02]  /*5590*/  IMAD R4, R25, 0x184, RZ ;  /* 0x0000018419047824 */ /* 0x002fe400078e02ff */
[----:B------:R-:W-:Y:S01]  /*55a0*/  ISETP.GE.U32.AND P0, PT, R23, 0x7ffffe41, PT ;  /* 0x7ffffe411700780c */ /* 0x000fe20003f06070 */
[----:B------:R-:W-:Y:S02]  /*55b0*/  VIADD R5, R3, 0xffffff41 ;  /* 0xffffff4103057836 */ /* 0x000fe40000000000 */
[----:B----4-:R-:W-:Y:S01]  /*55c0*/  IMAD R51, R6, 0xc2, RZ ;  /* 0x000000c206337824 */ /* 0x010fe200078e02ff */
[----:B------:R-:W-:Y:S01]  /*55d0*/  IADD3 R83, P6, PT, R4, R2, RZ ;  /* 0x0000000204537210 */ /* 0x000fe20007fde0ff */
[----:B0-----:R-:W-:Y:S01]  /*55e0*/  IMAD R23, R27, 0x182, RZ ;  /* 0x000001821b177824 */ /* 0x001fe200078e02ff */
[----:B------:R-:W-:Y:S01]  /*55f0*/  ISETP.GE.U32.AND P2, PT, R5, 0x7ffffe42, PT ;  /* 0x7ffffe420500780c */ /* 0x000fe20003f46070 */
[----:B------:R0:W-:Y:S01]  /*5600*/  STL [R1+0x8e8], R68 ;  /* 0x0008e84401007387 */ /* 0x0001e20000100800 */
[----:B------:R-:W-:Y:S01]  /*5610*/  LEA.HI.X.SX32 R5, R51, R0, 0x1, P6 ;  /* 0x0000000033057211 */ /* 0x000fe200030f0eff */
[----:B------:R-:W-:Y:S01]  /*5620*/  IMAD R4, R6, 0xc1, RZ ;  /* 0x000000c106047824 */ /* 0x000fe200078e02ff */
[----:B------:R-:W1:Y:S01]  /*5630*/  LDC R25, c[0x0][0x3a8] ;  /* 0x0000ea00ff197b82 */ /* 0x000e620000000800 */
[----:B------:R-:W-:Y:S01]  /*5640*/  STL [R1+0x8e4], R83 ;  /* 0x0008e45301007387 */ /* 0x000fe20000100800 */
[----:B0-----:R-:W-:-:S03]  /*5650*/  IADD3 R68, P6, PT, R23, R2, RZ ;  /* 0x0000000217447210 */ /* 0x001fc60007fde0ff */
[----:B--2---:R0:W-:Y:S04]  /*5660*/  STL [R1+0xd8], R26 ;  /* 0x0000d81a01007387 */ /* 0x0041e80000100800 */
[----:B------:R-:W-:Y:S04]  /*5670*/  STL [R1+0x8e0], R5 ;  /* 0x0008e00501007387 */ /* 0x000fe80000100800 */
[----:B------:R-:W-:Y:S01]  /*5680*/  STL [R1+0x8dc], R68 ;  /* 0x0008dc4401007387 */ /* 0x000fe20000100800 */
[----:B------:R-:W-:Y:S01]  /*5690*/  VIADD R23, R3, 0xffffff42 ;  /* 0xffffff4203177836 */ /* 0x000fe20000000000 */
[----:B0-----:R-:W0:Y:S02]  /*56a0*/  LDC R26, c[0x0][0x3a8] ;  /* 0x0000ea00ff1a7b82 */ /* 0x001e240000000800 */
[----:B---3--:R2:W-:Y:S02]  /*56b0*/  STL [R1+0xdc], R81 ;  /* 0x0000dc5101007387 */ /* 0x0085e40000100800 */
[----:B--2---:R-:W-:Y:S01]  /*56c0*/  LEA.HI.X.SX32 R81, R4, R0, 0x1, P6 ;  /* 0x0000000004517211 */ /* 0x004fe200030f0eff */
[----:B------:R-:W-:-:S05]  /*56d0*/  @!P4 IMAD.MOV.U32 R4, RZ, RZ, R83 ;  /* 0x000000ffff04c224 */ /* 0x000fca00078e0053 */
[----:B------:R2:W3:Y:S02]  /*56e0*/  @!P4 LDG.E.U16 R82, desc[UR22][R4.64] ;  /* 0x000000160452c981 */ /* 0x0004e4000c1e1500 */
[----:B--2---:R-:W-:Y:S02]  /*56f0*/  @!P5 IMAD.MOV.U32 R4, RZ, RZ, R68 ;  /* 0x000000ffff04d224 */ /* 0x004fe400078e0044 */
[----:B------:R-:W-:-:S05]  /*5700*/  @!P5 IMAD.MOV.U32 R5, RZ, RZ, R81 ;  /* 0x000000ffff05d224 */ /* 0x000fca00078e0051 */
[----:B------:R2:W4:Y:S01]  /*5710*/  @!P5 LDG.E.U16 R53, desc[UR22][R4.64] ;  /* 0x000000160435d981 */ /* 0x000522000c1e1500 */
[----:B------:R-:W-:Y:S01]  /*5720*/  ISETP.GE.U32.AND P4, PT, R23, 0x7ffffe43, PT ;  /* 0x7ffffe431700780c */ /* 0x000fe20003f86070 */
[----:B------:R-:W-:Y:S02]  /*5730*/  IMAD R23, R24, 0x180, RZ ;  /* 0x0000018018177824 */ /* 0x000fe400078e02ff */
[----:B------:R-:W-:Y:S01]  /*5740*/  IMAD R68, R6, 0xc0, RZ ;  /* 0x000000c006447824 */ /* 0x000fe200078e02ff */
[----:B------:R-:W0:Y:S01]  /*5750*/  LDC R24, c[0x0][0x3a8] ;  /* 0x0000ea00ff187b82 */ /* 0x000e220000000800 */
[----:B--2---:R-:W-:-:S05]  /*5760*/  VIADD R4, R3, 0xffffff43 ;  /* 0xffffff4303047836 */ /* 0x004fca0000000000 */
[----:B------:R-:W-:Y:S01]  /*5770*/  ISETP.GE.U32.AND P6, PT, R4, 0x7ffffe44, PT ;  /* 0x7ffffe440400780c */ /* 0x000fe20003fc6070 */
[----:B-1----:R-:W-:Y:S02]  /*5780*/  IMAD R4, R25, 0x17e, RZ ;  /* 0x0000017e19047824 */ /* 0x002fe400078e02ff */
[----:B------:R-:W1:Y:S01]  /*5790*/  LDC R25, c[0x0][0x3a8] ;  /* 0x0000ea00ff197b82 */ /* 0x000e620000000800 */
[----:B---3--:R-:W-:Y:S04]  /*57a0*/  STL [R1+0xd4], R82 ;  /* 0x0000d45201007387 */ /* 0x008fe80000100800 */
[----:B------:R-:W-:Y:S04]  /*57b0*/  STL [R1+0x8d8], R81 ;  /* 0x0008d85101007387 */ /* 0x000fe80000100800 */
[----:B----4-:R2:W-:Y:S02]  /*57c0*/  STL [R1+0xd0], R53 ;  /* 0x0000d03501007387 */ /* 0x0105e40000100800 */
[----:B--2---:R-:W-:-:S04]  /*57d0*/  IADD3 R53, P5, PT, R23, R2, RZ ;  /* 0x0000000217357210 */ /* 0x004fc80007fbe0ff */
[----:B------:R-:W-:Y:S02]  /*57e0*/  LEA.HI.X.SX32 R5, R68, R0, 0x1, P5 ;  /* 0x0000000044057211 */ /* 0x000fe400028f0eff */
[----:B------:R-:W-:Y:S01]  /*57f0*/  IADD3 R81, P5, PT, R4, R2, RZ ;  /* 0x0000000204517210 */ /* 0x000fe20007fbe0ff */
[----:B------:R-:W-:Y:S02]  /*5800*/  @!P3 IMAD.MOV.U32 R4, RZ, RZ, R53 ;  /* 0x000000ffff04b224 */ /* 0x000fe400078e0035 */
[----:B------:R-:W-:Y:S01]  /*5810*/  IMAD R23, R6, 0xbf, RZ ;  /* 0x000000bf06177824 */ /* 0x000fe200078e02ff */
[----:B------:R-:W-:Y:S04]  /*5820*/  STL [R1+0x8d4], R53 ;  /* 0x0008d43501007387 */ /* 0x000fe80000100800 */
[----:B------:R2:W-:Y:S01]  /*5830*/  STL [R1+0x8d0], R5 ;  /* 0x0008d00501007387 */ /* 0x0005e20000100800 */
[----:B------:R-:W-:-:S03]  /*5840*/  LEA.HI.X.SX32 R23, R23, R0, 0x1, P5 ;  /* 0x0000000017177211 */ /* 0x000fc600028f0eff */
[----:B------:R2:W3:Y:S02]  /*5850*/  @!P3 LDG.E.U16 R52, desc[UR22][R4.64] ;  /* 0x000000160434b981 */ /* 0x0004e4000c1e1500 */
[----:B--2---:R-:W-:Y:S02]  /*5860*/  VIADD R5, R3, 0xffffff44 ;  /* 0xffffff4403057836 */ /* 0x004fe40000000000 */
[----:B0-----:R-:W-:Y:S01]  /*5870*/  IMAD R4, R26, 0x17c, RZ ;  /* 0x0000017c1a047824 */ /* 0x001fe200078e02ff */
[----:B------:R-:W-:Y:S01]  /*5880*/  STL [R1+0x8cc], R81 ;  /* 0x0008cc5101007387 */ /* 0x000fe20000100800 */
[----:B------:R-:W-:Y:S01]  /*5890*/  PRMT R27, RZ, 0x7610, R27 ;  /* 0x00007610ff1b7816 */ /* 0x000fe2000000001b */
[----:B------:R-:W0:Y:S01]  /*58a0*/  LDC R26, c[0x0][0x3a8] ;  /* 0x0000ea00ff1a7b82 */ /* 0x000e220000000800 */
[----:B------:R-:W-:Y:S01]  /*58b0*/  ISETP.GE.U32.AND P3, PT, R5, 0x7ffffe45, PT ;  /* 0x7ffffe450500780c */ /* 0x000fe20003f66070 */
[----:B------:R-:W-:Y:S01]  /*58c0*/  @!P0 IMAD.MOV.U32 R5, RZ, RZ, R23 ;  /* 0x000000ffff058224 */ /* 0x000fe200078e0017 */
[----:B------:R-:W-:Y:S01]  /*58d0*/  IADD3 R53, P5, PT, R4, R2, RZ ;  /* 0x0000000204357210 */ /* 0x000fe20007fbe0ff */
[----:B------:R-:W-:-:S05]  /*58e0*/  @!P0 IMAD.MOV.U32 R4, RZ, RZ, R81 ;  /* 0x000000ffff048224 */ /* 0x000fca00078e0051 */
[----:B------:R2:W4:Y:S02]  /*58f0*/  @!P0 LDG.E.U16 R67, desc[UR22][R4.64] ;  /* 0x0000001604438981 */ /* 0x000524000c1e1500 */
[----:B--2---:R-:W-:-:S05]  /*5900*/  VIADD R4, R3, 0xffffff45 ;  /* 0xffffff4503047836 */ /* 0x004fca0000000000 */
[----:B------:R-:W-:Y:S01]  /*5910*/  ISETP.GE.U32.AND P0, PT, R4, 0x7ffffe46, PT ;  /* 0x7ffffe460400780c */ /* 0x000fe20003f06070 */
[----:B------:R-:W-:Y:S01]  /*5920*/  @!P2 IMAD.MOV.U32 R4, RZ, RZ, R53 ;  /* 0x000000ffff04a224 */ /* 0x000fe200078e0035 */
[----:B---3--:R2:W-:Y:S04]  /*5930*/  STL [R1+0xcc], R52 ;  /* 0x0000cc3401007387 */ /* 0x0085e80000100800 */
[----:B------:R3:W-:Y:S01]  /*5940*/  STL [R1+0x8c8], R23 ;  /* 0x0008c81701007387 */ /* 0x0007e20000100800 */
[----:B--2---:R-:W-:-:S03]  /*5950*/  IMAD R52, R6, 0xbe, RZ ;  /* 0x000000be06347824 */ /* 0x004fc600078e02ff */
[----:B------:R-:W-:Y:S01]  /*5960*/  STL [R1+0x8c4], R53 ;  /* 0x0008c43501007387 */ /* 0x000fe20000100800 */
[----:B---3--:R-:W-:-:S03]  /*5970*/  IMAD R23, R24, 0x17a, RZ ;  /* 0x0000017a18177824 */ /* 0x008fc600078e02ff */
[----:B----4-:R2:W-:Y:S02]  /*5980*/  STL [R1+0xc8], R67 ;  /* 0x0000c84301007387 */ /* 0x0105e40000100800 */
[----:B--2---:R-:W-:-:S05]  /*5990*/  LEA.HI.X.SX32 R67, R52, R0, 0x1, P5 ;  /* 0x0000000034437211 */ /* 0x004fca00028f0eff */
[----:B------:R-:W-:Y:S02]  /*59a0*/  @!P2 IMAD.MOV.U32 R5, RZ, RZ, R67 ;  /* 0x000000ffff05a224 */ /* 0x000fe400078e0043 */
[----:B------:R-:W-:-:S03]  /*59b0*/  IMAD R24, R6, 0xbd, RZ ;  /* 0x000000bd06187824 */ /* 0x000fc600078e02ff */
[----:B------:R2:W3:Y:S01]  /*59c0*/  @!P2 LDG.E.U16 R27, desc[UR22][R4.64] ;  /* 0x00000016041ba981 */ /* 0x0004e2000c1e1500 */
[----:B------:R-:W-:-:S04]  /*59d0*/  IADD3 R23, P2, PT, R23, R2, RZ ;  /* 0x0000000217177210 */ /* 0x000fc80007f5e0ff */
[----:B------:R-:W-:Y:S01]  /*59e0*/  LEA.HI.X.SX32 R81, R24, R0, 0x1, P2 ;  /* 0x0000000018517211 */ /* 0x000fe200010f0eff */
[----:B------:R4:W-:Y:S01]  /*59f0*/  STL [R1+0x8c0], R67 ;  /* 0x0008c04301007387 */ /* 0x0009e20000100800 */
[----:B------:R-:W-:Y:S01]  /*5a00*/  PRMT R76, RZ, 0x7610, R76 ;  /* 0x00007610ff4c7816 */ /* 0x000fe2000000004c */
[----:B------:R-:W0:Y:S01]  /*5a10*/  LDC R24, c[0x0][0x3a8] ;  /* 0x0000ea00ff187b82 */ /* 0x000e220000000800 */
[----:B--2---:R-:W-:Y:S02]  /*5a20*/  VIADD R5, R3, 0xffffff46 ;  /* 0xffffff4603057836 */ /* 0x004fe40000000000 */
[----:B-1----:R-:W-:-:S03]  /*5a30*/  IMAD R4, R25, 0x178, RZ ;  /* 0x0000017819047824 */ /* 0x002fc600078e02ff */
[----:B------:R-:W-:Y:S01]  /*5a40*/  ISETP.GE.U32.AND P2, PT, R5, 0x7ffffe47, PT ;  /* 0x7ffffe470500780c */ /* 0x000fe20003f46070 */
[----:B------:R-:W-:Y:S01]  /*5a50*/  @!P4 IMAD.MOV.U32 R5, RZ, RZ, R81 ;  /* 0x000000ffff05c224 */ /* 0x000fe200078e0051 */
[----:B------:R-:W-:Y:S01]  /*5a60*/  IADD3 R53, P5, PT, R4, R2, RZ ;  /* 0x0000000204357210 */ /* 0x000fe20007fbe0ff */
[----:B------:R-:W-:-:S05]  /*5a70*/  @!P4 IMAD.MOV.U32 R4, RZ, RZ, R23 ;  /* 0x000000ffff04c224 */ /* 0x000fca00078e0017 */
[----:B------:R1:W2:Y:S01]  /*5a80*/  @!P4 LDG.E.U16 R66, desc[UR22][R4.64] ;  /* 0x000000160442c981 */ /* 0x0002a2000c1e1500 */
[----:B----4-:R-:W-:Y:S01]  /*5a90*/  IMAD R67, R6, 0xbc, RZ ;  /* 0x000000bc06437824 */ /* 0x010fe200078e02ff */
[----:B------:R-:W-:Y:S01]  /*5aa0*/  PRMT R25, RZ, 0x7610, R25 ;  /* 0x00007610ff197816 */ /* 0x000fe20000000019 */
[C---:B-1----:R-:W-:Y:S02]  /*5ab0*/  VIADD R4, R3.reuse, 0xffffff47 ;  /* 0xffffff4703047836 */ /* 0x042fe40000000000 */
[----:B------:R-:W-:-:S03]  /*5ac0*/  VIADD R5, R3, 0xffffff48 ;  /* 0xffffff4803057836 */ /* 0x000fc60000000000 */
[----:B------:R-:W-:Y:S01]  /*5ad0*/  ISETP.GE.U32.AND P4, PT, R4, 0x7ffffe48, PT ;  /* 0x7ffffe480400780c */ /* 0x000fe20003f86070 */
[----:B------:R-:W-:Y:S01]  /*5ae0*/  @!P6 IMAD.MOV.U32 R4, RZ, RZ, R53 ;  /* 0x000000ffff04e224 */ /* 0x000fe200078e0035 */
[----:B---3--:R1:W-:Y:S04]  /*5af0*/  STL [R1+0xc4], R27 ;  /* 0x0000c41b01007387 */ /* 0x0083e80000100800 */
[----:B------:R0:W-:Y:S01]  /*5b00*/  STL [R1+0x8bc], R23 ;  /* 0x0008bc1701007387 */ /* 0x0001e20000100800 */
[----:B-1----:R-:W1:Y:S03]  /*5b10*/  LDC R27, c[0x0][0x3a8] ;  /* 0x0000ea00ff1b7b82 */ /* 0x002e660000000800 */
[----:B------:R-:W-:Y:S04]  /*5b20*/  STL [R1+0x8b8], R81 ;  /* 0x0008b85101007387 */ /* 0x000fe80000100800 */
[----:B------:R3:W-:Y:S04]  /*5b30*/  STL [R1+0x8b4], R53 ;  /* 0x0008b43501007387 */ /* 0x0007e80000100800 */
[----:B--2---:R2:W-:Y:S01]  /*5b40*/  STL [R1+0xc0], R66 ;  /* 0x0000c04201007387 */ /* 0x0045e20000100800 */
[----:B0-----:R-:W-:-:S02]  /*5b50*/  IMAD R23, R26, 0x176, RZ ;  /* 0x000001761a177824 */ /* 0x001fc400078e02ff */
[----:B---3--:R-:W-:Y:S01]  /*5b60*/  IMAD R53, R6, 0xba, RZ ;  /* 0x000000ba06357824 */ /* 0x008fe200078e02ff */
[----:B------:R-:W-:Y:S01]  /*5b70*/  PRMT R80, RZ, 0x7610, R80 ;  /* 0x00007610ff507816 */ /* 0x000fe20000000050 */
[----:B------:R-:W-:Y:S01]  /*5b80*/  IMAD R24, R24, 0x172, RZ ;  /* 0x0000017218187824 */ /* 0x000fe200078e02ff */
[----:B------:R-:W0:Y:S01]  /*5b90*/  LDC R26, c[0x0][0x3a8] ;  /* 0x0000ea00ff1a7b82 */ /* 0x000e220000000800 */
[----:B--2---:R-:W-:Y:S02]  /*5ba0*/  LEA.HI.X.SX32 R66, R67, R0, 0x1, P5 ;  /* 0x0000000043427211 */ /* 0x004fe400028f0eff */
[----:B------:R-:W-:-:S03]  /*5bb0*/  ISETP.GE.U32.AND P5, PT, R5, 0x7ffffe49, PT ;  /* 0x7ffffe490500780c */ /* 0x000fc60003fa6070 */
[----:B------:R-:W-:-:S05]  /*5bc0*/  @!P6 IMAD.MOV.U32 R5, RZ, RZ, R66 ;  /* 0x000000ffff05e224 */ /* 0x000fca00078e0042 */
[----:B------:R2:W3:Y:S01]  /*5bd0*/  @!P6 LDG.E.U16 R25, desc[UR22][R4.64] ;  /* 0x000000160419e981 */ /* 0x0004e2000c1e1500 */
[----:B------:R-:W-:Y:S01]  /*5be0*/  IADD3 R23, P6, PT, R23, R2, RZ ;  /* 0x0000000217177210 */ /* 0x000fe20007fde0ff */
[----:B--2---:R-:W-:Y:S02]  /*5bf0*/  IMAD R5, R6, 0xbb, RZ ;  /* 0x000000bb06057824 */ /* 0x004fe400078e02ff */
[----:B-1----:R-:W-:-:S03]  /*5c00*/  IMAD R4, R27, 0x174, RZ ;  /* 0x000001741b047824 */ /* 0x002fc600078e02ff */
[----:B------:R-:W-:Y:S01]  /*5c10*/  LEA.HI.X.SX32 R81, R5, R0, 0x1, P6 ;  /* 0x0000000005517211 */ /* 0x000fe200030f0eff */
[----:B------:R1:W-:Y:S01]  /*5c20*/  STL [R1+0x8b0], R66 ;  /* 0x0008b04201007387 */ /* 0x0003e20000100800 */
[----:B------:R-:W-:Y:S01]  /*5c30*/  IMAD.MOV.U32 R5, RZ, RZ, R23 ;  /* 0x000000ffff057224 */ /* 0x000fe200078e0017 */
[----:B-1----:R-:W-:Y:S02]  /*5c40*/  IADD3 R66, P6, PT, R4, R2, RZ ;  /* 0x0000000204427210 */ /* 0x002fe40007fde0ff */
[----:B------:R-:W-:-:S05]  /*5c50*/  IMAD.MOV.U32 R4, RZ, RZ, R81 ;  /* 0x000000ffff047224 */ /* 0x000fca00078e0051 */
[----:B------:R-:W-:-:S04]  /*5c60*/  @!P3 LOP3.LUT R5, R5, R4, RZ, 0x3c, !PT ;  /* 0x000000040505b212 */ /* 0x000fc800078e3cff */
[----:B------:R-:W-:-:S04]  /*5c70*/  @!P3 LOP3.LUT R4, R5, R4, RZ, 0x3c, !PT ;  /* 0x000000040504b212 */ /* 0x000fc800078e3cff */
[----:B------:R-:W-:-:S05]  /*5c80*/  @!P3 LOP3.LUT R5, R5, R4, RZ, 0x3c, !PT ;  /* 0x000000040505b212 */ /* 0x000fca00078e3cff */
[----:B------:R1:W2:Y:S02]  /*5c90*/  @!P3 LDG.E.U16 R76, desc[UR22][R4.64] ;  /* 0x00000016044cb981 */ /* 0x0002a4000c1e1500 */
[----:B-1----:R-:W-:Y:S02]  /*5ca0*/  IMAD.MOV.U32 R5, RZ, RZ, R66 ;  /* 0x000000ffff057224 */ /* 0x002fe400078e0042 */
[----:B------:R-:W-:Y:S01]  /*5cb0*/  IMAD R4, R6, 0xb9, RZ ;  /* 0x000000b906047824 */ /* 0x000fe200078e02ff */
[----:B---3--:R1:W-:Y:S04]  /*5cc0*/  STL [R1+0xbc], R25 ;  /* 0x0000bc1901007387 */ /* 0x0083e80000100800 */
[----:B------:R-:W-:Y:S04]  /*5cd0*/  STL [R1+0x8ac], R23 ;  /* 0x0008ac1701007387 */ /* 0x000fe80000100800 */
[----:B------:R-:W-:Y:S01]  /*5ce0*/  STL [R1+0x8a8], R81 ;  /* 0x0008a85101007387 */ /* 0x000fe20000100800 */
[----:B-1----:R-:W1:Y:S03]  /*5cf0*/  LDC R25, c[0x0][0x3a8] ;  /* 0x0000ea00ff197b82 */ /* 0x002e660000000800 */
[----:B------:R-:W-:Y:S04]  /*5d00*/  STL [R1+0x8a4], R66 ;  /* 0x0008a44201007387 */ /* 0x000fe80000100800 */
[----:B--2---:R2:W-:Y:S02]  /*5d10*/  STL [R1+0xb8], R76 ;  /* 0x0000b84c01007387 */ /* 0x0045e40000100800 */
[----:B--2---:R-:W-:-:S02]  /*5d20*/  LEA.HI.X.SX32 R76, R53, R0, 0x1, P6 ;  /* 0x00000000354c7211 */ /* 0x004fc400030f0eff */
[----:B------:R-:W-:-:S03]  /*5d30*/  IADD3 R66, P6, PT, R24, R2, RZ ;  /* 0x0000000218427210 */ /* 0x000fc60007fde0ff */
[----:B------:R-:W-:Y:S01]  /*5d40*/  IMAD.MOV.U32 R24, RZ, RZ, R76 ;  /* 0x000000ffff187224 */ /* 0x000fe200078e004c */
[----:B------:R2:W-:Y:S02]  /*5d50*/  STL [R1+0x8a0], R76 ;  /* 0x0008a04c01007387 */ /* 0x0005e40000100800 */
[----:B--2---:R-:W-:Y:S01]  /*5d60*/  LEA.HI.X.SX32 R76, R4, R0, 0x1, P6 ;  /* 0x00000000044c7211 */ /* 0x004fe200030f0eff */
[----:B------:R-:W-:Y:S02]  /*5d70*/  IMAD.MOV.U32 R4, RZ, RZ, R24 ;  /* 0x000000ffff047224 */ /* 0x000fe400078e0018 */
[----:B------:R-:W-:Y:S01]  /*5d80*/  VIADD R23, R3, 0xffffff49 ;  /* 0xffffff4903177836 */ /* 0x000fe20000000000 */
[----:B------:R2:W-:Y:S01]  /*5d90*/  STL [R1+0x89c], R66 ;  /* 0x00089c4201007387 */ /* 0x0005e20000100800 */
[----:B------:R-:W-:Y:S01]  /*5da0*/  PRMT R78, RZ, 0x7610, R78 ;  /* 0x00007610ff4e7816 */ /* 0x000fe2000000004e */
[----:B------:R-:W3:Y:S01]  /*5db0*/  LDC R24, c[0x0][0x3a8] ;  /* 0x0000ea00ff187b82 */ /* 0x000ee20000000800 */
[----:B------:R-:W-:-:S04]  /*5dc0*/  @!P0 LOP3.LUT R5, R5, R4, RZ, 0x3c, !PT ;  /* 0x0000000405058212 */ /* 0x000fc800078e3cff */
[----:B------:R-:W-:-:S04]  /*5dd0*/  @!P0 LOP3.LUT R4, R5, R4, RZ, 0x3c, !PT ;  /* 0x0000000405048212 */ /* 0x000fc800078e3cff */
[----:B------:R-:W-:-:S05]  /*5de0*/  @!P0 LOP3.LUT R5, R5, R4, RZ, 0x3c, !PT ;  /* 0x0000000405058212 */ /* 0x000fca00078e3cff */
[----:B------:R4:W3:Y:S02]  /*5df0*/  @!P0 LDG.E.U16 R80, desc[UR22][R4.64] ;  /* 0x0000001604508981 */ /* 0x0008e4000c1e1500 */
[----:B----4-:R-:W-:Y:S02]  /*5e00*/  @!P2 IMAD.MOV.U32 R4, RZ, RZ, R66 ;  /* 0x000000ffff04a224 */ /* 0x010fe400078e0042 */
[----:B------:R-:W-:-:S05]  /*5e10*/  @!P2 IMAD.MOV.U32 R5, RZ, RZ, R76 ;  /* 0x000000ffff05a224 */ /* 0x000fca00078e004c */
[----:B------:R1:W4:Y:S01]  /*5e20*/  @!P2 LDG.E.U16 R65, desc[UR22][R4.64] ;  /* 0x000000160441a981 */ /* 0x000322000c1e1500 */
[----:B------:R-:W-:Y:S01]  /*5e30*/  ISETP.GE.U32.AND P3, PT, R23, 0x7ffffe4a, PT ;  /* 0x7ffffe4a1700780c */ /* 0x000fe20003f66070 */
[----:B------:R-:W-:Y:S02]  /*5e40*/  VIADD R23, R3, 0xffffff4a ;  /* 0xffffff4a03177836 */ /* 0x000fe40000000000 */
[----:B------:R-:W-:Y:S01]  /*5e50*/  STL [R1+0x898], R76 ;  /* 0x0008984c01007387 */ /* 0x000fe20000100800 */
[----:B-1----:R-:W-:Y:S02]  /*5e60*/  IMAD R4, R25, 0x170, RZ ;  /* 0x0000017019047824 */ /* 0x002fe400078e02ff */
[----:B------:R-:W-:Y:S01]  /*5e70*/  ISETP.GE.U32.AND P0, PT, R23, 0x7ffffe4b, PT ;  /* 0x7ffffe4b1700780c */ /* 0x000fe20003f06070 */
[----:B------:R-:W-:Y:S01]  /*5e80*/  VIADD R5, R3, 0xffffff4b ;  /* 0xffffff4b03057836 */ /* 0x000fe20000000000 */
[----:B------:R-:W1:Y:S01]  /*5e90*/  LDC R25, c[0x0][0x3a8] ;  /* 0x0000ea00ff197b82 */ /* 0x000e620000000800 */
[----:B--2---:R-:W-:-:S02]  /*5ea0*/  IMAD R66, R6, 0xb8, RZ ;  /* 0x000000b806427824 */ /* 0x004fc400078e02ff */
[----:B0-----:R-:W-:Y:S01]  /*5eb0*/  IMAD R23, R26, 0x16e, RZ ;  /* 0x0000016e1a177824 */ /* 0x001fe200078e02ff */
[----:B------:R-:W-:-:S04]  /*5ec0*/  ISETP.GE.U32.AND P2, PT, R5, 0x7ffffe4c, PT ;  /* 0x7ffffe4c0500780c */ /* 0x000fc80003f46070 */
[----:B------:R-:W0:Y:S01]  /*5ed0*/  LDC R26, c[0x0][0x3a8] ;  /* 0x0000ea00ff1a7b82 */ /* 0x000e220000000800 */
[----:B---3--:R2:W-:Y:S02]  /*5ee0*/  STL [R1+0xb4], R80 ;  /* 0x0000b45001007387 */ /* 0x0085e40000100800 */
[----:B--2---:R-:W-:Y:S01]  /*5ef0*/  IADD3 R80, P6, PT, R4, R2, RZ ;  /* 0x0000000204507210 */ /* 0x004fe20007fde0ff */
[----:B------:R-:W-:-:S03]  /*5f00*/  IMAD R4, R6, 0xb7, RZ ;  /* 0x000000b706047824 */ /* 0x000fc600078e02ff */
[----:B------:R-:W-:Y:S01]  /*5f10*/  LEA.HI.X.SX32 R5, R66, R0, 0x1, P6 ;  /* 0x0000000042057211 */ /* 0x000fe200030f0eff */
[----:B------:R-:W-:Y:S04]  /*5f20*/  STL [R1+0x894], R80 ;  /* 0x0008945001007387 */ /* 0x000fe80000100800 */
[----:B----4-:R2:W-:Y:S02]  /*5f30*/  STL [R1+0xb0], R65 ;  /* 0x0000b04101007387 */ /* 0x0105e40000100800 */
[----:B--2---:R-:W-:-:S04]  /*5f40*/  IADD3 R65, P6, PT, R23, R2, RZ ;  /* 0x0000000217417210 */ /* 0x004fc80007fde0ff */
[----:B------:R-:W-:Y:S01]  /*5f50*/  LEA.HI.X.SX32 R76, R4, R0, 0x1, P6 ;  /* 0x00000000044c7211 */ /* 0x000fe200030f0eff */
[----:B------:R-:W-:Y:S01]  /*5f60*/  @!P4 IMAD.MOV.U32 R4, RZ, RZ, R80 ;  /* 0x000000ffff04c224 */ /* 0x000fe200078e0050 */
[----:B------:R2:W-:Y:S04]  /*5f70*/  STL [R1+0x890], R5 ;  /* 0x0008900501007387 */ /* 0x0005e80000100800 */
[----:B------:R3:W4:Y:S02]  /*5f80*/  @!P4 LDG.E.U16 R78, desc[UR22][R4.64] ;  /* 0x00000016044ec981 */ /* 0x000724000c1e1500 */
[----:B---3--:R-:W-:Y:S02]  /*5f90*/  @!P5 IMAD.MOV.U32 R4, RZ, RZ, R65 ;  /* 0x000000ffff04d224 */ /* 0x008fe400078e0041 */
[----:B--2---:R-:W-:-:S05]  /*5fa0*/  @!P5 IMAD.MOV.U32 R5, RZ, RZ, R76 ;  /* 0x000000ffff05d224 */ /* 0x004fca00078e004c */
[----:B------:R2:W3:Y:S01]  /*5fb0*/  @!P5 LDG.E.U16 R55, desc[UR22][R4.64] ;  /* 0x000000160437d981 */ /* 0x0004e2000c1e1500 */
[----:B------:R-:W-:-:S03]  /*5fc0*/  VIADD R23, R3, 0xffffff4c ;  /* 0xffffff4c03177836 */ /* 0x000fc60000000000 */
[----:B------:R0:W-:Y:S02]  /*5fd0*/  STL [R1+0x88c], R65 ;  /* 0x00088c4101007387 */ /* 0x0001e40000100800 */
[----:B------:R-:W-:Y:S01]  /*5fe0*/  ISETP.GE.U32.AND P4, PT, R23, 0x7ffffe4d, PT ;  /* 0x7ffffe4d1700780c */ /* 0x000fe20003f86070 */
[----:B------:R-:W-:Y:S02]  /*5ff0*/  IMAD R23, R24, 0x16c, RZ ;  /* 0x0000016c18177824 */ /* 0x000fe400078e02ff */
[----:B------:R-:W3:Y:S01]  /*6000*/  LDC R24, c[0x0][0x3a8] ;  /* 0x0000ea00ff187b82 */ /* 0x000ee20000000800 */
[----:B--2---:R-:W-:Y:S02]  /*6010*/  VIADD R4, R3, 0xffffff4d ;  /* 0xffffff4d03047836 */ /* 0x004fe40000000000 */
[----:B0-----:R-:W-:-:S03]  /*6020*/  IADD3 R65, P5, PT, R23, R2, RZ ;  /* 0x0000000217417210 */ /* 0x001fc60007fbe0ff */
[----:B------:R-:W-:Y:S01]  /*6030*/  ISETP.GE.U32.AND P6, PT, R4, 0x7ffffe4e, PT ;  /* 0x7ffffe4e0400780c */ /* 0x000fe20003fc6070 */
[----:B-1----:R-:W-:Y:S01]  /*6040*/  IMAD R4, R25, 0x16a, RZ ;  /* 0x0000016a19047824 */ /* 0x002fe200078e02ff */
[----:B----4-:R-:W-:Y:S01]  /*6050*/  STL [R1+0xac], R78 ;  /* 0x0000ac4e01007387 */ /* 0x010fe20000100800 */
[C---:B------:R-:W-:Y:S01]  /*6060*/  IMAD R23, R6.reuse, 0xb5, RZ ;  /* 0x000000b506177824 */ /* 0x040fe200078e02ff */
[----:B------:R-:W0:Y:S02]  /*6070*/  LDC R25, c[0x0][0x3a8] ;  /* 0x0000ea00ff197b82 */ /* 0x000e240000000800 */
[----:B------:R-:W-:Y:S04]  /*6080*/  STL [R1+0x888], R76 ;  /* 0x0008884c01007387 */ /* 0x000fe80000100800 */
[----:B---3--:R1:W-:Y:S02]  /*6090*/  STL [R1+0xa8], R55 ;  /* 0x0000a83701007387 */ /* 0x0083e40000100800 */
[----:B-1----:R-:W-:-:S05]  /*60a0*/  IMAD R55, R6, 0xb6, RZ ;  /* 0x000000b606377824 */ /* 0x002fca00078e02ff */
[----:B------:R-:W-:Y:S02]  /*60b0*/  LEA.HI.X.SX32 R5, R55, R0, 0x1, P5 ;  /* 0x0000000037057211 */ /* 0x000fe400028f0eff */
[----:B------:R-:W-:Y:S01]  /*60c0*/  IADD3 R76, P5, PT, R4, R2, RZ ;  /* 0x00000002044c7210 */ /* 0x000fe20007fbe0ff */
[----:B------:R-:W-:-:S05]  /*60d0*/  @!P3 IMAD.MOV.U32 R4, RZ, RZ, R65 ;  /* 0x000000ffff04b224 */ /* 0x000fca00078e0041 */
[----:B------:R1:W2:Y:S01]  /*60e0*/  @!P3 LDG.E.U16 R57, desc[UR22][R4.64] ;  /* 0x000000160439b981 */ /* 0x0002a2000c1e1500 */
[----:B------:R-:W-:-:S03]  /*60f0*/  LEA.HI.X.SX32 R23, R23, R0, 0x1, P5 ;  /* 0x0000000017177211 */ /* 0x000fc600028f0eff */
[----:B------:R3:W-:Y:S04]  /*6100*/  STL [R1+0x884], R65 ;  /* 0x0008844101007387 */ /* 0x0007e80000100800 */
[----:B------:R4:W-:Y:S01]  /*6110*/  STL [R1+0x880], R5 ;  /* 0x0008800501007387 */ /* 0x0009e20000100800 */
[----:B-1----:R-:W-:-:S03]  /*6120*/  IMAD R4, R26, 0x168, RZ ;  /* 0x000001681a047824 */ /* 0x002fc600078e02ff */
[----:B------:R-:W-:Y:S01]  /*6130*/  STL [R1+0x87c], R76 ;  /* 0x00087c4c01007387 */ /* 0x000fe20000100800 */
[----:B------:R-:W-:Y:S01]  /*6140*/  PRMT R27, RZ, 0x7610, R27 ;  /* 0x00007610ff1b7816 */ /* 0x000fe2000000001b */
[----:B---3--:R-:W-:Y:S01]  /*6150*/  IMAD R65, R6, 0xb4, RZ ;  /* 0x000000b406417824 */ /* 0x008fe200078e02ff */
[----:B------:R-:W1:Y:S01]  /*6160*/  LDC R26, c[0x0][0x3a8] ;  /* 0x0000ea00ff1a7b82 */ /* 0x000e620000000800 */
[----:B----4-:R-:W-:Y:S01]  /*6170*/  VIADD R5, R3, 0xffffff4e ;  /* 0xffffff4e03057836 */ /* 0x010fe20000000000 */
[----:B------:R-:W-:Y:S04]  /*6180*/  STL [R1+0x878], R23 ;  /* 0x0008781701007387 */ /* 0x000fe80000100800 */
[----:B------:R-:W-:Y:S01]  /*6190*/  ISETP.GE.U32.AND P3, PT, R5, 0x7ffffe4f, PT ;  /* 0x7ffffe4f0500780c */ /* 0x000fe20003f66070 */
[----:B------:R-:W-:Y:S01]  /*61a0*/  @!P0 IMAD.MOV.U32 R5, RZ, RZ, R23 ;  /* 0x000000ffff058224 */ /* 0x000fe200078e0017 */
[----:B--2---:R2:W-:Y:S02]  /*61b0*/  STL [R1+0xa4], R57 ;  /* 0x0000a43901007387 */ /* 0x0045e40000100800 */
[----:B--2---:R-:W-:Y:S01]  /*61c0*/  IADD3 R57, P5, PT, R4, R2, RZ ;  /* 0x0000000204397210 */ /* 0x004fe20007fbe0ff */
[----:B------:R-:W-:-:S05]  /*61d0*/  @!P0 IMAD.MOV.U32 R4, RZ, RZ, R76 ;  /* 0x000000ffff048224 */ /* 0x000fca00078e004c */
[----:B------:R2:W3:Y:S04]  /*61e0*/  @!P0 LDG.E.U16 R62, desc[UR22][R4.64] ;  /* 0x00000016043e8981 */ /* 0x0004e8000c1e1500 */
[----:B------:R-:W-:Y:S01]  /*61f0*/  STL [R1+0x874], R57 ;  /* 0x0008743901007387 */ /* 0x000fe20000100800 */
[----:B--2---:R-:W-:Y:S02]  /*6200*/  VIADD R4, R3, 0xffffff4f ;  /* 0xffffff4f03047836 */ /* 0x004fe40000000000 */
[----:B------:R-:W-:-:S03]  /*6210*/  IMAD R23, R24, 0x166, RZ ;  /* 0x0000016618177824 */ /* 0x000fc600078e02ff */
[----:B------:R-:W-:Y:S01]  /*6220*/  ISETP.GE.U32.AND P0, PT, R4, 0x7ffffe50, PT ;  /* 0x7ffffe500400780c */ /* 0x000fe20003f06070 */
[----:B------:R-:W-:Y:S02]  /*6230*/  @!P2 IMAD.MOV.U32 R4, RZ, RZ, R57 ;  /* 0x000000ffff04a224 */ /* 0x000fe400078e0039 */
[----:B------:R-:W-:Y:S01]  /*6240*/  IMAD R24, R6, 0xb3, RZ ;  /* 0x000000b306187824 */ /* 0x000fe200078e02ff */
[----:B---3--:R2:W-:Y:S02]  /*6250*/  STL [R1+0xa0], R62 ;  /* 0x0000a03e01007387 */ /* 0x0085e40000100800 */
[----:B--2---:R-:W-:-:S05]  /*6260*/  LEA.HI.X.SX32 R62, R65, R0, 0x1, P5 ;  /* 0x00000000413e7211 */ /* 0x004fca00028f0eff */
[----:B------:R-:W-:-:S05]  /*6270*/  @!P2 IMAD.MOV.U32 R5, RZ, RZ, R62 ;  /* 0x000000ffff05a224 */ /* 0x000fca00078e003e */
[----:B------:R2:W3:Y:S01]  /*6280*/  @!P2 LDG.E.U16 R27, desc[UR22][R4.64] ;  /* 0x00000016041ba981 */ /* 0x0004e2000c1e1500 */
[----:B------:R-:W-:-:S04]  /*6290*/  IADD3 R23, P2, PT, R23, R2, RZ ;  /* 0x0000000217177210 */ /* 0x000fc80007f5e0ff */
[----:B------:R-:W-:Y:S01]  /*62a0*/  LEA.HI.X.SX32 R76, R24, R0, 0x1, P2 ;  /* 0x00000000184c7211 */ /* 0x000fe200010f0eff */
[----:B------:R4:W-:Y:S01]  /*62b0*/  STL [R1+0x870], R62 ;  /* 0x0008703e01007387 */ /* 0x0009e20000100800 */
[----:B------:R-:W-:Y:S01]  /*62c0*/  IMAD R57, R6, 0xb2, RZ ;  /* 0x000000b206397824 */ /* 0x000fe200078e02ff */
[----:B------:R-:W1:Y:S01]  /*62d0*/  LDC R24, c[0x0][0x3a8] ;  /* 0x0000ea00ff187b82 */ /* 0x000e620000000800 */
[----:B--2---:R-:W-:Y:S02]  /*62e0*/  VIADD R5, R3, 0xffffff50 ;  /* 0xffffff5003057836 */ /* 0x004fe40000000000 */
[----:B0-----:R-:W-:-:S03]  /*62f0*/  IMAD R4, R25, 0x164, RZ ;  /* 0x0000016419047824 */ /* 0x001fc600078e02ff */
[----:B------:R-:W-:Y:S01]  /*6300*/  ISETP.GE.U32.AND P2, PT, R5, 0x7ffffe51, PT ;  /* 0x7ffffe510500780c */ /* 0x000fe20003f46070 */
[----:B------:R-:W-:Y:S01]  /*6310*/  @!P4 IMAD.MOV.U32 R5, RZ, RZ, R76 ;  /* 0x000000ffff05c224 */ /* 0x000fe200078e004c */
[----:B----4-:R-:W-:Y:S01]  /*6320*/  IADD3 R62, P5, PT, R4, R2, RZ ;  /* 0x00000002043e7210 */ /* 0x010fe20007fbe0ff */
[----:B------:R-:W-:-:S05]  /*6330*/  @!P4 IMAD.MOV.U32 R4, RZ, RZ, R23 ;  /* 0x000000ffff04c224 */ /* 0x000fca00078e0017 */
[----:B------:R0:W2:Y:S01]  /*6340*/  @!P4 LDG.E.U16 R64, desc[UR22][R4.64] ;  /* 0x000000160440c981 */ /* 0x0000a2000c1e1500 */
[----:B------:R-:W-:Y:S01]  /*6350*/  PRMT R25, RZ, 0x7610, R25 ;  /* 0x00007610ff197816 */ /* 0x000fe20000000019 */
[C---:B0-----:R-:W-:Y:S02]  /*6360*/  VIADD R4, R3.reuse, 0xffffff51 ;  /* 0xffffff5103047836 */ /* 0x041fe40000000000 */
[----:B------:R-:W-:-:S03]  /*6370*/  VIADD R5, R3, 0xffffff52 ;  /* 0xffffff5203057836 */ /* 0x000fc60000000000 */
[----:B------:R-:W-:Y:S01]  /*6380*/  ISETP.GE.U32.AND P4, PT, R4, 0x7ffffe52, PT ;  /* 0x7ffffe520400780c */ /* 0x000fe20003f86070 */
[----:B------:R-:W-:Y:S01]  /*6390*/  @!P6 IMAD.MOV.U32 R4, RZ, RZ, R62 ;  /* 0x000000ffff04e224 */ /* 0x000fe200078e003e */
[----:B---3--:R0:W-:Y:S04]  /*63a0*/  STL [R1+0x9c], R27 ;  /* 0x00009c1b01007387 */ /* 0x0081e80000100800 */
[----:B------:R1:W-:Y:S01]  /*63b0*/  STL [R1+0x86c], R23 ;  /* 0x00086c1701007387 */ /* 0x0003e20000100800 */
[----:B0-----:R-:W0:Y:S03]  /*63c0*/  LDC R27, c[0x0][0x3a8] ;  /* 0x0000ea00ff1b7b82 */ /* 0x001e260000000800 */
[----:B------:R-:W-:Y:S04]  /*63d0*/  STL [R1+0x868], R76 ;  /* 0x0008684c01007387 */ /* 0x000fe80000100800 */
[----:B------:R-:W-:Y:S04]  /*63e0*/  STL [R1+0x864], R62 ;  /* 0x0008643e01007387 */ /* 0x000fe80000100800 */
[----:B--2---:R2:W-:Y:S01]  /*63f0*/  STL [R1+0x98], R64 ;  /* 0x0000984001007387 */ /* 0x0045e20000100800 */
[----:B-1----:R-:W-:-:S02]  /*6400*/  IMAD R23, R26, 0x162, RZ ;  /* 0x000001621a177824 */ /* 0x002fc400078e02ff */
[----:B------:R-:W-:Y:S01]  /*6410*/  IMAD R24, R24, 0x15e, RZ ;  /* 0x0000015e18187824 */ /* 0x000fe200078e02ff */
[----:B------:R-:W-:Y:S01]  /*6420*/  PRMT R73, RZ, 0x7610, R73 ;  /* 0x00007610ff497816 */ /* 0x000fe20000000049 */
[----:B------:R-:W1:Y:S01]  /*6430*/  LDC R26, c[0x0][0x3a8] ;  /* 0x0000ea00ff1a7b82 */ /* 0x000e620000000800 */
[----:B--2---:R-:W-:Y:S02]  /*6440*/  LEA.HI.X.SX32 R64, R57, R0, 0x1, P5 ;  /* 0x0000000039407211 */ /* 0x004fe400028f0eff */
[----:B------:R-:W-:-:S03]  /*6450*/  ISETP.GE.U32.AND P5, PT, R5, 0x7ffffe53, PT ;  /* 0x7ffffe530500780c */ /* 0x000fc60003fa6070 */
[----:B------:R-:W-:-:S05]  /*6460*/  @!P6 IMAD.MOV.U32 R5, RZ, RZ, R64 ;  /* 0x000000ffff05e224 */ /* 0x000fca00078e0040 */
[----:B------:R2:W3:Y:S01]  /*6470*/  @!P6 LDG.E.U16 R25, desc[UR22][R4.64] ;  /* 0x000000160419e981 */ /* 0x0004e2000c1e1500 */
[----:B------:R-:W-:Y:S01]  /*6480*/  IADD3 R23, P6, PT, R23, R2, RZ ;  /* 0x0000000217177210 */ /* 0x000fe20007fde0ff */
[----:B--2---:R-:W-:Y:S02]  /*6490*/  IMAD R5, R6, 0xb1, RZ ;  /* 0x000000b106057824 */ /* 0x004fe400078e02ff */
[----:B0-----:R-:W-:-:S03]  /*64a0*/  IMAD R4, R27, 0x160, RZ ;  /* 0x000001601b047824 */ /* 0x001fc600078e02ff */
[----:B------:R-:W-:Y:S01]  /*64b0*/  LEA.HI.X.SX32 R76, R5, R0, 0x1, P6 ;  /* 0x00000000054c7211 */ /* 0x000fe200030f0eff */
[----:B------:R-:W-:Y:S01]  /*64c0*/  IMAD.MOV.U32 R5, RZ, RZ, R23 ;  /* 0x000000ffff057224 */ /* 0x000fe200078e0017 */
[----:B------:R-:W-:-:S03]  /*64d0*/  IADD3 R62, P6, PT, R4, R2, RZ ;  /* 0x00000002043e7210 */ /* 0x000fc60007fde0ff */
[----:B------:R-:W-:-:S05]  /*64e0*/  IMAD.MOV.U32 R4, RZ, RZ, R76 ;  /* 0x000000ffff047224 */ /* 0x000fca00078e004c */
[----:B------:R-:W-:-:S04]  /*64f0*/  @!P3 LOP3.LUT R5, R5, R4, RZ, 0x3c, !PT ;  /* 0x000000040505b212 */ /* 0x000fc800078e3cff */
[----:B------:R-:W-:-:S04]  /*6500*/  @!P3 LOP3.LUT R4, R5, R4, RZ, 0x3c, !PT ;  /* 0x000000040504b212 */ /* 0x000fc800078e3cff */
[----:B------:R-:W-:-:S05]  /*6510*/  @!P3 LOP3.LUT R5, R5, R4, RZ, 0x3c, !PT ;  /* 0x000000040505b212 */ /* 0x000fca00078e3cff */
[----:B------:R0:W2:Y:S04]  /*6520*/  @!P3 LDG.E.U16 R63, desc[UR22][R4.64] ;  /* 0x00000016043fb981 */ /* 0x0000a8000c1e1500 */
[----:B------:R4:W-:Y:S02]  /*6530*/  STL [R1+0x860], R64 ;  /* 0x0008604001007387 */ /* 0x0009e40000100800 */
[C---:B----4-:R-:W-:Y:S02]  /*6540*/  IMAD R64, R6.reuse, 0xb0, RZ ;  /* 0x000000b006407824 */ /* 0x050fe400078e02ff */
[----:B0-----:R-:W-:Y:S02]  /*6550*/  IMAD.MOV.U32 R5, RZ, RZ, R62 ;  /* 0x000000ffff057224 */ /* 0x001fe400078e003e */
[----:B------:R-:W-:Y:S01]  /*6560*/  IMAD R4, R6, 0xaf, RZ ;  /* 0x000000af06047824 */ /* 0x000fe200078e02ff */
[----:B---3--:R0:W-:Y:S04]  /*6570*/  STL [R1+0x94], R25 ;  /* 0x0000941901007387 */ /* 0x0081e80000100800 */
[----:B------:R-:W-:Y:S04]  /*6580*/  STL [R1+0x85c], R23 ;  /* 0x00085c1701007387 */ /* 0x000fe80000100800 */
[----:B------:R-:W-:Y:S01]  /*6590*/  STL [R1+0x858], R76 ;  /* 0x0008584c01007387 */ /* 0x000fe20000100800 */
[----:B0-----:R-:W0:Y:S03]  /*65a0*/  LDC R25, c[0x0][0x3a8] ;  /* 0x0000ea00ff197b82 */ /* 0x001e260000000800 */
        /* <DEDUP_REMOVED lines=9> */
[----:B------:R-:W-:Y:S01]  /*6640*/  STL [R1+0x84c], R62 ;  /* 0x00084c3e01007387 */ /* 0x000fe20000100800 */
[----:B------:R-:W-:Y:S01]  /*6650*/  PRMT R75, RZ, 0x7610, R75 ;  /* 0x00007610ff4b7816 */ /* 0x000fe2000000004b */
[----:B------:R-:W2:Y:S01]  /*6660*/  LDC R24, c[0x0][0x3a8] ;  /* 0x0000ea00ff187b82 */ /* 0x000ea20000000800 */
[----:B------:R-:W-:-:S04]  /*6670*/  @!P0 LOP3.LUT R5, R5, R4, RZ, 0x3c, !PT ;  /* 0x0000000405058212 */ /* 0x000fc800078e3cff */
[----:B------:R-:W-:-:S04]  /*6680*/  @!P0 LOP3.LUT R4, R5, R4, RZ, 0x3c, !PT ;  /* 0x0000000405048212 */ /* 0x000fc800078e3cff */
[----:B------:R-:W-:-:S05]  /*6690*/  @!P0 LOP3.LUT R5, R5, R4, RZ, 0x3c, !PT ;  /* 0x0000000405058212 */ /* 0x000fca00078e3cff */
[----:B------:R3:W4:Y:S02]  /*66a0*/  @!P0 LDG.E.U16 R73, desc[UR22][R4.64] ;  /* 0x0000001604498981 */ /* 0x000724000c1e1500 */
[----:B---3--:R-:W-:Y:S02]  /*66b0*/  @!P2 IMAD.MOV.U32 R4, RZ, RZ, R62 ;  /* 0x000000ffff04a224 */ /* 0x008fe400078e003e */
[----:B------:R-:W-:-:S05]  /*66c0*/  @!P2 IMAD.MOV.U32 R5, RZ, RZ, R63 ;  /* 0x000000ffff05a224 */ /* 0x000fca00078e003f */
[----:B------:R0:W3:Y:S01]  /*66d0*/  @!P2 LDG.E.U16 R59, desc[UR22][R4.64] ;  /* 0x00000016043ba981 */ /* 0x0000e2000c1e1500 */
[----:B------:R-:W-:Y:S01]  /*66e0*/  ISETP.GE.U32.AND P3, PT, R23, 0x7ffffe54, PT ;  /* 0x7ffffe541700780c */ /* 0x000fe20003f66070 */
[----:B------:R-:W-:Y:S02]  /*66f0*/  VIADD R23, R3, 0xffffff54 ;  /* 0xffffff5403177836 */ /* 0x000fe40000000000 */
[----:B------:R-:W-:Y:S01]  /*6700*/  STL [R1+0x848], R63 ;  /* 0x0008483f01007387 */ /* 0x000fe20000100800 */
[----:B0-----:R-:W-:Y:S02]  /*6710*/  IMAD R4, R25, 0x15c, RZ ;  /* 0x0000015c19047824 */ /* 0x001fe400078e02ff */
[----:B------:R-:W-:Y:S01]  /*6720*/  ISETP.GE.U32.AND P0, PT, R23, 0x7ffffe55, PT ;  /* 0x7ffffe551700780c */ /* 0x000fe20003f06070 */
[----:B------:R-:W-:Y:S01]  /*6730*/  VIADD R5, R3, 0xffffff55 ;  /* 0xffffff5503057836 */ /* 0x000fe20000000000 */
[----:B------:R-:W0:Y:S01]  /*6740*/  LDC R25, c[0x0][0x3a8] ;  /* 0x0000ea00ff197b82 */ /* 0x000e220000000800 */
[----:B-1----:R-:W-:-:S03]  /*6750*/  IMAD R23, R26, 0x15a, RZ ;  /* 0x0000015a1a177824 */ /* 0x002fc600078e02ff */
[----:B------:R-:W-:Y:S02]  /*6760*/  ISETP.GE.U32.AND P2, PT, R5, 0x7ffffe56, PT ;  /* 0x7ffffe560500780c */ /* 0x000fe40003f46070 */
[----:B------:R-:W-:Y:S02]  /*6770*/  PRMT R46, RZ, 0x7610, R46 ;  /* 0x00007610ff2e7816 */ /* 0x000fe4000000002e */
[----:B------:R-:W1:Y:S01]  /*6780*/  LDC R26, c[0x0][0x3a8] ;  /* 0x0000ea00ff1a7b82 */ /* 0x000e620000000800 */
[----:B---3--:R3:W-:Y:S04]  /*6790*/  STL [R1+0x88], R59 ;  /* 0x0000883b01007387 */ /* 0x0087e80000100800 */
[----:B----4-:R4:W-:Y:S01]  /*67a0*/  STL [R1+0x8c], R73 ;  /* 0x00008c4901007387 */ /* 0x0109e20000100800 */
[----:B---3--:R-:W-:Y:S01]  /*67b0*/  IMAD R59, R6, 0xae, RZ ;  /* 0x000000ae063b7824 */ /* 0x008fe200078e02ff */
[----:B----4-:R-:W-:Y:S01]  /*67c0*/  IADD3 R73, P6, PT, R4, R2, RZ ;  /* 0x0000000204497210 */ /* 0x010fe20007fde0ff */
[----:B------:R-:W-:-:S03]  /*67d0*/  IMAD R4, R6, 0xad, RZ ;  /* 0x000000ad06047824 */ /* 0x000fc600078e02ff */
[----:B------:R-:W-:Y:S02]  /*67e0*/  LEA.HI.X.SX32 R5, R59, R0, 0x1, P6 ;  /* 0x000000003b057211 */ /* 0x000fe400030f0eff */
[----:B------:R-:W-:-:S04]  /*67f0*/  IADD3 R62, P6, PT, R23, R2, RZ ;  /* 0x00000002173e7210 */ /* 0x000fc80007fde0ff */
[----:B------:R-:W-:Y:S01]  /*6800*/  LEA.HI.X.SX32 R63, R4, R0, 0x1, P6 ;  /* 0x00000000043f7211 */ /* 0x000fe200030f0eff */
[----:B------:R-:W-:Y:S01]  /*6810*/  @!P4 IMAD.MOV.U32 R4, RZ, RZ, R73 ;  /* 0x000000ffff04c224 */ /* 0x000fe200078e0049 */
[----:B------:R-:W-:Y:S04]  /*6820*/  STL [R1+0x844], R73 ;  /* 0x0008444901007387 */ /* 0x000fe80000100800 */
[----:B------:R3:W-:Y:S04]  /*6830*/  STL [R1+0x840], R5 ;  /* 0x0008400501007387 */ /* 0x0007e80000100800 */
[----:B------:R4:W2:Y:S02]  /*6840*/  @!P4 LDG.E.U16 R75, desc[UR22][R4.64] ;  /* 0x00000016044bc981 */ /* 0x0008a4000c1e1500 */
[----:B----4-:R-:W-:-:S02]  /*6850*/  @!P5 IMAD.MOV.U32 R4, RZ, RZ, R62 ;  /* 0x000000ffff04d224 */ /* 0x010fc400078e003e */
[----:B---3--:R-:W-:-:S05]  /*6860*/  @!P5 IMAD.MOV.U32 R5, RZ, RZ, R63 ;  /* 0x000000ffff05d224 */ /* 0x008fca00078e003f */
[----:B------:R3:W4:Y:S01]  /*6870*/  @!P5 LDG.E.U16 R60, desc[UR22][R4.64] ;  /* 0x00000016043cd981 */ /* 0x000722000c1e1500 */
[----:B------:R-:W-:-:S03]  /*6880*/  VIADD R23, R3, 0xffffff56 ;  /* 0xffffff5603177836 */ /* 0x000fc60000000000 */
[----:B------:R-:W-:Y:S02]  /*6890*/  STL [R1+0x83c], R62 ;  /* 0x00083c3e01007387 */ /* 0x000fe40000100800 */
[----:B------:R-:W-:Y:S01]  /*68a0*/  ISETP.GE.U32.AND P4, PT, R23, 0x7ffffe57, PT ;  /* 0x7ffffe571700780c */ /* 0x000fe20003f86070 */
[----:B--2---:R-:W-:Y:S02]  /*68b0*/  IMAD R23, R24, 0x158, RZ ;  /* 0x0000015818177824 */ /* 0x004fe400078e02ff */
[----:B------:R-:W2:Y:S01]  /*68c0*/  LDC R24, c[0x0][0x3a8] ;  /* 0x0000ea00ff187b82 */ /* 0x000ea20000000800 */
[----:B---3--:R-:W-:-:S05]  /*68d0*/  VIADD R4, R3, 0xffffff57 ;  /* 0xffffff5703047836 */ /* 0x008fca0000000000 */
[----:B------:R-:W-:Y:S01]  /*68e0*/  ISETP.GE.U32.AND P6, PT, R4, 0x7ffffe58, PT ;  /* 0x7ffffe580400780c */ /* 0x000fe20003fc6070 */
[----:B0-----:R-:W-:Y:S02]  /*68f0*/  IMAD R4, R25, 0x156, RZ ;  /* 0x0000015619047824 */ /* 0x001fe400078e02ff */
[----:B------:R-:W0:Y:S01]  /*6900*/  LDC R25, c[0x0][0x3a8] ;  /* 0x0000ea00ff197b82 */ /* 0x000e220000000800 */
[----:B------:R-:W-:Y:S04]  /*6910*/  STL [R1+0x84], R75 ;  /* 0x0000844b01007387 */ /* 0x000fe80000100800 */
[----:B------:R3:W-:Y:S02]  /*6920*/  STL [R1+0x838], R63 ;  /* 0x0008383f01007387 */ /* 0x0007e40000100800 */
[----:B---3--:R-:W-:-:S02]  /*6930*/  IMAD R63, R6, 0xac, RZ ;  /* 0x000000ac063f7824 */ /* 0x008fc400078e02ff */
[----:B----4-:R3:W-:Y:S02]  /*6940*/  STL [R1+0x80], R60 ;  /* 0x0000803c01007387 */ /* 0x0107e40000100800 */
[----:B---3--:R-:W-:-:S04]  /*6950*/  IADD3 R60, P5, PT, R23, R2, RZ ;  /* 0x00000002173c7210 */ /* 0x008fc80007fbe0ff */
[----:B------:R-:W-:Y:S02]  /*6960*/  LEA.HI.X.SX32 R5, R63, R0, 0x1, P5 ;  /* 0x000000003f057211 */ /* 0x000fe400028f0eff */
[----:B------:R-:W-:Y:S01]  /*6970*/  IADD3 R62, P5, PT, R4, R2, RZ ;  /* 0x00000002043e7210 */ /* 0x000fe20007fbe0ff */
[----:B------:R-:W-:-:S05]  /*6980*/  @!P3 IMAD.MOV.U32 R4, RZ, RZ, R60 ;  /* 0x000000ffff04b224 */ /* 0x000fca00078e003c */
[----:B------:R1:W3:Y:S01]  /*6990*/  @!P3 LDG.E.U16 R46, desc[UR22][R4.64] ;  /* 0x00000016042eb981 */ /* 0x0002e2000c1e1500 */
[----:B------:R-:W-:-:S03]  /*69a0*/  IMAD R23, R6, 0xab, RZ ;  /* 0x000000ab06177824 */ /* 0x000fc600078e02ff */
[----:B------:R4:W-:Y:S02]  /*69b0*/  STL [R1+0x834], R60 ;  /* 0x0008343c01007387 */ /* 0x0009e40000100800 */
[----:B------:R-:W-:Y:S02]  /*69c0*/  LEA.HI.X.SX32 R23, R23, R0, 0x1, P5 ;  /* 0x0000000017177211 */ /* 0x000fe400028f0eff */
[----:B------:R0:W-:Y:S01]  /*69d0*/  STL [R1+0x830], R5 ;  /* 0x0008300501007387 */ /* 0x0001e20000100800 */
[----:B-1----:R-:W-:-:S03]  /*69e0*/  IMAD R4, R26, 0x154, RZ ;  /* 0x000001541a047824 */ /* 0x002fc600078e02ff */
[----:B------:R-:W-:Y:S01]  /*69f0*/  STL [R1+0x82c], R62 ;  /* 0x00082c3e01007387 */ /* 0x000fe20000100800 */
[----:B------:R-:W-:Y:S01]  /*6a00*/  PRMT R27, RZ, 0x7610, R27 ;  /* 0x00007610ff1b7816 */ /* 0x000fe2000000001b */
[----:B----4-:R-:W-:Y:S01]  /*6a10*/  IMAD R60, R6, 0xaa, RZ ;  /* 0x000000aa063c7824 */ /* 0x010fe200078e02ff */
[----:B------:R-:W1:Y:S01]  /*6a20*/  LDC R26, c[0x0][0x3a8] ;  /* 0x0000ea00ff1a7b82 */ /* 0x000e620000000800 */
[----:B0-----:R-:W-:Y:S01]  /*6a30*/  VIADD R5, R3, 0xffffff58 ;  /* 0xffffff5803057836 */ /* 0x001fe20000000000 */
[----:B------:R-:W-:Y:S04]  /*6a40*/  STL [R1+0x828], R23 ;  /* 0x0008281701007387 */ /* 0x000fe80000100800 */
[----:B------:R-:W-:Y:S01]  /*6a50*/  ISETP.GE.U32.AND P3, PT, R5, 0x7ffffe59, PT ;  /* 0x7ffffe590500780c */ /* 0x000fe20003f66070 */
[----:B------:R-:W-:Y:S01]  /*6a60*/  @!P0 IMAD.MOV.U32 R5, RZ, RZ, R23 ;  /* 0x000000ffff058224 */ /* 0x000fe200078e0017 */
[----:B---3--:R0:W-:Y:S02]  /*6a70*/  STL [R1+0x7c], R46 ;  /* 0x00007c2e01007387 */ /* 0x0081e40000100800 */
[----:B0-----:R-:W-:Y:S01]  /*6a80*/  IADD3 R46, P5, PT, R4, R2, RZ ;  /* 0x00000002042e7210 */ /* 0x001fe20007fbe0ff */
[----:B------:R-:W-:-:S05]  /*6a90*/  @!P0 IMAD.MOV.U32 R4, RZ, RZ, R62 ;  /* 0x000000ffff048224 */ /* 0x000fca00078e003e */
[----:B------:R0:W3:Y:S04]  /*6aa0*/  @!P0 LDG.E.U16 R61, desc[UR22][R4.64] ;  /* 0x00000016043d8981 */ /* 0x0000e8000c1e1500 */
[----:B------:R-:W-:Y:S01]  /*6ab0*/  STL [R1+0x824], R46 ;  /* 0x0008242e01007387 */ /* 0x000fe20000100800 */
[----:B0-----:R-:W-:Y:S02]  /*6ac0*/  VIADD R4, R3, 0xffffff59 ;  /* 0xffffff5903047836 */ /* 0x001fe40000000000 */
[----:B--2---:R-:W-:-:S03]  /*6ad0*/  IMAD R23, R24, 0x152, RZ ;  /* 0x0000015218177824 */ /* 0x004fc600078e02ff */
[----:B------:R-:W-:Y:S01]  /*6ae0*/  ISETP.GE.U32.AND P0, PT, R4, 0x7ffffe5a, PT ;  /* 0x7ffffe5a0400780c */ /* 0x000fe20003f06070 */
[----:B------:R-:W-:Y:S02]  /*6af0*/  @!P2 IMAD.MOV.U32 R4, RZ, RZ, R46 ;  /* 0x000000ffff04a224 */ /* 0x000fe400078e002e */
[----:B------:R-:W-:Y:S01]  /*6b00*/  IMAD R24, R6, 0xa9, RZ ;  /* 0x000000a906187824 */ /* 0x000fe200078e02ff */
[----:B---3--:R0:W-:Y:S02]  /*6b10*/  STL [R1+0x78], R61 ;  /* 0x0000783d01007387 */ /* 0x0081e40000100800 */
[----:B0-----:R-:W-:-:S05]  /*6b20*/  LEA.HI.X.SX32 R61, R60, R0, 0x1, P5 ;  /* 0x000000003c3d7211 */ /* 0x001fca00028f0eff */
[----:B------:R-:W-:Y:S01]  /*6b30*/  @!P2 IMAD.MOV.U32 R5, RZ, RZ, R61 ;  /* 0x000000ffff05a224 */ /* 0x000fe200078e003d */
[----:B------:R0:W-:Y:S04]  /*6b40*/  STL [R1+0x820], R61 ;  /* 0x0008203d01007387 */ /* 0x0001e80000100800 */
[----:B------:R2:W3:Y:S01]  /*6b50*/  @!P2 LDG.E.U16 R27, desc[UR22][R4.64] ;  /* 0x00000016041ba981 */ /* 0x0004e2000c1e1500 */
[----:B------:R-:W-:-:S04]  /*6b60*/  IADD3 R23, P2, PT, R23, R2, RZ ;  /* 0x0000000217177210 */ /* 0x000fc80007f5e0ff */
[----:B0-----:R-:W-:Y:S01]  /*6b70*/  LEA.HI.X.SX32 R61, R24, R0, 0x1, P2 ;  /* 0x00000000183d7211 */ /* 0x001fe200010f0eff */
[----:B------:R-:W-:Y:S01]  /*6b80*/  IMAD R62, R6, 0xa8, RZ ;  /* 0x000000a8063e7824 */ /* 0x000fe200078e02ff */
[----:B------:R-:W0:Y:S01]  /*6b90*/  LDC R24, c[0x0][0x3a8] ;  /* 0x0000ea00ff187b82 */ /* 0x000e220000000800 */
[----:B--2---:R-:W-:Y:S02]  /*6ba0*/  VIADD R5, R3, 0xffffff5a ;  /* 0xffffff5a03057836 */ /* 0x004fe40000000000 */
[----:B------:R-:W-:-:S03]  /*6bb0*/  IMAD R4, R25, 0x150, RZ ;  /* 0x0000015019047824 */ /* 0x000fc600078e02ff */
[----:B------:R-:W-:Y:S01]  /*6bc0*/  ISETP.GE.U32.AND P2, PT, R5, 0x7ffffe5b, PT ;  /* 0x7ffffe5b0500780c */ /* 0x000fe20003f46070 */
[----:B------:R-:W-:Y:S01]  /*6bd0*/  @!P4 IMAD.MOV.U32 R5, RZ, RZ, R61 ;  /* 0x000000ffff05c224 */ /* 0x000fe200078e003d */
[----:B------:R-:W-:Y:S01]  /*6be0*/  IADD3 R46, P5, PT, R4, R2, RZ ;  /* 0x00000002042e7210 */ /* 0x000fe20007fbe0ff */
[----:B------:R-:W-:-:S05]  /*6bf0*/  @!P4 IMAD.MOV.U32 R4, RZ, RZ, R23 ;  /* 0x000000ffff04c224 */ /* 0x000fca00078e0017 */
[----:B------:R2:W4:Y:S01]  /*6c00*/  @!P4 LDG.E.U16 R54, desc[UR22][R4.64] ;  /* 0x000000160436c981 */ /* 0x000522000c1e1500 */
[----:B------:R-:W-:Y:S01]  /*6c10*/  PRMT R25, RZ, 0x7610, R25 ;  /* 0x00007610ff197816 */ /* 0x000fe20000000019 */
[C---:B--2---:R-:W-:Y:S02]  /*6c20*/  VIADD R4, R3.reuse, 0xffffff5b ;  /* 0xffffff5b03047836 */ /* 0x044fe40000000000 */
[----:B------:R-:W-:-:S03]  /*6c30*/  VIADD R5, R3, 0xffffff5c ;  /* 0xffffff5c03057836 */ /* 0x000fc60000000000 */
[----:B------:R-:W-:Y:S01]  /*6c40*/  ISETP.GE.U32.AND P4, PT, R4, 0x7ffffe5c, PT ;  /* 0x7ffffe5c0400780c */ /* 0x000fe20003f86070 */
[----:B------:R-:W-:Y:S01]  /*6c50*/  @!P6 IMAD.MOV.U32 R4, RZ, RZ, R46 ;  /* 0x000000ffff04e224 */ /* 0x000fe200078e002e */
[----:B---3--:R2:W-:Y:S04]  /*6c60*/  STL [R1+0x74], R27 ;  /* 0x0000741b01007387 */ /* 0x0085e80000100800 */
[----:B------:R1:W-:Y:S01]  /*6c70*/  STL [R1+0x81c], R23 ;  /* 0x00081c1701007387 */ /* 0x0003e20000100800 */
[----:B--2---:R-:W2:Y:S03]  /*6c80*/  LDC R27, c[0x0][0x3a8] ;  /* 0x0000ea00ff1b7b82 */ /* 0x004ea60000000800 */
[----:B------:R3:W-:Y:S04]  /*6c90*/  STL [R1+0x818], R61 ;  /* 0x0008183d01007387 */ /* 0x0007e80000100800 */
[----:B------:R-:W-:Y:S04]  /*6ca0*/  STL [R1+0x814], R46 ;  /* 0x0008142e01007387 */ /* 0x000fe80000100800 */
[----:B----4-:R4:W-:Y:S01]  /*6cb0*/  STL [R1+0x70], R54 ;  /* 0x0000703601007387 */ /* 0x0109e20000100800 */
[----:B-1----:R-:W-:-:S02]  /*6cc0*/  IMAD R23, R26, 0x14e, RZ ;  /* 0x0000014e1a177824 */ /* 0x002fc400078e02ff */
[----:B---3--:R-:W-:Y:S01]  /*6cd0*/  IMAD R61, R6, 0xa6, RZ ;  /* 0x000000a6063d7824 */ /* 0x008fe200078e02ff */
[----:B------:R-:W-:Y:S01]  /*6ce0*/  PRMT R45, RZ, 0x7610, R45 ;  /* 0x00007610ff2d7816 */ /* 0x000fe2000000002d */
[----:B0-----:R-:W-:Y:S01]  /*6cf0*/  IMAD R24, R24, 0x14a, RZ ;  /* 0x0000014a18187824 */ /* 0x001fe200078e02ff */
[----:B------:R-:W0:Y:S01]  /*6d00*/  LDC R26, c[0x0][0x3a8] ;  /* 0x0000ea00ff1a7b82 */ /* 0x000e220000000800 */
[----:B----4-:R-:W-:Y:S02]  /*6d10*/  LEA.HI.X.SX32 R54, R62, R0, 0x1, P5 ;  /* 0x000000003e367211 */ /* 0x010fe400028f0eff */
[----:B------:R-:W-:-:S03]  /*6d20*/  ISETP.GE.U32.AND P5, PT, R5, 0x7ffffe5d, PT ;  /* 0x7ffffe5d0500780c */ /* 0x000fc60003fa6070 */
[----:B------:R-:W-:-:S05]  /*6d30*/  @!P6 IMAD.MOV.U32 R5, RZ, RZ, R54 ;  /* 0x000000ffff05e224 */ /* 0x000fca00078e0036 */
[----:B------:R1:W3:Y:S01]  /*6d40*/  @!P6 LDG.E.U16 R25, desc[UR22][R4.64] ;  /* 0x000000160419e981 */ /* 0x0002e2000c1e1500 */
[----:B------:R-:W-:Y:S01]  /*6d50*/  IADD3 R23, P6, PT, R23, R2, RZ ;  /* 0x0000000217177210 */ /* 0x000fe20007fde0ff */
[----:B-1----:R-:W-:Y:S02]  /*6d60*/  IMAD R5, R6, 0xa7, RZ ;  /* 0x000000a706057824 */ /* 0x002fe400078e02ff */
[----:B--2---:R-:W-:-:S03]  /*6d70*/  IMAD R4, R27, 0x14c, RZ ;  /* 0x0000014c1b047824 */ /* 0x004fc600078e02ff */
        /* <DEDUP_REMOVED lines=37> */
[----:B-1----:R-:W-:Y:S02]  /*6fd0*/  IMAD R4, R25, 0x148, RZ ;  /* 0x0000014819047824 */ /* 0x002fe400078e02ff */
[----:B------:R-:W-:Y:S01]  /*6fe0*/  ISETP.GE.U32.AND P0, PT, R23, 0x7ffffe5f, PT ;  /* 0x7ffffe5f1700780c */ /* 0x000fe20003f06070 */
[----:B------:R-:W-:Y:S01]  /*6ff0*/  VIADD R5, R3, 0xffffff5f ;  /* 0xffffff5f03057836 */ /* 0x000fe20000000000 */
[----:B------:R-:W1:Y:S01]  /*7000*/  LDC R25, c[0x0][0x3a8] ;  /* 0x0000ea00ff197b82 */ /* 0x000e620000000800 */
[----:B0-----:R-:W-:-:S03]  /*7010*/  IMAD R23, R26, 0x146, RZ ;  /* 0x000001461a177824 */ /* 0x001fc600078e02ff */
[----:B------:R-:W-:-:S04]  /*7020*/  ISETP.GE.U32.AND P2, PT, R5, 0x7ffffe60, PT ;  /* 0x7ffffe600500780c */ /* 0x000fc80003f46070 */
[----:B------:R-:W0:Y:S01]  /*7030*/  LDC R26, c[0x0][0x3a8] ;  /* 0x0000ea00ff1a7b82 */ /* 0x000e220000000800 */
[----:B----4-:R4:W-:Y:S02]  /*7040*/  STL [R1+0x64], R58 ;  /* 0x0000643a01007387 */ /* 0x0109e40000100800 */
[----:B----4-:R-:W-:Y:S02]  /*7050*/  IMAD R58, R6, 0xa4, RZ ;  /* 0x000000a4063a7824 */ /* 0x010fe400078e02ff */
[----:B---3--:R3:W-:Y:S02]  /*7060*/  STL [R1+0x60], R45 ;  /* 0x0000602d01007387 */ /* 0x0087e40000100800 */
[----:B---3--:R-:W-:Y:S01]  /*7070*/  IADD3 R45, P6, PT, R4, R2, RZ ;  /* 0x00000002042d7210 */ /* 0x008fe20007fde0ff */
[----:B------:R-:W-:-:S03]  /*7080*/  IMAD R4, R6, 0xa3, RZ ;  /* 0x000000a306047824 */ /* 0x000fc600078e02ff */
[----:B------:R-:W-:Y:S02]  /*7090*/  LEA.HI.X.SX32 R5, R58, R0, 0x1, P6 ;  /* 0x000000003a057211 */ /* 0x000fe400030f0eff */
[----:B------:R-:W-:-:S04]  /*70a0*/  IADD3 R54, P6, PT, R23, R2, RZ ;  /* 0x0000000217367210 */ /* 0x000fc80007fde0ff */
[----:B------:R-:W-:Y:S01]  /*70b0*/  LEA.HI.X.SX32 R56, R4, R0, 0x1, P6 ;  /* 0x0000000004387211 */ /* 0x000fe200030f0eff */
[----:B------:R-:W-:-:S05]  /*70c0*/  @!P4 IMAD.MOV.U32 R4, RZ, RZ, R45 ;  /* 0x000000ffff04c224 */ /* 0x000fca00078e002d */
[----:B------:R3:W4:Y:S04]  /*70d0*/  @!P4 LDG.E.U16 R44, desc[UR22][R4.64] ;  /* 0x00000016042cc981 */ /* 0x000728000c1e1500 */
[----:B------:R-:W-:Y:S04]  /*70e0*/  STL [R1+0x7f4], R45 ;  /* 0x0007f42d01007387 */ /* 0x000fe80000100800 */
[----:B------:R0:W-:Y:S01]  /*70f0*/  STL [R1+0x7f0], R5 ;  /* 0x0007f00501007387 */ /* 0x0001e20000100800 */
[----:B---3--:R-:W-:Y:S02]  /*7100*/  @!P5 IMAD.MOV.U32 R4, RZ, RZ, R54 ;  /* 0x000000ffff04d224 */ /* 0x008fe400078e0036 */
[----:B0-----:R-:W-:-:S05]  /*7110*/  @!P5 IMAD.MOV.U32 R5, RZ, RZ, R56 ;  /* 0x000000ffff05d224 */ /* 0x001fca00078e0038 */
[----:B------:R0:W3:Y:S01]  /*7120*/  @!P5 LDG.E.U16 R48, desc[UR22][R4.64] ;  /* 0x000000160430d981 */ /* 0x0000e2000c1e1500 */
[----:B------:R-:W-:-:S03]  /*7130*/  VIADD R23, R3, 0xffffff60 ;  /* 0xffffff6003177836 */ /* 0x000fc60000000000 */
[----:B------:R1:W-:Y:S02]  /*7140*/  STL [R1+0x7ec], R54 ;  /* 0x0007ec3601007387 */ /* 0x0003e40000100800 */
[----:B------:R-:W-:Y:S01]  /*7150*/  ISETP.GE.U32.AND P4, PT, R23, 0x7ffffe61, PT ;  /* 0x7ffffe611700780c */ /* 0x000fe20003f86070 */
[----:B--2---:R-:W-:Y:S01]  /*7160*/  IMAD R23, R24, 0x144, RZ ;  /* 0x0000014418177824 */ /* 0x004fe200078e02ff */
[----:B------:R-:W-:Y:S01]  /*7170*/  PRMT R43, RZ, 0x7610, R43 ;  /* 0x00007610ff2b7816 */ /* 0x000fe2000000002b */
[----:B------:R-:W2:Y:S01]  /*7180*/  LDC R24, c[0x0][0x3a8] ;  /* 0x0000ea00ff187b82 */ /* 0x000ea20000000800 */
[----:B0-----:R-:W-:Y:S02]  /*7190*/  VIADD R4, R3, 0xffffff61 ;  /* 0xffffff6103047836 */ /* 0x001fe40000000000 */
[----:B-1----:R-:W-:-:S03]  /*71a0*/  IADD3 R54, P5, PT, R23, R2, RZ ;  /* 0x0000000217367210 */ /* 0x002fc60007fbe0ff */
[----:B------:R-:W-:Y:S01]  /*71b0*/  ISETP.GE.U32.AND P6, PT, R4, 0x7ffffe62, PT ;  /* 0x7ffffe620400780c */ /* 0x000fe20003fc6070 */
[----:B------:R-:W-:Y:S01]  /*71c0*/  IMAD R4, R25, 0x142, RZ ;  /* 0x0000014219047824 */ /* 0x000fe200078e02ff */
[----:B----4-:R-:W-:Y:S01]  /*71d0*/  STL [R1+0x5c], R44 ;  /* 0x00005c2c01007387 */ /* 0x010fe20000100800 */
[C---:B------:R-:W-:Y:S01]  /*71e0*/  IMAD R23, R6.reuse, 0xa1, RZ ;  /* 0x000000a106177824 */ /* 0x040fe200078e02ff */
[----:B------:R-:W0:Y:S02]  /*71f0*/  LDC R25, c[0x0][0x3a8] ;  /* 0x0000ea00ff197b82 */ /* 0x000e240000000800 */
[----:B------:R1:W-:Y:S02]  /*7200*/  STL [R1+0x7e8], R56 ;  /* 0x0007e83801007387 */ /* 0x0003e40000100800 */
[----:B-1----:R-:W-:Y:S02]  /*7210*/  IMAD R56, R6, 0xa2, RZ ;  /* 0x000000a206387824 */ /* 0x002fe400078e02ff */
[----:B------:R-:W-:Y:S03]  /*7220*/  STL [R1+0x7e4], R54 ;  /* 0x0007e43601007387 */ /* 0x000fe60000100800 */
[----:B------:R-:W-:-:S05]  /*7230*/  LEA.HI.X.SX32 R5, R56, R0, 0x1, P5 ;  /* 0x0000000038057211 */ /* 0x000fca00028f0eff */
[----:B------:R-:W-:Y:S04]  /*7240*/  STL [R1+0x7e0], R5 ;  /* 0x0007e00501007387 */ /* 0x000fe80000100800 */
[----:B---3--:R1:W-:Y:S02]  /*7250*/  STL [R1+0x58], R48 ;  /* 0x0000583001007387 */ /* 0x0083e40000100800 */
[----:B-1----:R-:W-:Y:S01]  /*7260*/  IADD3 R48, P5, PT, R4, R2, RZ ;  /* 0x0000000204307210 */ /* 0x002fe20007fbe0ff */
[----:B------:R-:W-:-:S05]  /*7270*/  @!P3 IMAD.MOV.U32 R4, RZ, RZ, R54 ;  /* 0x000000ffff04b224 */ /* 0x000fca00078e0036 */
[----:B------:R1:W3:Y:S01]  /*7280*/  @!P3 LDG.E.U16 R33, desc[UR22][R4.64] ;  /* 0x000000160421b981 */ /* 0x0002e2000c1e1500 */
[----:B------:R-:W-:-:S03]  /*7290*/  LEA.HI.X.SX32 R23, R23, R0, 0x1, P5 ;  /* 0x0000000017177211 */ /* 0x000fc600028f0eff */
[----:B------:R-:W-:Y:S01]  /*72a0*/  STL [R1+0x7dc], R48 ;  /* 0x0007dc3001007387 */ /* 0x000fe20000100800 */
[----:B-1----:R-:W-:Y:S02]  /*72b0*/  VIADD R5, R3, 0xffffff62 ;  /* 0xffffff6203057836 */ /* 0x002fe40000000000 */
[----:B------:R-:W-:Y:S01]  /*72c0*/  IMAD R4, R26, 0x140, RZ ;  /* 0x000001401a047824 */ /* 0x000fe200078e02ff */
[----:B------:R-:W-:Y:S01]  /*72d0*/  STL [R1+0x7d8], R23 ;  /* 0x0007d81701007387 */ /* 0x000fe20000100800 */
[----:B------:R-:W-:Y:S01]  /*72e0*/  IMAD R54, R6, 0xa0, RZ ;  /* 0x000000a006367824 */ /* 0x000fe200078e02ff */
[----:B------:R-:W-:Y:S01]  /*72f0*/  ISETP.GE.U32.AND P3, PT, R5, 0x7ffffe63, PT ;  /* 0x7ffffe630500780c */ /* 0x000fe20003f66070 */
[----:B------:R-:W-:Y:S01]  /*7300*/  @!P0 IMAD.MOV.U32 R5, RZ, RZ, R23 ;  /* 0x000000ffff058224 */ /* 0x000fe200078e0017 */
[----:B------:R-:W-:Y:S01]  /*7310*/  PRMT R27, RZ, 0x7610, R27 ;  /* 0x00007610ff1b7816 */ /* 0x000fe2000000001b */
[----:B------:R-:W1:Y:S01]  /*7320*/  LDC R26, c[0x0][0x3a8] ;  /* 0x0000ea00ff1a7b82 */ /* 0x000e620000000800 */
[----:B---3--:R3:W-:Y:S02]  /*7330*/  STL [R1+0x54], R33 ;  /* 0x0000542101007387 */ /* 0x0087e40000100800 */
[----:B---3--:R-:W-:Y:S01]  /*7340*/  IADD3 R33, P5, PT, R4, R2, RZ ;  /* 0x0000000204217210 */ /* 0x008fe20007fbe0ff */
[----:B------:R-:W-:-:S05]  /*7350*/  @!P0 IMAD.MOV.U32 R4, RZ, RZ, R48 ;  /* 0x000000ffff048224 */ /* 0x000fca00078e0030 */
[----:B------:R3:W4:Y:S04]  /*7360*/  @!P0 LDG.E.U16 R43, desc[UR22][R4.64] ;  /* 0x00000016042b8981 */ /* 0x000728000c1e1500 */
[----:B------:R-:W-:Y:S01]  /*7370*/  STL [R1+0x7d4], R33 ;  /* 0x0007d42101007387 */ /* 0x000fe20000100800 */
[----:B---3--:R-:W-:Y:S02]  /*7380*/  VIADD R4, R3, 0xffffff63 ;  /* 0xffffff6303047836 */ /* 0x008fe40000000000 */
[----:B--2---:R-:W-:-:S03]  /*7390*/  IMAD R23, R24, 0x13e, RZ ;  /* 0x0000013e18177824 */ /* 0x004fc600078e02ff */
[----:B------:R-:W-:Y:S01]  /*73a0*/  ISETP.GE.U32.AND P0, PT, R4, 0x7ffffe64, PT ;  /* 0x7ffffe640400780c */ /* 0x000fe20003f06070 */
[----:B------:R-:W-:Y:S02]  /*73b0*/  @!P2 IMAD.MOV.U32 R4, RZ, RZ, R33 ;  /* 0x000000ffff04a224 */ /* 0x000fe400078e0021 */
[----:B------:R-:W-:Y:S01]  /*73c0*/  IMAD R24, R6, 0x9f, RZ ;  /* 0x0000009f06187824 */ /* 0x000fe200078e02ff */
[----:B----4-:R2:W-:Y:S02]  /*73d0*/  STL [R1+0x50], R43 ;  /* 0x0000502b01007387 */ /* 0x0105e40000100800 */
[----:B--2---:R-:W-:-:S05]  /*73e0*/  LEA.HI.X.SX32 R43, R54, R0, 0x1, P5 ;  /* 0x00000000362b7211 */ /* 0x004fca00028f0eff */
[----:B------:R-:W-:Y:S01]  /*73f0*/  @!P2 IMAD.MOV.U32 R5, RZ, RZ, R43 ;  /* 0x000000ffff05a224 */ /* 0x000fe200078e002b */
[----:B------:R2:W-:Y:S04]  /*7400*/  STL [R1+0x7d0], R43 ;  /* 0x0007d02b01007387 */ /* 0x0005e80000100800 */
[----:B------:R3:W4:Y:S01]  /*7410*/  @!P2 LDG.E.U16 R27, desc[UR22][R4.64] ;  /* 0x00000016041ba981 */ /* 0x000722000c1e1500 */
[----:B------:R-:W-:-:S04]  /*7420*/  IADD3 R23, P2, PT, R23, R2, RZ ;  /* 0x0000000217177210 */ /* 0x000fc80007f5e0ff */
[----:B--2---:R-:W-:Y:S01]  /*7430*/  LEA.HI.X.SX32 R43, R24, R0, 0x1, P2 ;  /* 0x00000000182b7211 */ /* 0x004fe200010f0eff */
[----:B------:R-:W-:Y:S01]  /*7440*/  IMAD R48, R6, 0x9e, RZ ;  /* 0x0000009e06307824 */ /* 0x000fe200078e02ff */
[----:B------:R-:W2:Y:S01]  /*7450*/  LDC R24, c[0x0][0x3a8] ;  /* 0x0000ea00ff187b82 */ /* 0x000ea20000000800 */
[----:B---3--:R-:W-:Y:S02]  /*7460*/  VIADD R5, R3, 0xffffff64 ;  /* 0xffffff6403057836 */ /* 0x008fe40000000000 */
[----:B0-----:R-:W-:-:S03]  /*7470*/  IMAD R4, R25, 0x13c, RZ ;  /* 0x0000013c19047824 */ /* 0x001fc600078e02ff */
[----:B------:R-:W-:Y:S01]  /*7480*/  ISETP.GE.U32.AND P2, PT, R5, 0x7ffffe65, PT ;  /* 0x7ffffe650500780c */ /* 0x000fe20003f46070 */
[----:B------:R-:W-:Y:S01]  /*7490*/  @!P4 IMAD.MOV.U32 R5, RZ, RZ, R43 ;  /* 0x000000ffff05c224 */ /* 0x000fe200078e002b */
[----:B------:R-:W-:Y:S01]  /*74a0*/  IADD3 R33, P5, PT, R4, R2, RZ ;  /* 0x0000000204217210 */ /* 0x000fe20007fbe0ff */
[----:B------:R-:W-:-:S05]  /*74b0*/  @!P4 IMAD.MOV.U32 R4, RZ, RZ, R23 ;  /* 0x000000ffff04c224 */ /* 0x000fca00078e0017 */
[----:B------:R0:W3:Y:S01]  /*74c0*/  @!P4 LDG.E.U16 R38, desc[UR22][R4.64] ;  /* 0x000000160426c981 */ /* 0x0000e2000c1e1500 */
[----:B------:R-:W-:Y:S01]  /*74d0*/  PRMT R25, RZ, 0x7610, R25 ;  /* 0x00007610ff197816 */ /* 0x000fe20000000019 */
[C---:B0-----:R-:W-:Y:S02]  /*74e0*/  VIADD R4, R3.reuse, 0xffffff65 ;  /* 0xffffff6503047836 */ /* 0x041fe40000000000 */
[----:B------:R-:W-:-:S03]  /*74f0*/  VIADD R5, R3, 0xffffff66 ;  /* 0xffffff6603057836 */ /* 0x000fc60000000000 */
[----:B------:R-:W-:Y:S01]  /*7500*/  ISETP.GE.U32.AND P4, PT, R4, 0x7ffffe66, PT ;  /* 0x7ffffe660400780c */ /* 0x000fe20003f86070 */
[----:B------:R-:W-:Y:S01]  /*7510*/  @!P6 IMAD.MOV.U32 R4, RZ, RZ, R33 ;  /* 0x000000ffff04e224 */ /* 0x000fe200078e0021 */
[----:B----4-:R0:W-:Y:S04]  /*7520*/  STL [R1+0x4c], R27 ;  /* 0x00004c1b01007387 */ /* 0x0101e80000100800 */
[----:B------:R1:W-:Y:S01]  /*7530*/  STL [R1+0x7cc], R23 ;  /* 0x0007cc1701007387 */ /* 0x0003e20000100800 */
[----:B0-----:R-:W0:Y:S03]  /*7540*/  LDC R27, c[0x0][0x3a8] ;  /* 0x0000ea00ff1b7b82 */ /* 0x001e260000000800 */
[----:B------:R-:W-:Y:S04]  /*7550*/  STL [R1+0x7c8], R43 ;  /* 0x0007c82b01007387 */ /* 0x000fe80000100800 */
[----:B------:R-:W-:Y:S04]  /*7560*/  STL [R1+0x7c4], R33 ;  /* 0x0007c42101007387 */ /* 0x000fe80000100800 */
[----:B---3--:R3:W-:Y:S01]  /*7570*/  STL [R1+0x48], R38 ;  /* 0x0000482601007387 */ /* 0x0087e20000100800 */
[----:B-1----:R-:W-:-:S02]  /*7580*/  IMAD R23, R26, 0x13a, RZ ;  /* 0x0000013a1a177824 */ /* 0x002fc400078e02ff */
[----:B--2---:R-:W-:Y:S01]  /*7590*/  IMAD R24, R24, 0x136, RZ ;  /* 0x0000013618187824 */ /* 0x004fe200078e02ff */
[----:B------:R-:W-:Y:S01]  /*75a0*/  PRMT R42, RZ, 0x7610, R42 ;  /* 0x00007610ff2a7816 */ /* 0x000fe2000000002a */
[----:B------:R-:W1:Y:S01]  /*75b0*/  LDC R26, c[0x0][0x3a8] ;  /* 0x0000ea00ff1a7b82 */ /* 0x000e620000000800 */
[----:B---3--:R-:W-:Y:S02]  /*75c0*/  LEA.HI.X.SX32 R38, R48, R0, 0x1, P5 ;  /* 0x0000000030267211 */ /* 0x008fe400028f0eff */
        /* <DEDUP_REMOVED lines=18> */
[----:B------:R-:W-:Y:S01]  /*76f0*/  PRMT R29, RZ, 0x7610, R29 ;  /* 0x00007610ff1d7816 */ /* 0x000fe2000000001d */
        /* <DEDUP_REMOVED lines=26> */
[----:B0-----:R-:W-:Y:S02]  /*78a0*/  IMAD R4, R25, 0x134, RZ ;  /* 0x0000013419047824 */ /* 0x001fe400078e02ff */
[----:B------:R-:W-:Y:S01]  /*78b0*/  ISETP.GE.U32.AND P0, PT, R23, 0x7ffffe69, PT ;  /* 0x7ffffe691700780c */ /* 0x000fe20003f06070 */
[----:B------:R-:W-:Y:S01]  /*78c0*/  VIADD R5, R3, 0xffffff69 ;  /* 0xffffff6903057836 */ /* 0x000fe20000000000 */
[----:B------:R-:W-:Y:S01]  /*78d0*/  PRMT R28, RZ, 0x7610, R28 ;  /* 0x00007610ff1c7816 */ /* 0x000fe2000000001c */
[----:B--2---:R-:W-:Y:S01]  /*78e0*/  IMAD R33, R6, 0x9a, RZ ;  /* 0x0000009a06217824 */ /* 0x004fe200078e02ff */
[----:B------:R-:W0:Y:S01]  /*78f0*/  LDC R25, c[0x0][0x3a8] ;  /* 0x0000ea00ff197b82 */ /* 0x000e220000000800 */
[----:B-1----:R-:W-:Y:S01]  /*7900*/  IMAD R23, R26, 0x132, RZ ;  /* 0x000001321a177824 */ /* 0x002fe200078e02ff */
[----:B------:R-:W-:-:S02]  /*7910*/  ISETP.GE.U32.AND P2, PT, R5, 0x7ffffe6a, PT ;  /* 0x7ffffe6a0500780c */ /* 0x000fc40003f46070 */
[----:B------:R-:W-:-:S04]  /*7920*/  PRMT R36, RZ, 0x7610, R36 ;  /* 0x00007610ff247816 */ /* 0x000fc80000000024 */
[----:B------:R-:W1:Y:S01]  /*7930*/  LDC R26, c[0x0][0x3a8] ;  /* 0x0000ea00ff1a7b82 */ /* 0x000e620000000800 */
        /* <DEDUP_REMOVED lines=14> */
[----:B------:R-:W-:-:S05]  /*7a20*/  VIADD R23, R3, 0xffffff6a ;  /* 0xffffff6a03177836 */ /* 0x000fca0000000000 */
[----:B------:R-:W-:Y:S01]  /*7a30*/  ISETP.GE.U32.AND P4, PT, R23, 0x7ffffe6b, PT ;  /* 0x7ffffe6b1700780c */ /* 0x000fe20003f86070 */
[----:B------:R-:W-:Y:S01]  /*7a40*/  IMAD R23, R24, 0x130, RZ ;  /* 0x0000013018177824 */ /* 0x000fe200078e02ff */
[----:B------:R0:W-:Y:S01]  /*7a50*/  STL [R1+0x79c], R29 ;  /* 0x00079c1d01007387 */ /* 0x0001e20000100800 */
[----:B------:R-:W-:Y:S01]  /*7a60*/  PRMT R31, RZ, 0x7610, R31 ;  /* 0x00007610ff1f7816 */ /* 0x000fe2000000001f */
[----:B--2---:R-:W-:Y:S01]  /*7a70*/  VIADD R4, R3, 0xffffff6b ;  /* 0xffffff6b03047836 */ /* 0x004fe20000000000 */
[----:B------:R-:W2:Y:S01]  /*7a80*/  LDC R24, c[0x0][0x3a8] ;  /* 0x0000ea00ff187b82 */ /* 0x000ea20000000800 */
[----:B------:R-:W-:Y:S01]  /*7a90*/  IADD3 R5, P5, PT, R23, R2, RZ ;  /* 0x0000000217057210 */ /* 0x000fe20007fbe0ff */
[----:B0-----:R-:W-:Y:S02]  /*7aa0*/  IMAD R29, R6, 0x98, RZ ;  /* 0x00000098061d7824 */ /* 0x001fe400078e02ff */
[----:B------:R-:W-:Y:S01]  /*7ab0*/  ISETP.GE.U32.AND P6, PT, R4, 0x7ffffe6c, PT ;  /* 0x7ffffe6c0400780c */ /* 0x000fe20003fc6070 */
[----:B------:R-:W-:Y:S01]  /*7ac0*/  IMAD R4, R25, 0x12e, RZ ;  /* 0x0000012e19047824 */ /* 0x000fe200078e02ff */
[----:B----4-:R-:W-:Y:S01]  /*7ad0*/  STL [R1+0x34], R41 ;  /* 0x0000342901007387 */ /* 0x010fe20000100800 */
[----:B------:R-:W-:Y:S01]  /*7ae0*/  IMAD R23, R6, 0x97, RZ ;  /* 0x0000009706177824 */ /* 0x000fe200078e02ff */
[----:B------:R-:W-:Y:S01]  /*7af0*/  PRMT R27, RZ, 0x7610, R27 ;  /* 0x00007610ff1b7816 */ /* 0x000fe2000000001b */
[----:B--2---:R-:W-:Y:S01]  /*7b00*/  IMAD R24, R24, 0x12a, RZ ;  /* 0x0000012a18187824 */ /* 0x004fe200078e02ff */
[----:B------:R0:W-:Y:S01]  /*7b10*/  STL [R1+0x798], R39 ;  /* 0x0007982701007387 */ /* 0x0001e20000100800 */
[----:B------:R-:W2:Y:S03]  /*7b20*/  LDC R25, c[0x0][0x3a8] ;  /* 0x0000ea00ff197b82 */ /* 0x000ea60000000800 */
[----:B------:R-:W-:Y:S01]  /*7b30*/  STL [R1+0x794], R5 ;  /* 0x0007940501007387 */ /* 0x000fe20000100800 */
[----:B0-----:R-:W-:-:S05]  /*7b40*/  LEA.HI.X.SX32 R39, R29, R0, 0x1, P5 ;  /* 0x000000001d277211 */ /* 0x001fca00028f0eff */
[----:B------:R-:W-:Y:S04]  /*7b50*/  STL [R1+0x790], R39 ;  /* 0x0007902701007387 */ /* 0x000fe80000100800 */
[----:B---3--:R0:W-:Y:S02]  /*7b60*/  STL [R1+0x30], R28 ;  /* 0x0000301c01007387 */ /* 0x0081e40000100800 */
[----:B0-----:R-:W-:Y:S01]  /*7b70*/  IADD3 R28, P5, PT, R4, R2, RZ ;  /* 0x00000002041c7210 */ /* 0x001fe20007fbe0ff */
[----:B------:R-:W-:Y:S02]  /*7b80*/  @!P3 IMAD.MOV.U32 R4, RZ, RZ, R5 ;  /* 0x000000ffff04b224 */ /* 0x000fe400078e0005 */
[----:B------:R-:W-:-:S05]  /*7b90*/  @!P3 IMAD.MOV.U32 R5, RZ, RZ, R39 ;  /* 0x000000ffff05b224 */ /* 0x000fca00078e0027 */
[----:B------:R0:W3:Y:S01]  /*7ba0*/  @!P3 LDG.E.U16 R36, desc[UR22][R4.64] ;  /* 0x000000160424b981 */ /* 0x0000e2000c1e1500 */
[----:B------:R-:W-:Y:S01]  /*7bb0*/  LEA.HI.X.SX32 R23, R23, R0, 0x1, P5 ;  /* 0x0000000017177211 */ /* 0x000fe200028f0eff */
[----:B0-----:R-:W-:Y:S02]  /*7bc0*/  VIADD R4, R3, 0xffffff6c ;  /* 0xffffff6c03047836 */ /* 0x001fe40000000000 */
[----:B-1----:R-:W-:-:S03]  /*7bd0*/  IMAD R5, R26, 0x12c, RZ ;  /* 0x0000012c1a057824 */ /* 0x002fc600078e02ff */
[----:B------:R-:W-:Y:S01]  /*7be0*/  ISETP.GE.U32.AND P3, PT, R4, 0x7ffffe6d, PT ;  /* 0x7ffffe6d0400780c */ /* 0x000fe20003f66070 */
[----:B------:R-:W-:Y:S02]  /*7bf0*/  IMAD.MOV.U32 R4, RZ, RZ, R23 ;  /* 0x000000ffff047224 */ /* 0x000fe400078e0017 */
[----:B------:R-:W-:Y:S01]  /*7c00*/  IMAD.MOV.U32 R26, RZ, RZ, R28 ;  /* 0x000000ffff1a7224 */ /* 0x000fe200078e001c */
[----:B---3--:R-:W-:Y:S04]  /*7c10*/  STL [R1+0x2c], R36 ;  /* 0x00002c2401007387 */ /* 0x008fe80000100800 */
[----:B------:R0:W-:Y:S02]  /*7c20*/  STL [R1+0x78c], R28 ;  /* 0x00078c1c01007387 */ /* 0x0001e40000100800 */
[----:B0-----:R-:W-:Y:S01]  /*7c30*/  IADD3 R28, P5, PT, R5, R2, RZ ;  /* 0x00000002051c7210 */ /* 0x001fe20007fbe0ff */
[----:B------:R-:W-:-:S02]  /*7c40*/  @!P0 IMAD.MOV.U32 R5, RZ, RZ, R4 ;  /* 0x000000ffff058224 */ /* 0x000fc400078e0004 */
[----:B------:R-:W-:Y:S01]  /*7c50*/  @!P0 IMAD.MOV.U32 R4, RZ, RZ, R26 ;  /* 0x000000ffff048224 */ /* 0x000fe200078e001a */
[----:B------:R0:W-:Y:S01]  /*7c60*/  STL [R1+0x788], R23 ;  /* 0x0007881701007387 */ /* 0x0001e20000100800 */
[----:B--2---:R-:W-:Y:S01]  /*7c70*/  IMAD R25, R25, 0x128, RZ ;  /* 0x0000012819197824 */ /* 0x004fe200078e02ff */
[----:B------:R-:W1:Y:S02]  /*7c80*/  LDC R26, c[0x0][0x3a8] ;  /* 0x0000ea00ff1a7b82 */ /* 0x000e640000000800 */
[----:B------:R2:W3:Y:S01]  /*7c90*/  @!P0 LDG.E.U16 R31, desc[UR22][R4.64] ;  /* 0x00000016041f8981 */ /* 0x0004e2000c1e1500 */
[----:B0-----:R-:W-:-:S03]  /*7ca0*/  IMAD R23, R6, 0x96, RZ ;  /* 0x0000009606177824 */ /* 0x001fc600078e02ff */
[----:B------:R0:W-:Y:S01]  /*7cb0*/  STL [R1+0x784], R28 ;  /* 0x0007841c01007387 */ /* 0x0001e20000100800 */
[----:B--2---:R-:W-:-:S05]  /*7cc0*/  VIADD R4, R3, 0xffffff6d ;  /* 0xffffff6d03047836 */ /* 0x004fca0000000000 */
[----:B------:R-:W-:Y:S01]  /*7cd0*/  ISETP.GE.U32.AND P0, PT, R4, 0x7ffffe6e, PT ;  /* 0x7ffffe6e0400780c */ /* 0x000fe20003f06070 */
[----:B------:R-:W-:Y:S02]  /*7ce0*/  @!P2 IMAD.MOV.U32 R4, RZ, RZ, R28 ;  /* 0x000000ffff04a224 */ /* 0x000fe400078e001c */
[----:B0-----:R-:W0:Y:S01]  /*7cf0*/  LDC R28, c[0x0][0x3a8] ;  /* 0x0000ea00ff1c7b82 */ /* 0x001e220000000800 */
[----:B---3--:R2:W-:Y:S02]  /*7d00*/  STL [R1+0x28], R31 ;  /* 0x0000281f01007387 */ /* 0x0085e40000100800 */
[----:B--2---:R-:W-:-:S05]  /*7d10*/  LEA.HI.X.SX32 R31, R23, R0, 0x1, P5 ;  /* 0x00000000171f7211 */ /* 0x004fca00028f0eff */
[----:B------:R-:W-:-:S05]  /*7d20*/  @!P2 IMAD.MOV.U32 R5, RZ, RZ, R31 ;  /* 0x000000ffff05a224 */ /* 0x000fca00078e001f */
[----:B------:R2:W3:Y:S01]  /*7d30*/  @!P2 LDG.E.U16 R27, desc[UR22][R4.64] ;  /* 0x00000016041ba981 */ /* 0x0004e2000c1e1500 */
[----:B------:R-:W-:-:S03]  /*7d40*/  IADD3 R24, P2, PT, R24, R2, RZ ;  /* 0x0000000218187210 */ /* 0x000fc60007f5e0ff */
[----:B------:R4:W-:Y:S01]  /*7d50*/  STL [R1+0x780], R31 ;  /* 0x0007801f01007387 */ /* 0x0009e20000100800 */
[----:B--2---:R-:W-:Y:S02]  /*7d60*/  IMAD R5, R6, 0x95, RZ ;  /* 0x0000009506057824 */ /* 0x004fe400078e02ff */
[----:B------:R-:W-:-:S03]  /*7d70*/  VIADD R4, R3, 0xffffff6e ;  /* 0xffffff6e03047836 */ /* 0x000fc60000000000 */
[----:B----4-:R-:W-:Y:S01]  /*7d80*/  LEA.HI.X.SX32 R31, R5, R0, 0x1, P2 ;  /* 0x00000000051f7211 */ /* 0x010fe200010f0eff */
[----:B------:R-:W-:Y:S01]  /*7d90*/  IMAD.MOV.U32 R5, RZ, RZ, R24 ;  /* 0x000000ffff057224 */ /* 0x000fe200078e0018 */
[----:B------:R-:W-:-:S03]  /*7da0*/  ISETP.GE.U32.AND P2, PT, R4, 0x7ffffe6f, PT ;  /* 0x7ffffe6f0400780c */ /* 0x000fc60003f46070 */
[----:B------:R-:W-:-:S05]  /*7db0*/  IMAD.MOV.U32 R4, RZ, RZ, R31 ;  /* 0x000000ffff047224 */ /* 0x000fca00078e001f */
[----:B------:R-:W-:-:S04]  /*7dc0*/  @!P4 LOP3.LUT R5, R5, R4, RZ, 0x3c, !PT ;  /* 0x000000040505c212 */ /* 0x000fc800078e3cff */
[----:B------:R-:W-:-:S04]  /*7dd0*/  @!P4 LOP3.LUT R4, R5, R4, RZ, 0x3c, !PT ;  /* 0x000000040504c212 */ /* 0x000fc800078e3cff */
[----:B------:R-:W-:-:S05]  /*7de0*/  @!P4 LOP3.LUT R5, R5, R4, RZ, 0x3c, !PT ;  /* 0x000000040505c212 */ /* 0x000fca00078e3cff */
[----:B------:R2:W4:Y:S02]  /*7df0*/  @!P4 LDG.E.U16 R40, desc[UR22][R4.64] ;  /* 0x000000160428c981 */ /* 0x000524000c1e1500 */
[C---:B--2---:R-:W-:Y:S02]  /*7e00*/  VIADD R4, R3.reuse, 0xffffff6f ;  /* 0xffffff6f03047836 */ /* 0x044fe40000000000 */
[----:B------:R-:W-:-:S05]  /*7e10*/  VIADD R5, R3, 0xffffff70 ;  /* 0xffffff7003057836 */ /* 0x000fca0000000000 */
[----:B------:R-:W-:Y:S01]  /*7e20*/  ISETP.GE.U32.AND P4, PT, R5, 0x7ffffe71, PT ;  /* 0x7ffffe710500780c */ /* 0x000fe20003f86070 */
[----:B---3--:R2:W-:Y:S04]  /*7e30*/  STL [R1+0x24], R27 ;  /* 0x0000241b01007387 */ /* 0x0085e80000100800 */
[----:B------:R3:W-:Y:S04]  /*7e40*/  STL [R1+0x77c], R24 ;  /* 0x00077c1801007387 */ /* 0x0007e80000100800 */
[----:B------:R0:W-:Y:S01]  /*7e50*/  STL [R1+0x778], R31 ;  /* 0x0007781f01007387 */ /* 0x0001e20000100800 */
[----:B--2---:R-:W2:Y:S01]  /*7e60*/  LDC R27, c[0x0][0x3a8] ;  /* 0x0000ea00ff1b7b82 */ /* 0x004ea20000000800 */
[----:B---3--:R-:W-:Y:S01]  /*7e70*/  IMAD R24, R6, 0x94, RZ ;  /* 0x0000009406187824 */ /* 0x008fe200078e02ff */
[----:B0-----:R-:W-:-:S05]  /*7e80*/  IADD3 R31, P5, PT, R25, R2, RZ ;  /* 0x00000002191f7210 */ /* 0x001fca0007fbe0ff */
[----:B------:R-:W-:Y:S04]  /*7e90*/  STL [R1+0x774], R31 ;  /* 0x0007741f01007387 */ /* 0x000fe80000100800 */
[----:B----4-:R0:W-:Y:S02]  /*7ea0*/  STL [R1+0x20], R40 ;  /* 0x0000202801007387 */ /* 0x0101e40000100800 */
[----:B0-----:R-:W-:Y:S02]  /*7eb0*/  LEA.HI.X.SX32 R40, R24, R0, 0x1, P5 ;  /* 0x0000000018287211 */ /* 0x001fe400028f0eff */
[----:B------:R-:W-:Y:S01]  /*7ec0*/  ISETP.GE.U32.AND P5, PT, R4, 0x7ffffe70, PT ;  /* 0x7ffffe700400780c */ /* 0x000fe20003fa6070 */
[----:B------:R-:W-:Y:S02]  /*7ed0*/  @!P6 IMAD.MOV.U32 R4, RZ, RZ, R31 ;  /* 0x000000ffff04e224 */ /* 0x000fe400078e001f */
[----:B------:R-:W-:-:S02]  /*7ee0*/  @!P6 IMAD.MOV.U32 R5, RZ, RZ, R40 ;  /* 0x000000ffff05e224 */ /* 0x000fc400078e0028 */
[----:B-1----:R-:W-:Y:S01]  /*7ef0*/  IMAD R25, R26, 0x126, RZ ;  /* 0x000001261a197824 */ /* 0x002fe200078e02ff */
[----:B------:R0:W-:Y:S01]  /*7f00*/  STL [R1+0x770], R40 ;  /* 0x0007702801007387 */ /* 0x0001e20000100800 */
[----:B------:R-:W-:Y:S01]  /*7f10*/  PRMT R34, RZ, 0x7610, R34 ;  /* 0x00007610ff227816 */ /* 0x000fe20000000022 */
[----:B------:R-:W1:Y:S02]  /*7f20*/  LDC R31, c[0x0][0x3a8] ;  /* 0x0000ea00ff1f7b82 */ /* 0x000e640000000800 */
[----:B------:R3:W4:Y:S01]  /*7f30*/  @!P6 LDG.E.U16 R30, desc[UR22][R4.64] ;  /* 0x00000016041ee981 */ /* 0x000722000c1e1500 */
[----:B------:R-:W-:Y:S01]  /*7f40*/  IADD3 R25, P6, PT, R25, R2, RZ ;  /* 0x0000000219197210 */ /* 0x000fe20007fde0ff */
[----:B---3--:R-:W-:Y:S02]  /*7f50*/  IMAD R4, R6, 0x93, RZ ;  /* 0x0000009306047824 */ /* 0x008fe400078e02ff */
[----:B--2---:R-:W-:-:S03]  /*7f60*/  IMAD R5, R27, 0x124, RZ ;  /* 0x000001241b057824 */ /* 0x004fc600078e02ff */
[----:B0-----:R-:W-:Y:S01]  /*7f70*/  LEA.HI.X.SX32 R40, R4, R0, 0x1, P6 ;  /* 0x0000000004287211 */ /* 0x001fe200030f0eff */
[----:B------:R-:W-:-:S04]  /*7f80*/  IMAD R27, R28, 0x122, RZ ;  /* 0x000001221c1b7824 */ /* 0x000fc800078e02ff */
[----:B------:R-:W-:Y:S02]  /*7f90*/  IMAD.MOV.U32 R28, RZ, RZ, R40 ;  /* 0x000000ffff1c7224 */ /* 0x000fe400078e0028 */
[----:B------:R-:W-:Y:S01]  /*7fa0*/  IMAD.MOV.U32 R4, RZ, RZ, R25 ;  /* 0x000000ffff047224 */ /* 0x000fe200078e0019 */
[----:B----4-:R0:W-:Y:S04]  /*7fb0*/  STL [R1+0x1c], R30 ;  /* 0x00001c1e01007387 */ /* 0x0101e80000100800 */
[----:B------:R-:W-:Y:S04]  /*7fc0*/  STL [R1+0x76c], R25 ;  /* 0x00076c1901007387 */ /* 0x000fe80000100800 */
[----:B------:R2:W-:Y:S01]  /*7fd0*/  STL [R1+0x768], R40 ;  /* 0x0007682801007387 */ /* 0x0005e20000100800 */
[----:B------:R-:W-:Y:S01]  /*7fe0*/  IMAD R26, R6, 0x92, RZ ;  /* 0x00000092061a7824 */ /* 0x000fe200078e02ff */
[----:B0-----:R-:W0:Y:S01]  /*7ff0*/  LDC R30, c[0x0][0x3a8] ;  /* 0x0000ea00ff1e7b82 */ /* 0x001e220000000800 */
[----:B--2---:R-:W-:Y:S01]  /*8000*/  IADD3 R40, P6, PT, R5, R2, RZ ;  /* 0x0000000205287210 */ /* 0x004fe20007fde0ff */
[----:B------:R-:W-:-:S05]  /*8010*/  @!P3 IMAD.MOV.U32 R5, RZ, RZ, R28 ;  /* 0x000000ffff05b224 */ /* 0x000fca00078e001c */
[----:B------:R2:W3:Y:S01]  /*8020*/  @!P3 LDG.E.U16 R34, desc[UR22][R4.64] ;  /* 0x000000160422b981 */ /* 0x0004e2000c1e1500 */
[----:B------:R-:W-:Y:S02]  /*8030*/  LEA.HI.X.SX32 R28, R26, R0, 0x1, P6 ;  /* 0x000000001a1c7211 */ /* 0x000fe400030f0eff */
[----:B------:R-:W-:Y:S01]  /*8040*/  IADD3 R27, P6, PT, R27, R2, RZ ;  /* 0x000000021b1b7210 */ /* 0x000fe20007fde0ff */
[----:B--2---:R-:W-:Y:S02]  /*8050*/  IMAD R4, R6, 0x91, RZ ;  /* 0x0000009106047824 */ /* 0x004fe400078e02ff */
[----:B------:R-:W-:Y:S01]  /*8060*/  IMAD.MOV.U32 R5, RZ, RZ, R40 ;  /* 0x000000ffff057224 */ /* 0x000fe200078e0028 */
[----:B---3--:R-:W-:Y:S04]  /*8070*/  STL [R1+0x18], R34 ;  /* 0x0000182201007387 */ /* 0x008fe80000100800 */
[----:B------:R2:W-:Y:S02]  /*8080*/  STL [R1+0x764], R40 ;  /* 0x0007642801007387 */ /* 0x0005e40000100800 */
[----:B--2---:R-:W-:Y:S01]  /*8090*/  LEA.HI.X.SX32 R40, R4, R0, 0x1, P6 ;  /* 0x0000000004287211 */ /* 0x004fe200030f0eff */
[----:B------:R-:W-:-:S05]  /*80a0*/  IMAD.MOV.U32 R4, RZ, RZ, R28 ;  /* 0x000000ffff047224 */ /* 0x000fca00078e001c */
[----:B------:R-:W-:-:S04]  /*80b0*/  @!P0 LOP3.LUT R5, R5, R4, RZ, 0x3c, !PT ;  /* 0x0000000405058212 */ /* 0x000fc800078e3cff */
[----:B------:R-:W-:-:S04]  /*80c0*/  @!P0 LOP3.LUT R4, R5, R4, RZ, 0x3c, !PT ;  /* 0x0000000405048212 */ /* 0x000fc800078e3cff */
[----:B------:R-:W-:-:S05]  /*80d0*/  @!P0 LOP3.LUT R5, R5, R4, RZ, 0x3c, !PT ;  /* 0x0000000405058212 */ /* 0x000fca00078e3cff */
[----:B------:R2:W3:Y:S02]  /*80e0*/  @!P0 LDG.E.U16 R147, desc[UR22][R4.64] ;  /* 0x0000001604938981 */ /* 0x0004e4000c1e1500 */
[----:B--2---:R-:W-:Y:S02]  /*80f0*/  @!P2 IMAD.MOV.U32 R4, RZ, RZ, R27 ;  /* 0x000000ffff04a224 */ /* 0x004fe400078e001b */
[----:B------:R-:W-:-:S05]  /*8100*/  @!P2 IMAD.MOV.U32 R5, RZ, RZ, R40 ;  /* 0x000000ffff05a224 */ /* 0x000fca00078e0028 */
[----:B------:R0:W2:Y:S01]  /*8110*/  @!P2 LDG.E.U16 R35, desc[UR22][R4.64] ;  /* 0x000000160423a981 */ /* 0x0000a2000c1e1500 */
[----:B------:R-:W-:-:S03]  /*8120*/  VIADD R25, R3, 0xffffff71 ;  /* 0xffffff7103197836 */ /* 0x000fc60000000000 */
[----:B------:R4:W-:Y:S02]  /*8130*/  STL [R1+0x760], R28 ;  /* 0x0007601c01007387 */ /* 0x0009e40000100800 */
[----:B------:R-:W-:Y:S01]  /*8140*/  ISETP.GE.U32.AND P3, PT, R25, 0x7ffffe72, PT ;  /* 0x7ffffe721900780c */ /* 0x000fe20003f66070 */
[----:B------:R-:W-:Y:S01]  /*8150*/  VIADD R25, R3, 0xffffff72 ;  /* 0xffffff7203197836 */ /* 0x000fe20000000000 */
[----:B------:R1:W-:Y:S01]  /*8160*/  STL [R1+0x75c], R27 ;  /* 0x00075c1b01007387 */ /* 0x0003e20000100800 */
[----:B0-----:R-:W-:-:S03]  /*8170*/  IMAD R4, R30, 0x120, RZ ;  /* 0x000001201e047824 */ /* 0x001fc600078e02ff */
[----:B------:R-:W-:Y:S01]  /*8180*/  STL [R1+0x758], R40 ;  /* 0x0007582801007387 */ /* 0x000fe20000100800 */
[----:B------:R-:W-:Y:S01]  /*8190*/  ISETP.GE.U32.AND P0, PT, R25, 0x7ffffe73, PT ;  /* 0x7ffffe731900780c */ /* 0x000fe20003f06070 */
[----:B------:R-:W-:Y:S01]  /*81a0*/  VIADD R5, R3, 0xffffff73 ;  /* 0xffffff7303057836 */ /* 0x000fe20000000000 */
[----:B----4-:R-:W0:Y:S01]  /*81b0*/  LDC R28, c[0x0][0x3a8] ;  /* 0x0000ea00ff1c7b82 */ /* 0x010e220000000800 */
[----:B------:R-:W-:Y:S02]  /*81c0*/  IMAD R25, R6, 0x90, RZ ;  /* 0x0000009006197824 */ /* 0x000fe400078e02ff */
[----:B-1----:R-:W-:Y:S01]  /*81d0*/  IMAD R27, R31, 0x11e, RZ ;  /* 0x0000011e1f1b7824 */ /* 0x002fe200078e02ff */
[----:B------:R-:W-:-:S04]  /*81e0*/  ISETP.GE.U32.AND P2, PT, R5, 0x7ffffe74, PT ;  /* 0x7ffffe740500780c */ /* 0x000fc80003f46070 */
[----:B------:R-:W1:Y:S08]  /*81f0*/  LDC R30, c[0x0][0x3a8] ;  /* 0x0000ea00ff1e7b82 */ /* 0x000e700000000800 */
[----:B------:R-:W4:Y:S01]  /*8200*/  LDC R31, c[0x0][0x3a8] ;  /* 0x0000ea00ff1f7b82 */ /* 0x000f220000000800 */
[----:B---3--:R3:W-:Y:S02]  /*8210*/  STL [R1+0x14], R147 ;  /* 0x0000149301007387 */ /* 0x0087e40000100800 */
[----:B---3--:R-:W-:Y:S01]  /*8220*/  IADD3 R147, P6, PT, R4, R2, RZ ;  /* 0x0000000204937210 */ /* 0x008fe20007fde0ff */
[----:B------:R-:W-:-:S03]  /*8230*/  IMAD R4, R6, 0x8f, RZ ;  /* 0x0000008f06047824 */ /* 0x000fc600078e02ff */
[----:B------:R-:W-:Y:S01]  /*8240*/  LEA.HI.X.SX32 R5, R25, R0, 0x1, P6 ;  /* 0x0000000019057211 */ /* 0x000fe200030f0eff */
[----:B------:R-:W-:Y:S04]  /*8250*/  STL [R1+0x754], R147 ;  /* 0x0007549301007387 */ /* 0x000fe80000100800 */
[----:B--2---:R2:W-:Y:S02]  /*8260*/  STL [R1+0x10], R35 ;  /* 0x0000102301007387 */ /* 0x0045e40000100800 */
        /* <DEDUP_REMOVED lines=8> */
[----:B------:R-:W-:Y:S02]  /*82f0*/  VIADD R27, R3, 0xffffff74 ;  /* 0xffffff74031b7836 */ /* 0x000fe40000000000 */
[----:B0-----:R-:W-:Y:S01]  /*8300*/  IMAD R28, R28, 0x11c, RZ ;  /* 0x0000011c1c1c7824 */ /* 0x001fe200078e02ff */
[----:B------:R0:W-:Y:S02]  /*8310*/  STL [R1+0x74c], R35 ;  /* 0x00074c2301007387 */ /* 0x0001e40000100800 */
[----:B------:R-:W-:Y:S02]  /*8320*/  ISETP.GE.U32.AND P5, PT, R27, 0x7ffffe75, PT ;  /* 0x7ffffe751b00780c */ /* 0x000fe40003fa6070 */
[----:B------:R-:W-:Y:S01]  /*8330*/  STL [R1+0x748], R40 ;  /* 0x0007482801007387 */ /* 0x000fe20000100800 */
[C---:B--2---:R-:W-:Y:S02]  /*8340*/  VIADD R4, R3.reuse, 0xffffff75 ;  /* 0xffffff7503047836 */ /* 0x044fe40000000000 */
[----:B------:R-:W-:Y:S01]  /*8350*/  IMAD R27, R6, 0x8e, RZ ;  /* 0x0000008e061b7824 */ /* 0x000fe200078e02ff */
[----:B0-----:R-:W0:Y:S02]  /*8360*/  LDC R35, c[0x0][0x3a8] ;  /* 0x0000ea00ff237b82 */ /* 0x001e240000000800 */
[----:B------:R-:W-:Y:S01]  /*8370*/  ISETP.GE.U32.AND P4, PT, R4, 0x7ffffe76, PT ;  /* 0x7ffffe760400780c */ /* 0x000fe20003f86070 */
[----:B-1----:R-:W-:Y:S01]  /*8380*/  IMAD R4, R30, 0x11a, RZ ;  /* 0x0000011a1e047824 */ /* 0x002fe200078e02ff */
[----:B---3--:R1:W-:Y:S04]  /*8390*/  STL [R1+0x8], R32 ;  /* 0x0000082001007387 */ /* 0x0083e80000100800 */
[----:B----4-:R2:W-:Y:S01]  /*83a0*/  STL [R1+0xc], R146 ;  /* 0x00000c9201007387 */ /* 0x0105e20000100800 */
[----:B------:R-:W-:Y:S01]  /*83b0*/  VIADD R30, R3, 0xffffff76 ;  /* 0xffffff76031e7836 */ /* 0x000fe20000000000 */
[----:B-1----:R-:W1:Y:S01]  /*83c0*/  LDC R32, c[0x0][0x3a8] ;  /* 0x0000ea00ff207b82 */ /* 0x002e620000000800 */
[----:B--2---:R-:W-:Y:S01]  /*83d0*/  IADD3 R146, P6, PT, R28, R2, RZ ;  /* 0x000000021c927210 */ /* 0x004fe20007fde0ff */
[----:B------:R-:W-:-:S03]  /*83e0*/  IMAD R28, R6, 0x8d, RZ ;  /* 0x0000008d061c7824 */ /* 0x000fc600078e02ff */
[----:B------:R-:W-:Y:S02]  /*83f0*/  LEA.HI.X.SX32 R147, R27, R0, 0x1, P6 ;  /* 0x000000001b937211 */ /* 0x000fe400030f0eff */
[----:B------:R-:W-:Y:S01]  /*8400*/  IADD3 R40, P6, PT, R4, R2, RZ ;  /* 0x0000000204287210 */ /* 0x000fe20007fde0ff */
[----:B------:R-:W-:Y:S02]  /*8410*/  @!P3 IMAD.MOV.U32 R4, RZ, RZ, R146 ;  /* 0x000000ffff04b224 */ /* 0x000fe400078e0092 */
[----:B------:R-:W-:Y:S01]  /*8420*/  @!P3 IMAD.MOV.U32 R5, RZ, RZ, R147 ;  /* 0x000000ffff05b224 */ /* 0x000fe200078e0093 */
[----:B------:R-:W-:-:S04]  /*8430*/  LEA.HI.X.SX32 R28, R28, R0, 0x1, P6 ;  /* 0x000000001c1c7211 */ /* 0x000fc800030f0eff */
[----:B------:R2:W3:Y:S02]  /*8440*/  @!P3 LDG.E.U16 R132, desc[UR22][R4.64] ;  /* 0x000000160484b981 */ /* 0x0004e4000c1e1500 */
[----:B--2---:R-:W-:Y:S02]  /*8450*/  @!P0 IMAD.MOV.U32 R4, RZ, RZ, R40 ;  /* 0x000000ffff048224 */ /* 0x004fe400078e0028 */
[----:B------:R-:W-:-:S05]  /*8460*/  @!P0 IMAD.MOV.U32 R5, RZ, RZ, R28 ;  /* 0x000000ffff058224 */ /* 0x000fca00078e001c */
[----:B------:R1:W2:Y:S01]  /*8470*/  @!P0 LDG.E.U16 R37, desc[UR22][R4.64] ;  /* 0x0000001604258981 */ /* 0x0002a2000c1e1500 */
[----:B------:R-:W-:Y:S01]  /*8480*/  ISETP.GE.U32.AND P3, PT, R30, 0x7ffffe77, PT ;  /* 0x7ffffe771e00780c */ /* 0x000fe20003f66070 */
[----:B------:R-:W-:Y:S02]  /*8490*/  IMAD R30, R31, 0x118, RZ ;  /* 0x000001181f1e7824 */ /* 0x000fe400078e02ff */
[----:B------:R-:W-:Y:S04]  /*84a0*/  STL [R1+0x744], R146 ;  /* 0x0007449201007387 */ /* 0x000fe80000100800 */
[----:B------:R-:W-:Y:S04]  /*84b0*/  STL [R1+0x740], R147 ;  /* 0x0007409301007387 */ /* 0x000fe80000100800 */
[----:B------:R4:W-:Y:S04]  /*84c0*/  STL [R1+0x73c], R40 ;  /* 0x00073c2801007387 */ /* 0x0009e80000100800 */
[----:B------:R0:W-:Y:S01]  /*84d0*/  STL [R1+0x738], R28 ;  /* 0x0007381c01007387 */ /* 0x0001e20000100800 */
[----:B----4-:R-:W-:Y:S01]  /*84e0*/  IADD3 R40, P6, PT, R30, R2, RZ ;  /* 0x000000021e287210 */ /* 0x010fe20007fde0ff */
[----:B0-----:R-:W-:-:S04]  /*84f0*/  IMAD R28, R6, 0x8c, RZ ;  /* 0x0000008c061c7824 */ /* 0x001fc800078e02ff */
[----:B------:R-:W-:Y:S01]  /*8500*/  STL [R1+0x734], R40 ;  /* 0x0007342801007387 */ /* 0x000fe20000100800 */
[----:B-1----:R-:W-:Y:S02]  /*8510*/  IMAD R4, R32, 0x116, RZ ;  /* 0x0000011620047824 */ /* 0x002fe400078e02ff */
[----:B------:R-:W-:Y:S01]  /*8520*/  VIADD R31, R3, 0xffffff77 ;  /* 0xffffff77031f7836 */ /* 0x000fe20000000000 */
[----:B------:R-:W0:Y:S01]  /*8530*/  LDC R32, c[0x0][0x3a8] ;  /* 0x0000ea00ff207b82 */ /* 0x000e220000000800 */
[----:B------:R-:W-:-:S03]  /*8540*/  IMAD R30, R6, 0x8b, RZ ;  /* 0x0000008b061e7824 */ /* 0x000fc600078e02ff */
[----:B------:R-:W-:-:S04]  /*8550*/  ISETP.GE.U32.AND P0, PT, R31, 0x7ffffe78, PT ;  /* 0x7ffffe781f00780c */ /* 0x000fc80003f06070 */
[----:B------:R-:W1:Y:S01]  /*8560*/  LDC R31, c[0x0][0x3a8] ;  /* 0x0000ea00ff1f7b82 */ /* 0x000e620000000800 */
[----:B0-----:R-:W-:Y:S02]  /*8570*/  IMAD R32, R32, 0x110, RZ ;  /* 0x0000011020207824 */ /* 0x001fe400078e02ff */
[----:B-1----:R-:W-:Y:S02]  /*8580*/  IMAD R31, R31, 0x112, RZ ;  /* 0x000001121f1f7824 */ /* 0x002fe400078e02ff */
[C---:B------:R-:W-:Y:S02]  /*8590*/  IMAD R34, R6.reuse, 0xfe, RZ ;  /* 0x000000fe06227824 */ /* 0x040fe400078e02ff */
[C---:B------:R-:W-:Y:S02]  /*85a0*/  IMAD R36, R6.reuse, 0xfc, RZ ;  /* 0x000000fc06247824 */ /* 0x040fe400078e02ff */
[C---:B------:R-:W-:Y:S02]  /*85b0*/  IMAD R39, R6.reuse, 0xfa, RZ ;  /* 0x000000fa06277824 */ /* 0x040fe400078e02ff */
[----:B------:R-:W-:-:S02]  /*85c0*/  IMAD R41, R6, 0xf8, RZ ;  /* 0x000000f806297824 */ /* 0x000fc400078e02ff */
[C---:B------:R-:W-:Y:S02]  /*85d0*/  IMAD R42, R6.reuse, 0xf6, RZ ;  /* 0x000000f6062a7824 */ /* 0x040fe400078e02ff */
[C---:B------:R-:W-:Y:S02]  /*85e0*/  IMAD R43, R6.reuse, 0xf4, RZ ;  /* 0x000000f4062b7824 */ /* 0x040fe400078e02ff */
[C---:B------:R-:W-:Y:S02]  /*85f0*/  IMAD R44, R6.reuse, 0xf2, RZ ;  /* 0x000000f2062c7824 */ /* 0x040fe400078e02ff */
[C---:B------:R-:W-:Y:S02]  /*8600*/  IMAD R45, R6.reuse, 0xf0, RZ ;  /* 0x000000f0062d7824 */ /* 0x040fe400078e02ff */
[C---:B------:R-:W-:Y:S02]  /*8610*/  IMAD R46, R6.reuse, 0xee, RZ ;  /* 0x000000ee062e7824 */ /* 0x040fe400078e02ff */
[----:B------:R-:W-:-:S02]  /*8620*/  IMAD R75, R6, 0xec, RZ ;  /* 0x000000ec064b7824 */ /* 0x000fc400078e02ff */
[C---:B------:R-:W-:Y:S02]  /*8630*/  IMAD R73, R6.reuse, 0xea, RZ ;  /* 0x000000ea06497824 */ /* 0x040fe400078e02ff */
[C---:B------:R-:W-:Y:S02]  /*8640*/  IMAD R76, R6.reuse, 0xe8, RZ ;  /* 0x000000e8064c7824 */ /* 0x040fe400078e02ff */
[----:B------:R-:W-:Y:S01]  /*8650*/  IMAD R78, R6, 0xe6, RZ ;  /* 0x000000e6064e7824 */ /* 0x000fe200078e02ff */
[----:B---3--:R0:W-:Y:S02]  /*8660*/  STL [R1+0x4], R132 ;  /* 0x0000048401007387 */ /* 0x0081e40000100800 */
[----:B0-----:R-:W-:-:S05]  /*8670*/  LEA.HI.X.SX32 R132, R28, R0, 0x1, P6 ;  /* 0x000000001c847211 */ /* 0x001fca00030f0eff */
[----:B------:R-:W-:Y:S01]  /*8680*/  STL [R1+0x730], R132 ;  /* 0x0007308401007387 */ /* 0x000fe20000100800 */
[----:B------:R-:W-:-:S03]  /*8690*/  @!P2 IMAD.MOV.U32 R5, RZ, RZ, R132 ;  /* 0x000000ffff05a224 */ /* 0x000fc600078e0084 */
[----:B--2---:R0:W-:Y:S02]  /*86a0*/  STL [R1], R37 ;  /* 0x0000002501007387 */ /* 0x0041e40000100800 */
[----:B0-----:R-:W-:Y:S01]  /*86b0*/  IADD3 R37, P6, PT, R4, R2, RZ ;  /* 0x0000000204257210 */ /* 0x001fe20007fde0ff */
[----:B------:R-:W-:-:S03]  /*86c0*/  @!P2 IMAD.MOV.U32 R4, RZ, RZ, R40 ;  /* 0x000000ffff04a224 */ /* 0x000fc600078e0028 */
[----:B------:R-:W-:Y:S02]  /*86d0*/  LEA.HI.X.SX32 R132, R30, R0, 0x1, P6 ;  /* 0x000000001e847211 */ /* 0x000fe400030f0eff */
[----:B------:R0:W5:Y:S01]  /*86e0*/  @!P2 LDG.E.U16 R165, desc[UR22][R4.64] ;  /* 0x0000001604a5a981 */ /* 0x000162000c1e1500 */
[----:B------:R-:W-:Y:S02]  /*86f0*/  IMAD R30, R6, 0x8a, RZ ;  /* 0x0000008a061e7824 */ /* 0x000fe400078e02ff */
[----:B0-----:R-:W-:Y:S02]  /*8700*/  VIADD R4, R3, 0xffffff78 ;  /* 0xffffff7803047836 */ /* 0x001fe40000000000 */
[----:B------:R-:W-:Y:S01]  /*8710*/  IMAD R5, R35, 0x114, RZ ;  /* 0x0000011423057824 */ /* 0x000fe200078e02ff */
[----:B------:R0:W-:Y:S01]  /*8720*/  STL [R1+0x72c], R37 ;  /* 0x00072c2501007387 */ /* 0x0001e20000100800 */
[----:B------:R-:W1:Y:S01]  /*8730*/  LDC R35, c[0x0][0x3a8] ;  /* 0x0000ea00ff237b82 */ /* 0x000e620000000800 */
[----:B------:R-:W-:Y:S01]  /*8740*/  ISETP.GE.U32.AND P2, PT, R4, 0x7ffffe79, PT ;  /* 0x7ffffe790400780c */ /* 0x000fe20003f46070 */
[----:B------:R-:W-:Y:S01]  /*8750*/  @!P5 IMAD.MOV.U32 R4, RZ, RZ, R37 ;  /* 0x000000ffff04d224 */ /* 0x000fe200078e0025 */
[----:B------:R-:W-:Y:S01]  /*8760*/  IADD3 R40, P6, PT, R5, R2, RZ ;  /* 0x0000000205287210 */ /* 0x000fe20007fde0ff */
[----:B------:R-:W-:Y:S01]  /*8770*/  @!P5 IMAD.MOV.U32 R5, RZ, RZ, R132 ;  /* 0x000000ffff05d224 */ /* 0x000fe200078e0084 */
[----:B------:R2:W-:Y:S04]  /*8780*/  STL [R1+0x728], R132 ;  /* 0x0007288401007387 */ /* 0x0005e80000100800 */
[----:B------:R3:W5:Y:S01]  /*8790*/  @!P5 LDG.E.U16 R164, desc[UR22][R4.64] ;  /* 0x0000001604a4d981 */ /* 0x000762000c1e1500 */
[----:B0-----:R-:W0:Y:S01]  /*87a0*/  LDC R37, c[0x0][0x3a8] ;  /* 0x0000ea00ff257b82 */ /* 0x001e220000000800 */
[----:B--2---:R-:W-:Y:S01]  /*87b0*/  LEA.HI.X.SX32 R132, R30, R0, 0x1, P6 ;  /* 0x000000001e847211 */ /* 0x004fe200030f0eff */
[----:B---3--:R-:W-:-:S04]  /*87c0*/  VIADD R4, R3, 0xffffff79 ;  /* 0xffffff7903047836 */ /* 0x008fc80000000000 */
[----:B------:R-:W-:Y:S01]  /*87d0*/  @!P4 IMAD.MOV.U32 R5, RZ, RZ, R132 ;  /* 0x000000ffff05c224 */ /* 0x000fe200078e0084 */
[----:B------:R-:W-:Y:S01]  /*87e0*/  ISETP.GE.U32.AND P5, PT, R4, 0x7ffffe7a, PT ;  /* 0x7ffffe7a0400780c */ /* 0x000fe20003fa6070 */
[----:B------:R-:W-:Y:S01]  /*87f0*/  @!P4 IMAD.MOV.U32 R4, RZ, RZ, R40 ;  /* 0x000000ffff04c224 */ /* 0x000fe200078e0028 */
[----:B------:R-:W-:-:S04]  /*8800*/  IADD3 R147, P6, PT, R31, R2, RZ ;  /* 0x000000021f937210 */ /* 0x000fc80007fde0ff */
[----:B------:R2:W5:Y:S01]  /*8810*/  @!P4 LDG.E.U16 R163, desc[UR22][R4.64] ;  /* 0x0000001604a3c981 */ /* 0x000562000c1e1500 */
[----:B------:R-:W-:-:S03]  /*8820*/  IMAD R31, R6, 0x88, RZ ;  /* 0x00000088061f7824 */ /* 0x000fc600078e02ff */
[----:B------:R3:W-:Y:S01]  /*8830*/  STL [R1+0x724], R40 ;  /* 0x0007242801007387 */ /* 0x0007e20000100800 */
[----:B--2---:R-:W-:Y:S02]  /*8840*/  IMAD R5, R6, 0x89, RZ ;  /* 0x0000008906057824 */ /* 0x004fe400078e02ff */
[----:B------:R-:W-:Y:S01]  /*8850*/  VIADD R4, R3, 0xffffff7a ;  /* 0xffffff7a03047836 */ /* 0x000fe20000000000 */
[----:B------:R2:W-:Y:S01]  /*8860*/  STL [R1+0x720], R132 ;  /* 0x0007208401007387 */ /* 0x0005e20000100800 */
[----:B---3--:R-:W3:Y:S01]  /*8870*/  LDC R40, c[0x0][0x3a8] ;  /* 0x0000ea00ff287b82 */ /* 0x008ee20000000800 */
[----:B------:R-:W-:Y:S02]  /*8880*/  LEA.HI.X.SX32 R5, R5, R0, 0x1, P6 ;  /* 0x0000000005057211 */ /* 0x000fe400030f0eff */
[----:B------:R-:W-:Y:S01]  /*8890*/  ISETP.GE.U32.AND P4, PT, R4, 0x7ffffe7b, PT ;  /* 0x7ffffe7b0400780c */ /* 0x000fe20003f86070 */
[----:B------:R-:W-:Y:S01]  /*88a0*/  @!P3 IMAD.MOV.U32 R4, RZ, RZ, R147 ;  /* 0x000000ffff04b224 */ /* 0x000fe200078e0093 */
[----:B--2---:R-:W-:Y:S01]  /*88b0*/  IADD3 R132, P6, PT, R32, R2, RZ ;  /* 0x0000000220847210 */ /* 0x004fe20007fde0ff */
[----:B------:R-:W-:Y:S01]  /*88c0*/  VIADD R32, R3, 0xffffff7b ;  /* 0xffffff7b03207836 */ /* 0x000fe20000000000 */
[----:B------:R-:W-:Y:S02]  /*88d0*/  STL [R1+0x71c], R147 ;  /* 0x00071c9301007387 */ /* 0x000fe40000100800 */
[----:B------:R-:W-:-:S02]  /*88e0*/  LEA.HI.X.SX32 R146, R31, R0, 0x1, P6 ;  /* 0x000000001f927211 */ /* 0x000fc400030f0eff */
[----:B------:R2:W-:Y:S04]  /*88f0*/  STL [R1+0x718], R5 ;  /* 0x0007180501007387 */ /* 0x0005e80000100800 */
[----:B------:R4:W5:Y:S01]  /*8900*/  @!P3 LDG.E.U16 R161, desc[UR22][R4.64] ;  /* 0x0000001604a1b981 */ /* 0x000962000c1e1500 */
[----:B------:R-:W-:Y:S01]  /*8910*/  ISETP.GE.U32.AND P3, PT, R32, 0x7ffffe7c, PT ;  /* 0x7ffffe7c2000780c */ /* 0x000fe20003f66070 */
[----:B-1----:R-:W-:Y:S02]  /*8920*/  IMAD R32, R35, 0x10e, RZ ;  /* 0x0000010e23207824 */ /* 0x002fe400078e02ff */
[----:B----4-:R-:W-:Y:S02]  /*8930*/  @!P0 IMAD.MOV.U32 R4, RZ, RZ, R132 ;  /* 0x000000ffff048224 */ /* 0x010fe400078e0084 */
[----:B--2---:R-:W-:-:S05]  /*8940*/  @!P0 IMAD.MOV.U32 R5, RZ, RZ, R146 ;  /* 0x000000ffff058224 */ /* 0x004fca00078e0092 */
[----:B------:R1:W5:Y:S01]  /*8950*/  @!P0 LDG.E.U16 R162, desc[UR22][R4.64] ;  /* 0x0000001604a28981 */ /* 0x000362000c1e1500 */
[----:B------:R-:W-:Y:S01]  /*8960*/  IADD3 R147, P0, PT, R32, R2, RZ ;  /* 0x0000000220937210 */ /* 0x000fe20007f1e0ff */
[C---:B------:R-:W-:Y:S02]  /*8970*/  IMAD R32, R6.reuse, 0x86, RZ ;  /* 0x0000008606207824 */ /* 0x040fe400078e02ff */
[----:B------:R2:W-:Y:S01]  /*8980*/  STL [R1+0x714], R132 ;  /* 0x0007148401007387 */ /* 0x0005e20000100800 */
[----:B-1----:R-:W-:Y:S02]  /*8990*/  IMAD R5, R6, 0x87, RZ ;  /* 0x0000008706057824 */ /* 0x002fe400078e02ff */
[----:B0-----:R-:W-:-:S03]  /*89a0*/  IMAD R4, R37, 0x10c, RZ ;  /* 0x0000010c25047824 */ /* 0x001fc600078e02ff */
[----:B------:R-:W-:Y:S02]  /*89b0*/  LEA.HI.X.SX32 R37, R5, R0, 0x1, P0 ;  /* 0x0000000005257211 */ /* 0x000fe400000f0eff */
[----:B--2---:R-:W-:Y:S01]  /*89c0*/  IADD3 R132, P6, PT, R4, R2, RZ ;  /* 0x0000000204847210 */ /* 0x004fe20007fde0ff */
[----:B------:R0:W-:Y:S01]  /*89d0*/  STL [R1+0x710], R146 ;  /* 0x0007109201007387 */ /* 0x0001e20000100800 */
[----:B------:R-:W-:Y:S02]  /*89e0*/  VIADD R35, R3, 0xffffff80 ;  /* 0xffffff8003237836 */ /* 0x000fe40000000000 */
[----:B------:R-:W-:Y:S02]  /*89f0*/  @!P2 IMAD.MOV.U32 R4, RZ, RZ, R147 ;  /* 0x000000ffff04a224 */ /* 0x000fe400078e0093 */
[----:B------:R-:W-:Y:S01]  /*8a00*/  @!P2 IMAD.MOV.U32 R5, RZ, RZ, R37 ;  /* 0x000000ffff05a224 */ /* 0x000fe200078e0025 */
[----:B------:R-:W-:Y:S02]  /*8a10*/  ISETP.GE.U32.AND P0, PT, R35, 0x7ffffe81, PT ;  /* 0x7ffffe812300780c */ /* 0x000fe40003f06070 */
[----:B0-----:R-:W-:-:S02]  /*8a20*/  LEA.HI.X.SX32 R146, R32, R0, 0x1, P6 ;  /* 0x0000000020927211 */ /* 0x001fc400030f0eff */
[----:B------:R0:W5:Y:S01]  /*8a30*/  @!P2 LDG.E.U16 R159, desc[UR22][R4.64] ;  /* 0x00000016049fa981 */ /* 0x000162000c1e1500 */
[----:B---3--:R-:W-:Y:S01]  /*8a40*/  IMAD R35, R40, 0x10a, RZ ;  /* 0x0000010a28237824 */ /* 0x008fe200078e02ff */
[----:B------:R-:W-:Y:S01]  /*8a50*/  IADD3 R34, P6, PT, R34, R2, RZ ;  /* 0x0000000222227210 */ /* 0x000fe20007fde0ff */
[----:B------:R-:W-:Y:S01]  /*8a60*/  IMAD R40, R6, 0x7f, RZ ;  /* 0x0000007f06287824 */ /* 0x000fe200078e02ff */
[----:B------:R-:W-:Y:S01]  /*8a70*/  STL [R1+0x70c], R147 ;  /* 0x00070c9301007387 */ /* 0x000fe20000100800 */
[----:B0-----:R-:W-:Y:S02]  /*8a80*/  @!P5 IMAD.MOV.U32 R4, RZ, RZ, R132 ;  /* 0x000000ffff04d224 */ /* 0x001fe400078e0084 */
[----:B------:R-:W-:Y:S01]  /*8a90*/  @!P5 IMAD.MOV.U32 R5, RZ, RZ, R146 ;  /* 0x000000ffff05d224 */ /* 0x000fe200078e0092 */
[----:B------:R0:W-:Y:S01]  /*8aa0*/  STL [R1+0x704], R132 ;  /* 0x0007048401007387 */ /* 0x0001e20000100800 */
[----:B------:R-:W-:-:S03]  /*8ab0*/  LEA.HI.X.SX32 R40, R40, R0, 0x1, P6 ;  /* 0x0000000028287211 */ /* 0x000fc600030f0eff */
[----:B------:R1:W-:Y:S04]  /*8ac0*/  STL [R1+0x708], R37 ;  /* 0x0007082501007387 */ /* 0x0003e80000100800 */
[----:B------:R2:W5:Y:S01]  /*8ad0*/  @!P5 LDG.E.U16 R160, desc[UR22][R4.64] ;  /* 0x0000001604a0d981 */ /* 0x000562000c1e1500 */
[----:B0-----:R-:W-:Y:S01]  /*8ae0*/  IADD3 R132, P5, PT, R35, R2, RZ ;  /* 0x0000000223847210 */ /* 0x001fe20007fbe0ff */
[----:B-1----:R-:W-:Y:S02]  /*8af0*/  IMAD R37, R6, 0x85, RZ ;  /* 0x0000008506257824 */ /* 0x002fe400078e02ff */
[----:B------:R0:W-:Y:S01]  /*8b00*/  STL [R1+0x700], R146 ;  /* 0x0007009201007387 */ /* 0x0001e20000100800 */
[C---:B--2---:R-:W-:Y:S02]  /*8b10*/  VIADD R4, R3.reuse, 0xffffff7c ;  /* 0xffffff7c03047836 */ /* 0x044fe40000000000 */
[----:B------:R-:W-:Y:S01]  /*8b20*/  VIADD R5, R3, 0xffffff81 ;  /* 0xffffff8103057836 */ /* 0x000fe20000000000 */
[----:B------:R1:W-:Y:S02]  /*8b30*/  STL [R1+0x6cc], R34 ;  /* 0x0006cc2201007387 */ /* 0x0003e40000100800 */
[----:B------:R-:W-:-:S02]  /*8b40*/  ISETP.GE.U32.AND P2, PT, R4, 0x7ffffe7d, PT ;  /* 0x7ffffe7d0400780c */ /* 0x000fc40003f46070 */
[----:B0-----:R-:W-:Y:S01]  /*8b50*/  LEA.HI.X.SX32 R146, R37, R0, 0x1, P5 ;  /* 0x0000000025927211 */ /* 0x001fe200028f0eff */
[----:B------:R-:W-:Y:S01]  /*8b60*/  IMAD.MOV.U32 R4, RZ, RZ, R34 ;  /* 0x000000ffff047224 */ /* 0x000fe200078e0022 */
[----:B------:R-:W-:Y:S01]  /*8b70*/  ISETP.GE.U32.AND P5, PT, R5, 0x7ffffe82, PT ;  /* 0x7ffffe820500780c */ /* 0x000fe20003fa6070 */
[----:B------:R-:W-:Y:S02]  /*8b80*/  @!P0 IMAD.MOV.U32 R5, RZ, RZ, R40 ;  /* 0x000000ffff058224 */ /* 0x000fe400078e0028 */
[----:B------:R-:W-:Y:S01]  /*8b90*/  VIADD R35, R3, 0xffffff82 ;  /* 0xffffff8203237836 */ /* 0x000fe20000000000 */
[----:B------:R-:W-:Y:S01]  /*8ba0*/  IADD3 R147, P6, PT, R36, R2, RZ ;  /* 0x0000000224937210 */ /* 0x000fe20007fde0ff */
[----:B-1----:R-:W-:Y:S01]  /*8bb0*/  IMAD R34, R6, 0x7e, RZ ;  /* 0x0000007e06227824 */ /* 0x002fe200078e02ff */
[----:B------:R-:W-:Y:S04]  /*8bc0*/  STL [R1+0x6fc], R132 ;  /* 0x0006fc8401007387 */ /* 0x000fe80000100800 */
[----:B------:R-:W-:Y:S04]  /*8bd0*/  STL [R1+0x6f8], R146 ;  /* 0x0006f89201007387 */ /* 0x000fe80000100800 */
[----:B------:R0:W5:Y:S01]  /*8be0*/  @!P0 LDG.E.U16 R158, desc[UR22][R4.64] ;  /* 0x00000016049e8981 */ /* 0x000162000c1e1500 */
[----:B------:R-:W-:-:S03]  /*8bf0*/  ISETP.GE.U32.AND P0, PT, R35, 0x7ffffe83, PT ;  /* 0x7ffffe832300780c */ /* 0x000fc60003f06070 */
[----:B------:R1:W-:Y:S01]  /*8c00*/  STL [R1+0x6c8], R40 ;  /* 0x0006c82801007387 */ /* 0x0003e20000100800 */
[----:B------:R-:W-:Y:S02]  /*8c10*/  IMAD R36, R6, 0x7d, RZ ;  /* 0x0000007d06247824 */ /* 0x000fe400078e02ff */
[----:B------:R-:W-:Y:S01]  /*8c20*/  VIADD R35, R3, 0xffffff83 ;  /* 0xffffff8303237836 */ /* 0x000fe20000000000 */
[----:B-1----:R-:W-:Y:S02]  /*8c30*/  LEA.HI.X.SX32 R40, R34, R0, 0x1, P6 ;  /* 0x0000000022287211 */ /* 0x002fe400030f0eff */
[----:B------:R-:W-:Y:S01]  /*8c40*/  IADD3 R37, P6, PT, R39, R2, RZ ;  /* 0x0000000227257210 */ /* 0x000fe20007fde0ff */
[----:B0-----:R-:W-:Y:S02]  /*8c50*/  @!P5 IMAD.MOV.U32 R4, RZ, RZ, R147 ;  /* 0x000000ffff04d224 */ /* 0x001fe400078e0093 */
[----:B------:R-:W-:Y:S01]  /*8c60*/  @!P5 IMAD.MOV.U32 R5, RZ, RZ, R40 ;  /* 0x000000ffff05d224 */ /* 0x000fe200078e0028 */
[----:B------:R-:W-:Y:S01]  /*8c70*/  LEA.HI.X.SX32 R39, R36, R0, 0x1, P6 ;  /* 0x0000000024277211 */ /* 0x000fe200030f0eff */
[----:B------:R-:W-:Y:S01]  /*8c80*/  STL [R1+0x6c4], R147 ;  /* 0x0006c49301007387 */ /* 0x000fe20000100800 */
[----:B------:R-:W-:-:S03]  /*8c90*/  VIADD R36, R3, 0xffffff84 ;  /* 0xffffff8403247836 */ /* 0x000fc60000000000 */
[----:B------:R0:W5:Y:S01]  /*8ca0*/  @!P5 LDG.E.U16 R157, desc[UR22][R4.64] ;  /* 0x00000016049dd981 */ /* 0x000162000c1e1500 */
[----:B------:R-:W-:Y:S01]  /*8cb0*/  ISETP.GE.U32.AND P5, PT, R35, 0x7ffffe84, PT ;  /* 0x7ffffe842300780c */ /* 0x000fe20003fa6070 */
[----:B------:R-:W-:Y:S02]  /*8cc0*/  IMAD R35, R6, 0x7c, RZ ;  /* 0x0000007c06237824 */ /* 0x000fe400078e02ff */
[----:B------:R1:W-:Y:S01]  /*8cd0*/  STL [R1+0x6c0], R40 ;  /* 0x0006c02801007387 */ /* 0x0003e20000100800 */
[----:B0-----:R-:W-:Y:S02]  /*8ce0*/  @!P0 IMAD.MOV.U32 R4, RZ, RZ, R37 ;  /* 0x000000ffff048224 */ /* 0x001fe400078e0025 */
[----:B------:R-:W-:Y:S01]  /*8cf0*/  @!P0 IMAD.MOV.U32 R5, RZ, RZ, R39 ;  /* 0x000000ffff058224 */ /* 0x000fe200078e0027 */
[----:B-1----:R-:W-:-:S04]  /*8d00*/  IADD3 R40, P6, PT, R41, R2, RZ ;  /* 0x0000000229287210 */ /* 0x002fc80007fde0ff */
[----:B------:R0:W5:Y:S01]  /*8d10*/  @!P0 LDG.E.U16 R156, desc[UR22][R4.64] ;  /* 0x00000016049c8981 */ /* 0x000162000c1e1500 */
[----:B------:R-:W-:Y:S02]  /*8d20*/  ISETP.GE.U32.AND P0, PT, R36, 0x7ffffe85, PT ;  /* 0x7ffffe852400780c */ /* 0x000fe40003f06070 */
[----:B------:R-:W-:Y:S01]  /*8d30*/  LEA.HI.X.SX32 R41, R35, R0, 0x1, P6 ;  /* 0x0000000023297211 */ /* 0x000fe200030f0eff */
[----:B------:R1:W-:Y:S04]  /*8d40*/  STL [R1+0x6bc], R37 ;  /* 0x0006bc2501007387 */ /* 0x0003e80000100800 */
[----:B------:R2:W-:Y:S01]  /*8d50*/  STL [R1+0x6b8], R39 ;  /* 0x0006b82701007387 */ /* 0x0005e20000100800 */
[----:B------:R-:W-:Y:S02]  /*8d60*/  VIADD R36, R3, 0xffffff85 ;  /* 0xffffff8503247836 */ /* 0x000fe40000000000 */
[----:B0-----:R-:W-:-:S02]  /*8d70*/  @!P5 IMAD.MOV.U32 R4, RZ, RZ, R40 ;  /* 0x000000ffff04d224 */ /* 0x001fc400078e0028 */
[----:B-1----:R-:W-:Y:S01]  /*8d80*/  IMAD R37, R6, 0x7b, RZ ;  /* 0x0000007b06257824 */ /* 0x002fe200078e02ff */
[----:B------:R0:W-:Y:S01]  /*8d90*/  STL [R1+0x6b4], R40 ;  /* 0x0006b42801007387 */ /* 0x0001e20000100800 */
[----:B------:R-:W-:Y:S01]  /*8da0*/  @!P5 IMAD.MOV.U32 R5, RZ, RZ, R41 ;  /* 0x000000ffff05d224 */ /* 0x000fe200078e0029 */
[----:B--2---:R-:W-:-:S04]  /*8db0*/  IADD3 R39, P6, PT, R42, R2, RZ ;  /* 0x000000022a277210 */ /* 0x004fc80007fde0ff */
[----:B------:R1:W5:Y:S01]  /*8dc0*/  @!P5 LDG.E.U16 R155, desc[UR22][R4.64] ;  /* 0x00000016049bd981 */ /* 0x000362000c1e1500 */
[----:B0-----:R-:W-:Y:S02]  /*8dd0*/  LEA.HI.X.SX32 R40, R37, R0, 0x1, P6 ;  /* 0x0000000025287211 */ /* 0x001fe400030f0eff */
[----:B------:R-:W-:Y:S01]  /*8de0*/  ISETP.GE.U32.AND P5, PT, R36, 0x7ffffe86, PT ;  /* 0x7ffffe862400780c */ /* 0x000fe20003fa6070 */
[----:B------:R-:W-:Y:S01]  /*8df0*/  VIADD R37, R3, 0xffffff86 ;  /* 0xffffff8603257836 */ /* 0x000fe20000000000 */
[----:B------:R0:W-:Y:S01]  /*8e00*/  STL [R1+0x6b0], R41 ;  /* 0x0006b02901007387 */ /* 0x0001e20000100800 */
[----:B-1----:R-:W-:Y:S02]  /*8e10*/  @!P0 IMAD.MOV.U32 R4, RZ, RZ, R39 ;  /* 0x000000ffff048224 */ /* 0x002fe400078e0027 */
[----:B------:R-:W-:Y:S02]  /*8e20*/  @!P0 IMAD.MOV.U32 R5, RZ, RZ, R40 ;  /* 0x000000ffff058224 */ /* 0x000fe400078e0028 */
[----:B------:R-:W-:-:S03]  /*8e30*/  IMAD R36, R6, 0x7a, RZ ;  /* 0x0000007a06247824 */ /* 0x000fc600078e02ff */
[----:B------:R1:W5:Y:S01]  /*8e40*/  @!P0 LDG.E.U16 R154, desc[UR22][R4.64] ;  /* 0x00000016049a8981 */ /* 0x000362000c1e1500 */
[----:B0-----:R-:W-:Y:S02]  /*8e50*/  IADD3 R41, P6, PT, R43, R2, RZ ;  /* 0x000000022b297210 */ /* 0x001fe40007fde0ff */
[----:B------:R-:W-:Y:S01]  /*8e60*/  ISETP.GE.U32.AND P0, PT, R37, 0x7ffffe87, PT ;  /* 0x7ffffe872500780c */ /* 0x000fe20003f06070 */
[----:B------:R0:W-:Y:S01]  /*8e70*/  STL [R1+0x6ac], R39 ;  /* 0x0006ac2701007387 */ /* 0x0001e20000100800 */
[----:B------:R-:W-:-:S03]  /*8e80*/  LEA.HI.X.SX32 R42, R36, R0, 0x1, P6 ;  /* 0x00000000242a7211 */ /* 0x000fc600030f0eff */
[----:B------:R2:W-:Y:S01]  /*8e90*/  STL [R1+0x6a8], R40 ;  /* 0x0006a82801007387 */ /* 0x0005e20000100800 */
[----:B------:R-:W-:Y:S02]  /*8ea0*/  VIADD R37, R3, 0xffffff87 ;  /* 0xffffff8703257836 */ /* 0x000fe40000000000 */
[----:B-1----:R-:W-:Y:S02]  /*8eb0*/  @!P5 IMAD.MOV.U32 R4, RZ, RZ, R41 ;  /* 0x000000ffff04d224 */ /* 0x002fe400078e0029 */
[----:B0-----:R-:W-:Y:S01]  /*8ec0*/  IMAD R39, R6, 0x79, RZ ;  /* 0x0000007906277824 */ /* 0x001fe200078e02ff */
        /* <DEDUP_REMOVED lines=62> */
[----:B--2---:R-:W-:Y:S01]  /*92b0*/  IADD3 R43, P6, PT, R78, R2, RZ ;  /* 0x000000024e2b7210 */ /* 0x004fe20007fde0ff */
[----:B------:R-:W-:-:S03]  /*92c0*/  IMAD R80, R6, 0xe4, RZ ;  /* 0x000000e406507824 */ /* 0x000fc600078e02ff */
[----:B------:R1:W5:Y:S01]  /*92d0*/  @!P5 LDG.E.U16 R145, desc[UR22][R4.64] ;  /* 0x000000160491d981 */ /* 0x000362000c1e1500 */
[----:B0-----:R-:W-:Y:S02]  /*92e0*/  LEA.HI.X.SX32 R44, R42, R0, 0x1, P6 ;  /* 0x000000002a2c7211 */ /* 0x001fe400030f0eff */
[----:B------:R-:W-:Y:S01]  /*92f0*/  ISETP.GE.U32.AND P5, PT, R41, 0x7ffffe8e, PT ;  /* 0x7ffffe8e2900780c */ /* 0x000fe20003fa6070 */
[----:B------:R-:W-:Y:S01]  /*9300*/  VIADD R42, R3, 0xffffff8e ;  /* 0xffffff8e032a7836 */ /* 0x000fe20000000000 */
[----:B------:R0:W-:Y:S01]  /*9310*/  STL [R1+0x670], R45 ;  /* 0x0006702d01007387 */ /* 0x0001e20000100800 */
[----:B-1----:R-:W-:Y:S02]  /*9320*/  @!P0 IMAD.MOV.U32 R4, RZ, RZ, R43 ;  /* 0x000000ffff048224 */ /* 0x002fe400078e002b */
[----:B------:R-:W-:Y:S02]  /*9330*/  @!P0 IMAD.MOV.U32 R5, RZ, RZ, R44 ;  /* 0x000000ffff058224 */ /* 0x000fe400078e002c */
[----:B------:R-:W-:-:S02]  /*9340*/  IMAD R41, R6, 0x72, RZ ;  /* 0x0000007206297824 */ /* 0x000fc400078e02ff */
[----:B------:R-:W-:Y:S01]  /*9350*/  IMAD R81, R6, 0xe2, RZ ;  /* 0x000000e206517824 */ /* 0x000fe200078e02ff */
        /* <DEDUP_REMOVED lines=8> */
[C---:B0-----:R-:W-:Y:S01]  /*93e0*/  IMAD R43, R6.reuse, 0x71, RZ ;  /* 0x00000071062b7824 */ /* 0x041fe200078e02ff */
        /* <DEDUP_REMOVED lines=65> */
[----:B------:R-:W-:Y:S01]  /*9800*/  STL [R1+0x634], R83 ;  /* 0x0006345301007387 */ /* 0x000fe20000100800 */
[----:B------:R-:W-:Y:S01]  /*9810*/  @!P5 IMAD.MOV.U32 R5, RZ, RZ, R84 ;  /* 0x000000ffff05d224 */ /* 0x000fe200078e0054 */
[----:B--2---:R-:W-:Y:S02]  /*9820*/  IADD3 R73, P6, PT, R79, R2, RZ ;  /* 0x000000024f497210 */ /* 0x004fe40007fde0ff */
[----:B------:R0:W-:Y:S04]  /*9830*/  STL [R1+0x630], R84 ;  /* 0x0006305401007387 */ /* 0x0001e80000100800 */
[----:B------:R1:W5:Y:S01]  /*9840*/  @!P5 LDG.E.U16 R137, desc[UR22][R4.64] ;  /* 0x000000160489d981 */ /* 0x000362000c1e1500 */
[----:B------:R-:W-:-:S02]  /*9850*/  ISETP.GE.U32.AND P5, PT, R45, 0x7ffffe96, PT ;  /* 0x7ffffe962d00780c */ /* 0x000fc40003fa6070 */
[----:B0-----:R-:W-:Y:S01]  /*9860*/  LEA.HI.X.SX32 R84, R46, R0, 0x1, P6 ;  /* 0x000000002e547211 */ /* 0x001fe200030f0eff */
[----:B------:R-:W-:Y:S02]  /*9870*/  VIADD R46, R3, 0xffffff96 ;  /* 0xffffff96032e7836 */ /* 0x000fe40000000000 */
[----:B-1----:R-:W-:Y:S02]  /*9880*/  @!P0 IMAD.MOV.U32 R4, RZ, RZ, R73 ;  /* 0x000000ffff048224 */ /* 0x002fe400078e0049 */
[----:B------:R-:W-:Y:S01]  /*9890*/  @!P0 IMAD.MOV.U32 R5, RZ, RZ, R84 ;  /* 0x000000ffff058224 */ /* 0x000fe200078e0054 */
[----:B------:R-:W-:Y:S01]  /*98a0*/  IADD3 R83, P6, PT, R77, R2, RZ ;  /* 0x000000024d537210 */ /* 0x000fe20007fde0ff */
[----:B------:R-:W-:Y:S01]  /*98b0*/  IMAD R45, R6, 0x6a, RZ ;  /* 0x0000006a062d7824 */ /* 0x000fe200078e02ff */
[----:B------:R0:W-:Y:S04]  /*98c0*/  STL [R1+0x62c], R73 ;  /* 0x00062c4901007387 */ /* 0x0001e80000100800 */
[----:B------:R1:W5:Y:S01]  /*98d0*/  @!P0 LDG.E.U16 R136, desc[UR22][R4.64] ;  /* 0x0000001604888981 */ /* 0x000362000c1e1500 */
[----:B------:R-:W-:-:S03]  /*98e0*/  ISETP.GE.U32.AND P0, PT, R46, 0x7ffffe97, PT ;  /* 0x7ffffe972e00780c */ /* 0x000fc60003f06070 */
[----:B------:R2:W-:Y:S01]  /*98f0*/  STL [R1+0x628], R84 ;  /* 0x0006285401007387 */ /* 0x0005e20000100800 */
[----:B0-----:R-:W-:-:S03]  /*9900*/  IMAD R73, R6, 0x69, RZ ;  /* 0x0000006906497824 */ /* 0x001fc600078e02ff */
[----:B------:R-:W-:Y:S01]  /*9910*/  STL [R1+0x624], R83 ;  /* 0x0006245301007387 */ /* 0x000fe20000100800 */
[----:B--2---:R-:W-:Y:S02]  /*9920*/  LEA.HI.X.SX32 R84, R45, R0, 0x1, P6 ;  /* 0x000000002d547211 */ /* 0x004fe400030f0eff */
[----:B------:R-:W-:Y:S01]  /*9930*/  IADD3 R74, P6, PT, R74, R2, RZ ;  /* 0x000000024a4a7210 */ /* 0x000fe20007fde0ff */
[----:B-1----:R-:W-:Y:S02]  /*9940*/  @!P5 IMAD.MOV.U32 R4, RZ, RZ, R83 ;  /* 0x000000ffff04d224 */ /* 0x002fe400078e0053 */
[----:B------:R-:W-:Y:S01]  /*9950*/  @!P5 IMAD.MOV.U32 R5, RZ, RZ, R84 ;  /* 0x000000ffff05d224 */ /* 0x000fe200078e0054 */
[----:B------:R0:W-:Y:S01]  /*9960*/  STL [R1+0x620], R84 ;  /* 0x0006205401007387 */ /* 0x0001e20000100800 */
[----:B------:R-:W-:-:S03]  /*9970*/  VIADD R46, R3, 0xffffff97 ;  /* 0xffffff97032e7836 */ /* 0x000fc60000000000 */
[----:B------:R1:W5:Y:S02]  /*9980*/  @!P5 LDG.E.U16 R135, desc[UR22][R4.64] ;  /* 0x000000160487d981 */ /* 0x000364000c1e1500 */
[----:B------:R-:W-:Y:S02]  /*9990*/  ISETP.GE.U32.AND P5, PT, R46, 0x7ffffe98, PT ;  /* 0x7ffffe982e00780c */ /* 0x000fe40003fa6070 */
[----:B0-----:R-:W-:Y:S01]  /*99a0*/  LEA.HI.X.SX32 R84, R73, R0, 0x1, P6 ;  /* 0x0000000049547211 */ /* 0x001fe200030f0eff */
[----:B------:R-:W-:Y:S02]  /*99b0*/  VIADD R73, R3, 0xffffff98 ;  /* 0xffffff9803497836 */ /* 0x000fe40000000000 */
[----:B-1----:R-:W-:Y:S02]  /*99c0*/  @!P0 IMAD.MOV.U32 R4, RZ, RZ, R74 ;  /* 0x000000ffff048224 */ /* 0x002fe400078e004a */
[----:B------:R-:W-:Y:S01]  /*99d0*/  @!P0 IMAD.MOV.U32 R5, RZ, RZ, R84 ;  /* 0x000000ffff058224 */ /* 0x000fe200078e0054 */
[----:B------:R-:W-:Y:S01]  /*99e0*/  IADD3 R83, P6, PT, R72, R2, RZ ;  /* 0x0000000248537210 */ /* 0x000fe20007fde0ff */
[----:B------:R-:W-:Y:S01]  /*99f0*/  IMAD R46, R6, 0x68, RZ ;  /* 0x00000068062e7824 */ /* 0x000fe200078e02ff */
[----:B------:R-:W-:Y:S04]  /*9a00*/  STL [R1+0x61c], R74 ;  /* 0x00061c4a01007387 */ /* 0x000fe80000100800 */
[----:B------:R0:W5:Y:S01]  /*9a10*/  @!P0 LDG.E.U16 R134, desc[UR22][R4.64] ;  /* 0x0000001604868981 */ /* 0x000162000c1e1500 */
[----:B------:R-:W-:-:S03]  /*9a20*/  ISETP.GE.U32.AND P0, PT, R73, 0x7ffffe99, PT ;  /* 0x7ffffe994900780c */ /* 0x000fc60003f06070 */
[----:B------:R1:W-:Y:S01]  /*9a30*/  STL [R1+0x618], R84 ;  /* 0x0006185401007387 */ /* 0x0003e20000100800 */
[----:B------:R-:W-:Y:S02]  /*9a40*/  IMAD R73, R6, 0x67, RZ ;  /* 0x0000006706497824 */ /* 0x000fe400078e02ff */
[----:B------:R-:W-:Y:S01]  /*9a50*/  VIADD R72, R3, 0xffffff99 ;  /* 0xffffff9903487836 */ /* 0x000fe20000000000 */
[----:B------:R-:W-:Y:S01]  /*9a60*/  STL [R1+0x614], R83 ;  /* 0x0006145301007387 */ /* 0x000fe20000100800 */
[----:B-1----:R-:W-:Y:S02]  /*9a70*/  LEA.HI.X.SX32 R84, R46, R0, 0x1, P6 ;  /* 0x000000002e547211 */ /* 0x002fe400030f0eff */
[----:B------:R-:W-:Y:S01]  /*9a80*/  IADD3 R74, P6, PT, R47, R2, RZ ;  /* 0x000000022f4a7210 */ /* 0x000fe20007fde0ff */
[----:B0-----:R-:W-:Y:S02]  /*9a90*/  @!P5 IMAD.MOV.U32 R4, RZ, RZ, R83 ;  /* 0x000000ffff04d224 */ /* 0x001fe400078e0053 */
[----:B------:R-:W-:Y:S01]  /*9aa0*/  @!P5 IMAD.MOV.U32 R5, RZ, RZ, R84 ;  /* 0x000000ffff05d224 */ /* 0x000fe200078e0054 */
        /* <DEDUP_REMOVED lines=80> */
[----:B------:R0:W-:Y:S01]  /*9fb0*/  STL [R1+0x5d0], R84 ;  /* 0x0005d05401007387 */ /* 0x0001e20000100800 */
[----:B------:R-:W-:-:S03]  /*9fc0*/  PRMT R122, RZ, 0x7610, R122 ;  /* 0x00007610ff7a7816 */ /* 0x000fc6000000007a */
[----:B------:R1:W5:Y:S01]  /*9fd0*/  @!P5 LDG.E.U16 R124, desc[UR22][R4.64] ;  /* 0x00000016047cd981 */ /* 0x000362000c1e1500 */
        /* <DEDUP_REMOVED lines=139> */
[----:B------:R-:W-:-:S03]  /*a890*/  VIADD R56, R3, 0xffffffb0 ;  /* 0xffffffb003387836 */ /* 0x000fc60000000000 */
[----:B------:R1:W5:Y:S01]  /*a8a0*/  @!P5 LDG.E.U16 R109, desc[UR22][R4.64] ;  /* 0x00000016046dd981 */ /* 0x000362000c1e1500 */
[----:B------:R-:W-:Y:S02]  /*a8b0*/  ISETP.GE.U32.AND P5, PT, R58, 0x7ffffeb0, PT ;  /* 0x7ffffeb03a00780c */ /* 0x000fe40003fa6070 */
[----:B0-----:R-:W-:Y:S01]  /*a8c0*/  LEA.HI.X.SX32 R84, R62, R0, 0x1, P6 ;  /* 0x000000003e547211 */ /* 0x001fe200030f0eff */
[----:B------:R-:W-:Y:S02]  /*a8d0*/  IMAD R62, R6, 0x50, RZ ;  /* 0x00000050063e7824 */ /* 0x000fe400078e02ff */
[----:B-1----:R-:W-:Y:S02]  /*a8e0*/  @!P0 IMAD.MOV.U32 R4, RZ, RZ, R74 ;  /* 0x000000ffff048224 */ /* 0x002fe400078e004a */
[----:B------:R-:W-:Y:S01]  /*a8f0*/  @!P0 IMAD.MOV.U32 R5, RZ, RZ, R84 ;  /* 0x000000ffff058224 */ /* 0x000fe200078e0054 */
[----:B------:R-:W-:-:S04]  /*a900*/  IADD3 R83, P6, PT, R54, R2, RZ ;  /* 0x0000000236537210 */ /* 0x000fc80007fde0ff */
[----:B------:R0:W5:Y:S01]  /*a910*/  @!P0 LDG.E.U16 R108, desc[UR22][R4.64] ;  /* 0x00000016046c8981 */ /* 0x000162000c1e1500 */
[----:B------:R-:W-:Y:S02]  /*a920*/  ISETP.GE.U32.AND P0, PT, R56, 0x7ffffeb1, PT ;  /* 0x7ffffeb13800780c */ /* 0x000fe40003f06070 */
[----:B------:R-:W-:Y:S01]  /*a930*/  LEA.HI.X.SX32 R58, R62, R0, 0x1, P6 ;  /* 0x000000003e3a7211 */ /* 0x000fe200030f0eff */
[----:B------:R1:W-:Y:S01]  /*a940*/  STL [R1+0x55c], R74 ;  /* 0x00055c4a01007387 */ /* 0x0003e20000100800 */
[----:B------:R-:W-:Y:S02]  /*a950*/  IMAD R56, R6, 0x4f, RZ ;  /* 0x0000004f06387824 */ /* 0x000fe400078e02ff */
[C---:B------:R-:W-:Y:S02]  /*a960*/  VIADD R54, R3.reuse, 0xffffffb1 ;  /* 0xffffffb103367836 */ /* 0x040fe40000000000 */
[----:B0-----:R-:W-:Y:S02]  /*a970*/  @!P5 IMAD.MOV.U32 R4, RZ, RZ, R83 ;  /* 0x000000ffff04d224 */ /* 0x001fe400078e0053 */
[----:B------:R-:W-:Y:S01]  /*a980*/  @!P5 IMAD.MOV.U32 R5, RZ, RZ, R58 ;  /* 0x000000ffff05d224 */ /* 0x000fe200078e003a */
[----:B-1----:R-:W-:Y:S01]  /*a990*/  IADD3 R74, P6, PT, R48, R2, RZ ;  /* 0x00000002304a7210 */ /* 0x002fe20007fde0ff */
[----:B------:R-:W-:Y:S03]  /*a9a0*/  STL [R1+0x558], R84 ;  /* 0x0005585401007387 */ /* 0x000fe60000100800 */
[----:B------:R-:W-:Y:S01]  /*a9b0*/  LEA.HI.X.SX32 R56, R56, R0, 0x1, P6 ;  /* 0x0000000038387211 */ /* 0x000fe200030f0eff */
[----:B------:R0:W5:Y:S01]  /*a9c0*/  @!P5 LDG.E.U16 R107, desc[UR22][R4.64] ;  /* 0x00000016046bd981 */ /* 0x000162000c1e1500 */
[----:B------:R-:W-:Y:S01]  /*a9d0*/  ISETP.GE.U32.AND P5, PT, R54, 0x7ffffeb2, PT ;  /* 0x7ffffeb23600780c */ /* 0x000fe20003fa6070 */
[----:B------:R-:W-:-:S02]  /*a9e0*/  VIADD R48, R3, 0xffffffb2 ;  /* 0xffffffb203307836 */ /* 0x000fc40000000000 */
[----:B------:R1:W-:Y:S04]  /*a9f0*/  STL [R1+0x554], R83 ;  /* 0x0005545301007387 */ /* 0x0003e80000100800 */
[----:B------:R2:W-:Y:S01]  /*aa00*/  STL [R1+0x550], R58 ;  /* 0x0005503a01007387 */ /* 0x0005e20000100800 */
[----:B0-----:R-:W-:Y:S02]  /*aa10*/  @!P0 IMAD.MOV.U32 R4, RZ, RZ, R74 ;  /* 0x000000ffff048224 */ /* 0x001fe400078e004a */
[----:B------:R-:W-:Y:S02]  /*aa20*/  @!P0 IMAD.MOV.U32 R5, RZ, RZ, R56 ;  /* 0x000000ffff058224 */ /* 0x000fe400078e0038 */
[----:B-1----:R-:W-:-:S03]  /*aa30*/  IMAD R83, R6, 0x4e, RZ ;  /* 0x0000004e06537824 */ /* 0x002fc600078e02ff */
[----:B------:R0:W5:Y:S01]  /*aa40*/  @!P0 LDG.E.U16 R106, desc[UR22][R4.64] ;  /* 0x00000016046a8981 */ /* 0x000162000c1e1500 */
[----:B--2---:R-:W-:Y:S02]  /*aa50*/  IADD3 R58, P6, PT, R38, R2, RZ ;  /* 0x00000002263a7210 */ /* 0x004fe40007fde0ff */
[----:B------:R-:W-:Y:S01]  /*aa60*/  ISETP.GE.U32.AND P0, PT, R48, 0x7ffffeb3, PT ;  /* 0x7ffffeb33000780c */ /* 0x000fe20003f06070 */
[----:B------:R-:W-:Y:S01]  /*aa70*/  STL [R1+0x54c], R74 ;  /* 0x00054c4a01007387 */ /* 0x000fe20000100800 */
[----:B------:R-:W-:Y:S01]  /*aa80*/  LEA.HI.X.SX32 R54, R83, R0, 0x1, P6 ;  /* 0x0000000053367211 */ /* 0x000fe200030f0eff */
[----:B------:R-:W-:Y:S02]  /*aa90*/  IMAD R48, R6, 0x4d, RZ ;  /* 0x0000004d06307824 */ /* 0x000fe400078e02ff */
[----:B------:R1:W-:Y:S01]  /*aaa0*/  STL [R1+0x548], R56 ;  /* 0x0005483801007387 */ /* 0x0003e20000100800 */
[----:B------:R-:W-:Y:S02]  /*aab0*/  VIADD R38, R3, 0xffffffb3 ;  /* 0xffffffb303267836 */ /* 0x000fe40000000000 */
[----:B0-----:R-:W-:-:S02]  /*aac0*/  @!P5 IMAD.MOV.U32 R4, RZ, RZ, R58 ;  /* 0x000000ffff04d224 */ /* 0x001fc400078e003a */
[----:B------:R-:W-:Y:S01]  /*aad0*/  @!P5 IMAD.MOV.U32 R5, RZ, RZ, R54 ;  /* 0x000000ffff05d224 */ /* 0x000fe200078e0036 */
[----:B-1----:R-:W-:-:S04]  /*aae0*/  IADD3 R56, P6, PT, R33, R2, RZ ;  /* 0x0000000221387210 */ /* 0x002fc80007fde0ff */
[----:B------:R0:W5:Y:S01]  /*aaf0*/  @!P5 LDG.E.U16 R105, desc[UR22][R4.64] ;  /* 0x000000160469d981 */ /* 0x000162000c1e1500 */
[----:B------:R-:W-:Y:S02]  /*ab00*/  LEA.HI.X.SX32 R48, R48, R0, 0x1, P6 ;  /* 0x0000000030307211 */ /* 0x000fe400030f0eff */
[----:B------:R-:W-:Y:S01]  /*ab10*/  ISETP.GE.U32.AND P5, PT, R38, 0x7ffffeb4, PT ;  /* 0x7ffffeb42600780c */ /* 0x000fe20003fa6070 */
[----:B------:R-:W-:Y:S01]  /*ab20*/  STL [R1+0x544], R58 ;  /* 0x0005443a01007387 */ /* 0x000fe20000100800 */
[----:B------:R-:W-:Y:S02]  /*ab30*/  VIADD R33, R3, 0xffffffb4 ;  /* 0xffffffb403217836 */ /* 0x000fe40000000000 */
[----:B0-----:R-:W-:Y:S02]  /*ab40*/  @!P0 IMAD.MOV.U32 R4, RZ, RZ, R56 ;  /* 0x000000ffff048224 */ /* 0x001fe400078e0038 */
[----:B------:R-:W-:Y:S01]  /*ab50*/  @!P0 IMAD.MOV.U32 R5, RZ, RZ, R48 ;  /* 0x000000ffff058224 */ /* 0x000fe200078e0030 */
[----:B------:R0:W-:Y:S01]  /*ab60*/  STL [R1+0x540], R54 ;  /* 0x0005403601007387 */ /* 0x0001e20000100800 */
[----:B------:R-:W-:-:S03]  /*ab70*/  IMAD R84, R6, 0x4c, RZ ;  /* 0x0000004c06547824 */ /* 0x000fc600078e02ff */
[----:B------:R1:W5:Y:S01]  /*ab80*/  @!P0 LDG.E.U16 R104, desc[UR22][R4.64] ;  /* 0x0000001604688981 */ /* 0x000362000c1e1500 */
[----:B------:R-:W-:Y:S02]  /*ab90*/  ISETP.GE.U32.AND P0, PT, R33, 0x7ffffeb5, PT ;  /* 0x7ffffeb52100780c */ /* 0x000fe40003f06070 */
[----:B0-----:R-:W-:Y:S01]  /*aba0*/  IADD3 R54, P6, PT, R29, R2, RZ ;  /* 0x000000021d367210 */ /* 0x001fe20007fde0ff */
[----:B------:R-:W-:Y:S01]  /*abb0*/  STL [R1+0x53c], R56 ;  /* 0x00053c3801007387 */ /* 0x000fe20000100800 */
[----:B------:R-:W-:Y:S02]  /*abc0*/  IMAD R33, R6, 0x4b, RZ ;  /* 0x0000004b06217824 */ /* 0x000fe400078e02ff */
[----:B------:R-:W-:Y:S01]  /*abd0*/  LEA.HI.X.SX32 R38, R84, R0, 0x1, P6 ;  /* 0x0000000054267211 */ /* 0x000fe200030f0eff */
[----:B------:R0:W-:Y:S01]  /*abe0*/  STL [R1+0x538], R48 ;  /* 0x0005383001007387 */ /* 0x0001e20000100800 */
[----:B-1----:R-:W-:Y:S02]  /*abf0*/  @!P5 IMAD.MOV.U32 R4, RZ, RZ, R54 ;  /* 0x000000ffff04d224 */ /* 0x002fe400078e0036 */
[----:B------:R-:W-:-:S02]  /*ac00*/  VIADD R29, R3, 0xffffffb5 ;  /* 0xffffffb5031d7836 */ /* 0x000fc40000000000 */
[----:B------:R-:W-:Y:S01]  /*ac10*/  @!P5 IMAD.MOV.U32 R5, RZ, RZ, R38 ;  /* 0x000000ffff05d224 */ /* 0x000fe200078e0026 */
[----:B0-----:R-:W-:-:S04]  /*ac20*/  IADD3 R48, P6, PT, R23, R2, RZ ;  /* 0x0000000217307210 */ /* 0x001fc80007fde0ff */
        /* <DEDUP_REMOVED lines=12> */
[----:B------:R-:W-:-:S03]  /*acf0*/  IMAD R24, R6, 0x49, RZ ;  /* 0x0000004906187824 */ /* 0x000fc600078e02ff */
[----:B------:R-:W-:Y:S02]  /*ad00*/  LEA.HI.X.SX32 R29, R58, R0, 0x1, P6 ;  /* 0x000000003a1d7211 */ /* 0x000fe400030f0eff */
[----:B------:R-:W-:Y:S01]  /*ad10*/  IADD3 R26, P6, PT, R26, R2, RZ ;  /* 0x000000021a1a7210 */ /* 0x000fe20007fde0ff */
[----:B-1----:R-:W-:Y:S02]  /*ad20*/  @!P5 IMAD.MOV.U32 R4, RZ, RZ, R38 ;  /* 0x000000ffff04d224 */ /* 0x002fe400078e0026 */
[----:B------:R-:W-:Y:S01]  /*ad30*/  @!P5 IMAD.MOV.U32 R5, RZ, RZ, R29 ;  /* 0x000000ffff05d224 */ /* 0x000fe200078e001d */
[----:B------:R-:W-:Y:S01]  /*ad40*/  LEA.HI.X.SX32 R24, R24, R0, 0x1, P6 ;  /* 0x0000000018187211 */ /* 0x000fe200030f0eff */
[----:B------:R-:W-:-:S03]  /*ad50*/  VIADD R23, R3, 0xffffffb7 ;  /* 0xffffffb703177836 */ /* 0x000fc60000000000 */
[----:B------:R0:W5:Y:S02]  /*ad60*/  @!P5 LDG.E.U16 R101, desc[UR22][R4.64] ;  /* 0x000000160465d981 */ /* 0x000164000c1e1500 */
[----:B------:R-:W-:Y:S01]  /*ad70*/  ISETP.GE.U32.AND P5, PT, R23, 0x7ffffeb8, PT ;  /* 0x7ffffeb81700780c */ /* 0x000fe20003fa6070 */
[----:B------:R-:W-:Y:S01]  /*ad80*/  VIADD R23, R3, 0xffffffb8 ;  /* 0xffffffb803177836 */ /* 0x000fe20000000000 */
[----:B------:R-:W-:Y:S01]  /*ad90*/  STL [R1+0x52c], R48 ;  /* 0x00052c3001007387 */ /* 0x000fe20000100800 */
[----:B------:R-:W-:Y:S01]  /*ada0*/  IMAD R74, R6, 0x48, RZ ;  /* 0x00000048064a7824 */ /* 0x000fe200078e02ff */
[----:B------:R-:W-:Y:S01]  /*adb0*/  IADD3 R25, P6, PT, R25, R2, RZ ;  /* 0x0000000219197210 */ /* 0x000fe20007fde0ff */
[----:B0-----:R-:W-:Y:S02]  /*adc0*/  @!P0 IMAD.MOV.U32 R4, RZ, RZ, R26 ;  /* 0x000000ffff048224 */ /* 0x001fe400078e001a */
[----:B------:R-:W-:Y:S01]  /*add0*/  @!P0 IMAD.MOV.U32 R5, RZ, RZ, R24 ;  /* 0x000000ffff058224 */ /* 0x000fe200078e0018 */
[----:B------:R-:W-:Y:S04]  /*ade0*/  STL [R1+0x528], R33 ;  /* 0x0005282101007387 */ /* 0x000fe80000100800 */
[----:B------:R-:W-:Y:S04]  /*adf0*/  STL [R1+0x524], R38 ;  /* 0x0005242601007387 */ /* 0x000fe80000100800 */
[----:B------:R0:W5:Y:S01]  /*ae00*/  @!P0 LDG.E.U16 R100, desc[UR22][R4.64] ;  /* 0x0000001604648981 */ /* 0x000162000c1e1500 */
[----:B------:R-:W-:-:S03]  /*ae10*/  ISETP.GE.U32.AND P0, PT, R23, 0x7ffffeb9, PT ;  /* 0x7ffffeb91700780c */ /* 0x000fc60003f06070 */
[----:B------:R1:W-:Y:S04]  /*ae20*/  STL [R1+0x520], R29 ;  /* 0x0005201d01007387 */ /* 0x0003e80000100800 */
[----:B------:R2:W-:Y:S04]  /*ae30*/  STL [R1+0x51c], R26 ;  /* 0x00051c1a01007387 */ /* 0x0005e80000100800 */
[----:B------:R3:W-:Y:S01]  /*ae40*/  STL [R1+0x518], R24 ;  /* 0x0005181801007387 */ /* 0x0007e20000100800 */
[----:B-1----:R-:W-:Y:S01]  /*ae50*/  LEA.HI.X.SX32 R29, R74, R0, 0x1, P6 ;  /* 0x000000004a1d7211 */ /* 0x002fe200030f0eff */
[----:B0-----:R-:W-:Y:S01]  /*ae60*/  @!P5 IMAD.MOV.U32 R4, RZ, RZ, R25 ;  /* 0x000000ffff04d224 */ /* 0x001fe200078e0019 */
[----:B--2---:R-:W-:-:S03]  /*ae70*/  IADD3 R26, P6, PT, R27, R2, RZ ;  /* 0x000000021b1a7210 */ /* 0x004fc60007fde0ff */
[----:B------:R-:W-:Y:S02]  /*ae80*/  @!P5 IMAD.MOV.U32 R5, RZ, RZ, R29 ;  /* 0x000000ffff05d224 */ /* 0x000fe400078e001d */
[----:B---3--:R-:W-:Y:S02]  /*ae90*/  IMAD R24, R6, 0x47, RZ ;  /* 0x0000004706187824 */ /* 0x008fe400078e02ff */
[----:B------:R-:W-:Y:S01]  /*aea0*/  VIADD R23, R3, 0xffffffb9 ;  /* 0xffffffb903177836 */ /* 0x000fe20000000000 */
[----:B------:R0:W5:Y:S02]  /*aeb0*/  @!P5 LDG.E.U16 R99, desc[UR22][R4.64] ;  /* 0x000000160463d981 */ /* 0x000164000c1e1500 */
[----:B------:R-:W-:Y:S02]  /*aec0*/  LEA.HI.X.SX32 R24, R24, R0, 0x1, P6 ;  /* 0x0000000018187211 */ /* 0x000fe400030f0eff */
[----:B------:R-:W-:Y:S01]  /*aed0*/  ISETP.GE.U32.AND P5, PT, R23, 0x7ffffeba, PT ;  /* 0x7ffffeba1700780c */ /* 0x000fe20003fa6070 */
[----:B------:R-:W-:Y:S01]  /*aee0*/  VIADD R23, R3, 0xffffffba ;  /* 0xffffffba03177836 */ /* 0x000fe20000000000 */
[----:B------:R1:W-:Y:S01]  /*aef0*/  STL [R1+0x514], R25 ;  /* 0x0005141901007387 */ /* 0x0003e20000100800 */
[----:B------:R-:W-:-:S02]  /*af00*/  IMAD R54, R6, 0x46, RZ ;  /* 0x0000004606367824 */ /* 0x000fc400078e02ff */
[----:B0-----:R-:W-:Y:S02]  /*af10*/  @!P0 IMAD.MOV.U32 R4, RZ, RZ, R26 ;  /* 0x000000ffff048224 */ /* 0x001fe400078e001a */
[----:B------:R-:W-:Y:S01]  /*af20*/  @!P0 IMAD.MOV.U32 R5, RZ, RZ, R24 ;  /* 0x000000ffff058224 */ /* 0x000fe200078e0018 */
[----:B------:R-:W-:Y:S01]  /*af30*/  STL [R1+0x510], R29 ;  /* 0x0005101d01007387 */ /* 0x000fe20000100800 */
[----:B-1----:R-:W-:-:S03]  /*af40*/  IADD3 R25, P6, PT, R28, R2, RZ ;  /* 0x000000021c197210 */ /* 0x002fc60007fde0ff */
[----:B------:R0:W5:Y:S01]  /*af50*/  @!P0 LDG.E.U16 R98, desc[UR22][R4.64] ;  /* 0x0000001604628981 */ /* 0x000162000c1e1500 */
[----:B------:R-:W-:Y:S02]  /*af60*/  ISETP.GE.U32.AND P0, PT, R23, 0x7ffffebb, PT ;  /* 0x7ffffebb1700780c */ /* 0x000fe40003f06070 */
[----:B------:R-:W-:Y:S01]  /*af70*/  LEA.HI.X.SX32 R27, R54, R0, 0x1, P6 ;  /* 0x00000000361b7211 */ /* 0x000fe200030f0eff */
[----:B------:R1:W-:Y:S04]  /*af80*/  STL [R1+0x50c], R26 ;  /* 0x00050c1a01007387 */ /* 0x0003e80000100800 */
[----:B------:R2:W-:Y:S01]  /*af90*/  STL [R1+0x508], R24 ;  /* 0x0005081801007387 */ /* 0x0005e20000100800 */
[----:B------:R-:W-:Y:S02]  /*afa0*/  VIADD R23, R3, 0xffffffbb ;  /* 0xffffffbb03177836 */ /* 0x000fe40000000000 */
[----:B0-----:R-:W-:Y:S01]  /*afb0*/  @!P5 IMAD.MOV.U32 R4, RZ, RZ, R25 ;  /* 0x000000ffff04d224 */ /* 0x001fe200078e0019 */
[----:B-1----:R-:W-:Y:S01]  /*afc0*/  IADD3 R26, P6, PT, R30, R2, RZ ;  /* 0x000000021e1a7210 */ /* 0x002fe20007fde0ff */
[----:B------:R-:W-:-:S02]  /*afd0*/  @!P5 IMAD.MOV.U32 R5, RZ, RZ, R27 ;  /* 0x000000ffff05d224 */ /* 0x000fc400078e001b */
[----:B--2---:R-:W-:-:S03]  /*afe0*/  IMAD R24, R6, 0x45, RZ ;  /* 0x0000004506187824 */ /* 0x004fc600078e02ff */
[----:B------:R0:W5:Y:S02]  /*aff0*/  @!P5 LDG.E.U16 R97, desc[UR22][R4.64] ;  /* 0x000000160461d981 */ /* 0x000164000c1e1500 */
[----:B------:R-:W-:Y:S02]  /*b000*/  LEA.HI.X.SX32 R24, R24, R0, 0x1, P6 ;  /* 0x0000000018187211 */ /* 0x000fe400030f0eff */
[----:B------:R-:W-:Y:S01]  /*b010*/  ISETP.GE.U32.AND P5, PT, R23, 0x7ffffebc, PT ;  /* 0x7ffffebc1700780c */ /* 0x000fe20003fa6070 */
[----:B------:R-:W-:Y:S01]  /*b020*/  VIADD R23, R3, 0xffffffbc ;  /* 0xffffffbc03177836 */ /* 0x000fe20000000000 */
[----:B------:R1:W-:Y:S01]  /*b030*/  STL [R1+0x504], R25 ;  /* 0x0005041901007387 */ /* 0x0003e20000100800 */
[----:B------:R-:W-:Y:S02]  /*b040*/  IMAD R56, R6, 0x44, RZ ;  /* 0x0000004406387824 */ /* 0x000fe400078e02ff */
[----:B0-----:R-:W-:Y:S02]  /*b050*/  @!P0 IMAD.MOV.U32 R4, RZ, RZ, R26 ;  /* 0x000000ffff048224 */ /* 0x001fe400078e001a */
[----:B------:R-:W-:Y:S01]  /*b060*/  @!P0 IMAD.MOV.U32 R5, RZ, RZ, R24 ;  /* 0x000000ffff058224 */ /* 0x000fe200078e0018 */
[----:B------:R0:W-:Y:S01]  /*b070*/  STL [R1+0x500], R27 ;  /* 0x0005001b01007387 */ /* 0x0001e20000100800 */
[----:B-1----:R-:W-:-:S03]  /*b080*/  IADD3 R25, P6, PT, R31, R2, RZ ;  /* 0x000000021f197210 */ /* 0x002fc60007fde0ff */
[----:B------:R1:W5:Y:S01]  /*b090*/  @!P0 LDG.E.U16 R96, desc[UR22][R4.64] ;  /* 0x0000001604608981 */ /* 0x000362000c1e1500 */
[----:B------:R-:W-:-:S03]  /*b0a0*/  ISETP.GE.U32.AND P0, PT, R23, 0x7ffffebd, PT ;  /* 0x7ffffebd1700780c */ /* 0x000fc60003f06070 */
[----:B------:R2:W-:Y:S01]  /*b0b0*/  STL [R1+0x4fc], R26 ;  /* 0x0004fc1a01007387 */ /* 0x0005e20000100800 */
[----:B0-----:R-:W-:-:S03]  /*b0c0*/  LEA.HI.X.SX32 R27, R56, R0, 0x1, P6 ;  /* 0x00000000381b7211 */ /* 0x001fc600030f0eff */
[----:B------:R0:W-:Y:S01]  /*b0d0*/  STL [R1+0x4f8], R24 ;  /* 0x0004f81801007387 */ /* 0x0001e20000100800 */
[----:B------:R-:W-:Y:S02]  /*b0e0*/  VIADD R23, R3, 0xffffffbd ;  /* 0xffffffbd03177836 */ /* 0x000fe40000000000 */
[----:B-1----:R-:W-:Y:S01]  /*b0f0*/  @!P5 IMAD.MOV.U32 R4, RZ, RZ, R25 ;  /* 0x000000ffff04d224 */ /* 0x002fe200078e0019 */
[----:B--2---:R-:W-:Y:S01]  /*b100*/  IADD3 R26, P6, PT, R32, R2, RZ ;  /* 0x00000002201a7210 */ /* 0x004fe20007fde0ff */
[----:B------:R-:W-:Y:S02]  /*b110*/  @!P5 IMAD.MOV.U32 R5, RZ, RZ, R27 ;  /* 0x000000ffff05d224 */ /* 0x000fe400078e001b */
[----:B0-----:R-:W-:-:S03]  /*b120*/  IMAD R24, R6, 0x43, RZ ;  /* 0x0000004306187824 */ /* 0x001fc600078e02ff */
[----:B------:R0:W5:Y:S02]  /*b130*/  @!P5 LDG.E.U16 R95, desc[UR22][R4.64] ;  /* 0x00000016045fd981 */ /* 0x000164000c1e1500 */
[----:B------:R-:W-:Y:S01]  /*b140*/  LEA.HI.X.SX32 R24, R24, R0, 0x1, P6 ;  /* 0x0000000018187211 */ /* 0x000fe200030f0eff */
[C---:B------:R-:W-:Y:S01]  /*b150*/  IMAD R85, R6.reuse, 0x84, RZ ;  /* 0x0000008406557824 */ /* 0x040fe200078e02ff */
[----:B------:R-:W-:Y:S01]  /*b160*/  ISETP.GE.U32.AND P5, PT, R23, 0x7ffffebe, PT ;  /* 0x7ffffebe1700780c */ /* 0x000fe20003fa6070 */
[----:B------:R-:W-:Y:S01]  /*b170*/  VIADD R23, R3, 0xffffffbe ;  /* 0xffffffbe03177836 */ /* 0x000fe20000000000 */
[----:B------:R1:W-:Y:S01]  /*b180*/  STL [R1+0x4f4], R25 ;  /* 0x0004f41901007387 */ /* 0x0003e20000100800 */
[C---:B------:R-:W-:Y:S02]  /*b190*/  IMAD R48, R6.reuse, 0x42, RZ ;  /* 0x0000004206307824 */ /* 0x040fe400078e02ff */
[----:B0-----:R-:W-:Y:S02]  /*b1a0*/  @!P0 IMAD.MOV.U32 R4, RZ, RZ, R26 ;  /* 0x000000ffff048224 */ /* 0x001fe400078e001a */
[----:B------:R-:W-:Y:S01]  /*b1b0*/  @!P0 IMAD.MOV.U32 R5, RZ, RZ, R24 ;  /* 0x000000ffff058224 */ /* 0x000fe200078e0018 */
[----:B------:R0:W-:Y:S01]  /*b1c0*/  STL [R1+0x4f0], R27 ;  /* 0x0004f01b01007387 */ /* 0x0001e20000100800 */
[----:B------:R-:W-:Y:S01]  /*b1d0*/  IMAD R86, R6, 0x82, RZ ;  /* 0x0000008206567824 */ /* 0x000fe200078e02ff */
[----:B-1----:R-:W-:-:S02]  /*b1e0*/  IADD3 R25, P6, PT, R85, R2, RZ ;  /* 0x0000000255197210 */ /* 0x002fc40007fde0ff */
[----:B------:R1:W5:Y:S01]  /*b1f0*/  @!P0 LDG.E.U16 R94, desc[UR22][R4.64] ;  /* 0x00000016045e8981 */ /* 0x000362000c1e1500 */
[----:B------:R-:W-:-:S03]  /*b200*/  ISETP.GE.U32.AND P0, PT, R23, 0x7ffffebf, PT ;  /* 0x7ffffebf1700780c */ /* 0x000fc60003f06070 */
[----:B------:R2:W-:Y:S01]  /*b210*/  STL [R1+0x4ec], R26 ;  /* 0x0004ec1a01007387 */ /* 0x0005e20000100800 */
[----:B0-----:R-:W-:-:S03]  /*b220*/  LEA.HI.X.SX32 R27, R48, R0, 0x1, P6 ;  /* 0x00000000301b7211 */ /* 0x001fc600030f0eff */
[----:B------:R0:W-:Y:S01]  /*b230*/  STL [R1+0x4e8], R24 ;  /* 0x0004e81801007387 */ /* 0x0001e20000100800 */
[----:B------:R-:W-:Y:S02]  /*b240*/  VIADD R23, R3, 0xffffffc0 ;  /* 0xffffffc003177836 */ /* 0x000fe40000000000 */
[----:B-1----:R-:W-:Y:S01]  /*b250*/  @!P5 IMAD.MOV.U32 R4, RZ, RZ, R25 ;  /* 0x000000ffff04d224 */ /* 0x002fe200078e0019 */
[----:B------:R-:W-:Y:S01]  /*b260*/  STL [R1+0x4e4], R25 ;  /* 0x0004e41901007387 */ /* 0x000fe20000100800 */
[----:B--2---:R-:W-:Y:S01]  /*b270*/  IADD3 R26, P6, PT, R86, R2, RZ ;  /* 0x00000002561a7210 */ /* 0x004fe20007fde0ff */
[----:B------:R-:W-:Y:S02]  /*b280*/  @!P5 IMAD.MOV.U32 R5, RZ, RZ, R27 ;  /* 0x000000ffff05d224 */ /* 0x000fe400078e001b */
[----:B0-----:R-:W-:Y:S01]  /*b290*/  IMAD R24, R6, 0x41, RZ ;  /* 0x0000004106187824 */ /* 0x001fe200078e02ff */
        /* <DEDUP_REMOVED lines=8> */
[----:B------:R-:W-:-:S03]  /*b320*/  IMAD R24, R6, 0x3f, RZ ;  /* 0x0000003f06187824 */ /* 0x000fc600078e02ff */
[----:B------:R0:W5:Y:S01]  /*b330*/  @!P0 LDG.E.U16 R92, desc[UR22][R4.64] ;  /* 0x00000016045c8981 */ /* 0x000162000c1e1500 */
[----:B------:R-:W-:Y:S02]  /*b340*/  ISETP.GE.U32.AND P0, PT, R23, 0x7ffffec2, PT ;  /* 0x7ffffec21700780c */ /* 0x000fe40003f06070 */
[----:B------:R-:W-:Y:S01]  /*b350*/  LEA.HI.X.SX32 R24, R24, R0, 0x1, P6 ;  /* 0x0000000018187211 */ /* 0x000fe200030f0eff */
[----:B------:R1:W-:Y:S01]  /*b360*/  STL [R1+0x4dc], R26 ;  /* 0x0004dc1a01007387 */ /* 0x0003e20000100800 */
[----:B------:R-:W-:Y:S02]  /*b370*/  IMAD R38, R6, 0x3e, RZ ;  /* 0x0000003e06267824 */ /* 0x000fe400078e02ff */
[----:B------:R-:W-:Y:S01]  /*b380*/  VIADD R23, R3, 0xffffffc2 ;  /* 0xffffffc203177836 */ /* 0x000fe20000000000 */
[----:B------:R2:W-:Y:S01]  /*b390*/  STL [R1+0x4d8], R27 ;  /* 0x0004d81b01007387 */ /* 0x0005e20000100800 */
[----:B0-----:R-:W-:Y:S02]  /*b3a0*/  @!P5 IMAD.MOV.U32 R4, RZ, RZ, R25 ;  /* 0x000000ffff04d224 */ /* 0x001fe400078e0019 */
[----:B------:R-:W-:Y:S01]  /*b3b0*/  @!P5 IMAD.MOV.U32 R5, RZ, RZ, R24 ;  /* 0x000000ffff05d224 */ /* 0x000fe200078e0018 */
[----:B-1----:R-:W-:Y:S01]  /*b3c0*/  IADD3 R26, P6, PT, R35, R2, RZ ;  /* 0x00000002231a7210 */ /* 0x002fe20007fde0ff */
[----:B------:R0:W-:Y:S03]  /*b3d0*/  STL [R1+0x4cc], R25 ;  /* 0x0004cc1901007387 */ /* 0x0001e60000100800 */
[----:B--2---:R-:W-:Y:S01]  /*b3e0*/  LEA.HI.X.SX32 R27, R38, R0, 0x1, P6 ;  /* 0x00000000261b7211 */ /* 0x004fe200030f0eff */
[----:B------:R1:W5:Y:S01]  /*b3f0*/  @!P5 LDG.E.U16 R91, desc[UR22][R4.64] ;  /* 0x00000016045bd981 */ /* 0x000362000c1e1500 */
[----:B------:R-:W-:Y:S01]  /*b400*/  ISETP.GE.U32.AND P5, PT, R23, 0x7ffffec3, PT ;  /* 0x7ffffec31700780c */ /* 0x000fe20003fa6070 */
[----:B------:R-:W-:-:S02]  /*b410*/  VIADD R23, R3, 0xffffffc3 ;  /* 0xffffffc303177836 */ /* 0x000fc40000000000 */
[----:B------:R2:W-:Y:S01]  /*b420*/  STL [R1+0x4c8], R24 ;  /* 0x0004c81801007387 */ /* 0x0005e20000100800 */
[----:B0-----:R-:W-:Y:S01]  /*b430*/  IADD3 R25, P6, PT, R36, R2, RZ ;  /* 0x0000000224197210 */ /* 0x001fe20007fde0ff */
[----:B-1----:R-:W-:Y:S02]  /*b440*/  @!P0 IMAD.MOV.U32 R4, RZ, RZ, R26 ;  /* 0x000000ffff048224 */ /* 0x002fe400078e001a */
[----:B------:R-:W-:Y:S02]  /*b450*/  @!P0 IMAD.MOV.U32 R5, RZ, RZ, R27 ;  /* 0x000000ffff058224 */ /* 0x000fe400078e001b */
[----:B--2---:R-:W-:-:S03]  /*b460*/  IMAD R24, R6, 0x3d, RZ ;  /* 0x0000003d06187824 */ /* 0x004fc600078e02ff */
        /* <DEDUP_REMOVED lines=13> */
[----:B------:R-:W-:-:S02]  /*b540*/  ISETP.GE.U32.AND P5, PT, R23, 0x7ffffec5, PT ;  /* 0x7ffffec51700780c */ /* 0x000fc40003fa6070 */
[----:B------:R-:W-:Y:S01]  /*b550*/  PRMT R82, RZ, 0x7610, R82 ;  /* 0x00007610ff527816 */ /* 0x000fe20000000052 */
[----:B------:R2:W-:Y:S01]  /*b560*/  STL [R1+0x4b8], R24 ;  /* 0x0004b81801007387 */ /* 0x0005e20000100800 */
[----:B------:R-:W-:Y:S01]  /*b570*/  VIADD R23, R3, 0xffffffc5 ;  /* 0xffffffc503177836 */ /* 0x000fe20000000000 */
        /* <DEDUP_REMOVED lines=8> */
[----:B------:R-:W-:Y:S01]  /*b600*/  IMAD R35, R6, 0x3a, RZ ;  /* 0x0000003a06237824 */ /* 0x000fe200078e02ff */
[----:B------:R-:W-:Y:S01]  /*b610*/  PRMT R81, RZ, 0x7610, R81 ;  /* 0x00007610ff517816 */ /* 0x000fe20000000051 */
        /* <DEDUP_REMOVED lines=59> */
[----:B--2---:R-:W-:Y:S01]  /*b9d0*/  IMAD R24, R6, 0x35, RZ ;  /* 0x0000003506187824 */ /* 0x004fe200078e02ff */
[----:B------:R0:W-:Y:S04]  /*b9e0*/  STL [R1+0x484], R26 ;  /* 0x0004841a01007387 */ /* 0x0001e80000100800 */
[----:B------:R1:W5:Y:S01]  /*b9f0*/  @!P0 LDG.E.U16 R76, desc[UR22][R4.64] ;  /* 0x00000016044c8981 */ /* 0x000362000c1e1500 */
[----:B------:R-:W-:-:S03]  /*ba00*/  ISETP.GE.U32.AND P0, PT, R23, 0x7ffffecc, PT ;  /* 0x7ffffecc1700780c */ /* 0x000fc60003f06070 */
[----:B------:R2:W-:Y:S01]  /*ba10*/  STL [R1+0x480], R27 ;  /* 0x0004801b01007387 */ /* 0x0005e20000100800 */
[----:B0-----:R-:W-:Y:S01]  /*ba20*/  LEA.HI.X.SX32 R26, R24, R0, 0x1, P6 ;  /* 0x00000000181a7211 */ /* 0x001fe200030f0eff */
[----:B------:R-:W-:Y:S01]  /*ba30*/  IMAD R24, R6, 0x34, RZ ;  /* 0x0000003406187824 */ /* 0x000fe200078e02ff */
[----:B------:R-:W-:Y:S01]  /*ba40*/  PRMT R75, RZ, 0x7610, R75 ;  /* 0x00007610ff4b7816 */ /* 0x000fe2000000004b */
[----:B------:R-:W-:Y:S02]  /*ba50*/  VIADD R23, R3, 0xffffffcc ;  /* 0xffffffcc03177836 */ /* 0x000fe40000000000 */
[----:B-1----:R-:W-:Y:S01]  /*ba60*/  @!P5 IMAD.MOV.U32 R4, RZ, RZ, R25 ;  /* 0x000000ffff04d224 */ /* 0x002fe200078e0019 */
[----:B--2---:R-:W-:Y:S01]  /*ba70*/  IADD3 R27, P6, PT, R46, R2, RZ ;  /* 0x000000022e1b7210 */ /* 0x004fe20007fde0ff */
[----:B------:R-:W-:-:S03]  /*ba80*/  @!P5 IMAD.MOV.U32 R5, RZ, RZ, R26 ;  /* 0x000000ffff05d224 */ /* 0x000fc600078e001a */
[----:B------:R-:W-:Y:S02]  /*ba90*/  LEA.HI.X.SX32 R29, R24, R0, 0x1, P6 ;  /* 0x00000000181d7211 */ /* 0x000fe400030f0eff */
[----:B------:R0:W5:Y:S01]  /*baa0*/  @!P5 LDG.E.U16 R75, desc[UR22][R4.64] ;  /* 0x00000016044bd981 */ /* 0x000162000c1e1500 */
[----:B------:R-:W-:Y:S02]  /*bab0*/  ISETP.GE.U32.AND P5, PT, R23, 0x7ffffecd, PT ;  /* 0x7ffffecd1700780c */ /* 0x000fe40003fa6070 */
[----:B------:R-:W-:Y:S01]  /*bac0*/  PRMT R73, RZ, 0x7610, R73 ;  /* 0x00007610ff497816 */ /* 0x000fe20000000049 */
[----:B------:R1:W-:Y:S01]  /*bad0*/  STL [R1+0x47c], R25 ;  /* 0x00047c1901007387 */ /* 0x0003e20000100800 */
[----:B------:R-:W-:-:S03]  /*bae0*/  VIADD R23, R3, 0xffffffcd ;  /* 0xffffffcd03177836 */ /* 0x000fc60000000000 */
[----:B------:R2:W-:Y:S01]  /*baf0*/  STL [R1+0x478], R26 ;  /* 0x0004781a01007387 */ /* 0x0005e20000100800 */
[----:B0-----:R-:W-:Y:S02]  /*bb00*/  @!P0 IMAD.MOV.U32 R4, RZ, RZ, R27 ;  /* 0x000000ffff048224 */ /* 0x001fe400078e001b */
[----:B------:R-:W-:Y:S02]  /*bb10*/  @!P0 IMAD.MOV.U32 R5, RZ, RZ, R29 ;  /* 0x000000ffff058224 */ /* 0x000fe400078e001d */
[----:B-1----:R-:W-:Y:S01]  /*bb20*/  IMAD R25, R6, 0x33, RZ ;  /* 0x0000003306197824 */ /* 0x002fe200078e02ff */
[----:B------:R0:W-:Y:S01]  /*bb30*/  STL [R1+0x474], R27 ;  /* 0x0004741b01007387 */ /* 0x0001e20000100800 */
[----:B--2---:R-:W-:-:S03]  /*bb40*/  IADD3 R26, P6, PT, R47, R2, RZ ;  /* 0x000000022f1a7210 */ /* 0x004fc60007fde0ff */
[----:B------:R1:W5:Y:S01]  /*bb50*/  @!P0 LDG.E.U16 R73, desc[UR22][R4.64] ;  /* 0x0000001604498981 */ /* 0x000362000c1e1500 */
[----:B------:R-:W-:Y:S01]  /*bb60*/  ISETP.GE.U32.AND P0, PT, R23, 0x7ffffece, PT ;  /* 0x7ffffece1700780c */ /* 0x000fe20003f06070 */
[----:B------:R-:W-:Y:S02]  /*bb70*/  IMAD R23, R6, 0x32, RZ ;  /* 0x0000003206177824 */ /* 0x000fe400078e02ff */
[----:B------:R2:W-:Y:S01]  /*bb80*/  STL [R1+0x470], R29 ;  /* 0x0004701d01007387 */ /* 0x0005e20000100800 */
[----:B0-----:R-:W-:Y:S02]  /*bb90*/  LEA.HI.X.SX32 R27, R25, R0, 0x1, P6 ;  /* 0x00000000191b7211 */ /* 0x001fe400030f0eff */
        /* <DEDUP_REMOVED lines=211> */
[----:B------:R-:W-:Y:S01]  /*c8d0*/  @!P0 IMAD.MOV.U32 R5, RZ, RZ, R147 ;  /* 0x000000ffff058224 */ /* 0x000fe200078e0093 */
[----:B-1----:R-:W-:Y:S01]  /*c8e0*/  IADD3 R51, P6, PT, R36, R2, RZ ;  /* 0x0000000224337210 */ /* 0x002fe20007fde0ff */
[----:B------:R-:W-:Y:S01]  /*c8f0*/  STL [R1+0x3cc], R84 ;  /* 0x0003cc5401007387 */ /* 0x000fe20000100800 */
[----:B--2---:R-:W-:-:S03]  /*c900*/  IMAD R74, R6, 0x1e, RZ ;  /* 0x0000001e064a7824 */ /* 0x004fc600078e02ff */
[----:B------:R0:W5:Y:S01]  /*c910*/  @!P0 LDG.E.U16 R52, desc[UR22][R4.64] ;  /* 0x0000001604348981 */ /* 0x000162000c1e1500 */
[----:B------:R-:W-:-:S03]  /*c920*/  ISETP.GE.U32.AND P0, PT, R37, 0x7ffffee3, PT ;  /* 0x7ffffee32500780c */ /* 0x000fc60003f06070 */
[----:B------:R1:W-:Y:S01]  /*c930*/  STL [R1+0x3c8], R147 ;  /* 0x0003c89301007387 */ /* 0x0003e20000100800 */
[----:B------:R-:W-:Y:S01]  /*c940*/  IMAD R37, R6, 0x1d, RZ ;  /* 0x0000001d06257824 */ /* 0x000fe200078e02ff */
[----:B------:R-:W-:Y:S01]  /*c950*/  PRMT R53, RZ, 0x7610, R53 ;  /* 0x00007610ff357816 */ /* 0x000fe20000000035 */
        /* <DEDUP_REMOVED lines=45> */
[----:B-1----:R-:W-:Y:S02]  /*cc30*/  LEA.HI.X.SX32 R147, R33, R0, 0x1, P6 ;  /* 0x0000000021937211 */ /* 0x002fe400030f0eff */
[----:B------:R-:W-:Y:S01]  /*cc40*/  IADD3 R84, P6, PT, R23, R2, RZ ;  /* 0x0000000217547210 */ /* 0x000fe20007fde0ff */
[----:B0-----:R-:W-:Y:S02]  /*cc50*/  @!P5 IMAD.MOV.U32 R4, RZ, RZ, R51 ;  /* 0x000000ffff04d224 */ /* 0x001fe400078e0033 */
[----:B------:R-:W-:Y:S01]  /*cc60*/  @!P5 IMAD.MOV.U32 R5, RZ, RZ, R147 ;  /* 0x000000ffff05d224 */ /* 0x000fe200078e0093 */
[----:B------:R-:W-:-:S02]  /*cc70*/  LEA.HI.X.SX32 R28, R28, R0, 0x1, P6 ;  /* 0x000000001c1c7211 */ /* 0x000fc400030f0eff */
[----:B------:R-:W-:Y:S02]  /*cc80*/  PRMT R45, RZ, 0x7610, R45 ;  /* 0x00007610ff2d7816 */ /* 0x000fe4000000002d */
[----:B------:R0:W5:Y:S01]  /*cc90*/  @!P5 LDG.E.U16 R48, desc[UR22][R4.64] ;  /* 0x000000160430d981 */ /* 0x000162000c1e1500 */
[----:B------:R-:W-:Y:S01]  /*cca0*/  ISETP.GE.U32.AND P5, PT, R24, 0x7ffffee8, PT ;  /* 0x7ffffee81800780c */ /* 0x000fe20003fa6070 */
[----:B------:R-:W-:Y:S02]  /*ccb0*/  VIADD R23, R3, 0xffffffe8 ;  /* 0xffffffe803177836 */ /* 0x000fe40000000000 */
[----:B------:R1:W-:Y:S01]  /*ccc0*/  STL [R1+0x3a4], R51 ;  /* 0x0003a43301007387 */ /* 0x0003e20000100800 */
[----:B------:R-:W-:Y:S01]  /*ccd0*/  IADD3 R25, P6, PT, R25, R2, RZ ;  /* 0x0000000219197210 */ /* 0x000fe20007fde0ff */
[----:B0-----:R-:W-:Y:S02]  /*cce0*/  @!P0 IMAD.MOV.U32 R4, RZ, RZ, R84 ;  /* 0x000000ffff048224 */ /* 0x001fe400078e0054 */
[----:B------:R-:W-:-:S02]  /*ccf0*/  @!P0 IMAD.MOV.U32 R5, RZ, RZ, R28 ;  /* 0x000000ffff058224 */ /* 0x000fc400078e001c */
[----:B-1----:R-:W-:Y:S01]  /*cd00*/  IMAD R51, R6, 0x18, RZ ;  /* 0x0000001806337824 */ /* 0x002fe200078e02ff */
[----:B------:R-:W-:Y:S04]  /*cd10*/  STL [R1+0x3a0], R147 ;  /* 0x0003a09301007387 */ /* 0x000fe80000100800 */
        /* <DEDUP_REMOVED lines=11> */
[----:B------:R-:W-:Y:S01]  /*cdd0*/  LEA.HI.X.SX32 R24, R24, R0, 0x1, P6 ;  /* 0x0000000018187211 */ /* 0x000fe200030f0eff */
[----:B------:R0:W-:Y:S01]  /*cde0*/  STL [R1+0x394], R25 ;  /* 0x0003941901007387 */ /* 0x0001e20000100800 */
[----:B------:R-:W-:-:S03]  /*cdf0*/  PRMT R43, RZ, 0x7610, R43 ;  /* 0x00007610ff2b7816 */ /* 0x000fc6000000002b */
[----:B------:R1:W5:Y:S01]  /*ce00*/  @!P5 LDG.E.U16 R46, desc[UR22][R4.64] ;  /* 0x00000016042ed981 */ /* 0x000362000c1e1500 */
[----:B------:R-:W-:Y:S01]  /*ce10*/  ISETP.GE.U32.AND P5, PT, R23, 0x7ffffeea, PT ;  /* 0x7ffffeea1700780c */ /* 0x000fe20003fa6070 */
[----:B------:R-:W-:Y:S02]  /*ce20*/  VIADD R23, R3, 0xffffffea ;  /* 0xffffffea03177836 */ /* 0x000fe40000000000 */
[----:B------:R2:W-:Y:S01]  /*ce30*/  STL [R1+0x390], R28 ;  /* 0x0003901c01007387 */ /* 0x0005e20000100800 */
[----:B0-----:R-:W-:Y:S01]  /*ce40*/  IADD3 R25, P6, PT, R27, R2, RZ ;  /* 0x000000021b197210 */ /* 0x001fe20007fde0ff */
[----:B-1----:R-:W-:Y:S02]  /*ce50*/  @!P0 IMAD.MOV.U32 R4, RZ, RZ, R26 ;  /* 0x000000ffff048224 */ /* 0x002fe400078e001a */
[----:B------:R-:W-:Y:S02]  /*ce60*/  @!P0 IMAD.MOV.U32 R5, RZ, RZ, R24 ;  /* 0x000000ffff058224 */ /* 0x000fe400078e0018 */
[----:B--2---:R-:W-:Y:S01]  /*ce70*/  IMAD R28, R6, 0x16, RZ ;  /* 0x00000016061c7824 */ /* 0x004fe200078e02ff */
[----:B------:R0:W-:Y:S04]  /*ce80*/  STL [R1+0x38c], R26 ;  /* 0x00038c1a01007387 */ /* 0x0001e80000100800 */
[----:B------:R1:W5:Y:S01]  /*ce90*/  @!P0 LDG.E.U16 R43, desc[UR22][R4.64] ;  /* 0x00000016042b8981 */ /* 0x000362000c1e1500 */
[----:B------:R-:W-:-:S02]  /*cea0*/  ISETP.GE.U32.AND P0, PT, R23, 0x7ffffeeb, PT ;  /* 0x7ffffeeb1700780c */ /* 0x000fc40003f06070 */
[----:B------:R-:W-:Y:S01]  /*ceb0*/  LEA.HI.X.SX32 R27, R28, R0, 0x1, P6 ;  /* 0x000000001c1b7211 */ /* 0x000fe200030f0eff */
[----:B------:R2:W-:Y:S01]  /*cec0*/  STL [R1+0x388], R24 ;  /* 0x0003881801007387 */ /* 0x0005e20000100800 */
[----:B------:R-:W-:Y:S02]  /*ced0*/  PRMT R44, RZ, 0x7610, R44 ;  /* 0x00007610ff2c7816 */ /* 0x000fe4000000002c */
[----:B0-----:R-:W-:Y:S01]  /*cee0*/  IADD3 R26, P6, PT, R29, R2, RZ ;  /* 0x000000021d1a7210 */ /* 0x001fe20007fde0ff */
[----:B------:R-:W-:Y:S02]  /*cef0*/  VIADD R23, R3, 0xffffffeb ;  /* 0xffffffeb03177836 */ /* 0x000fe40000000000 */
[----:B-1----:R-:W-:Y:S02]  /*cf00*/  @!P5 IMAD.MOV.U32 R4, RZ, RZ, R25 ;  /* 0x000000ffff04d224 */ /* 0x002fe400078e0019 */
[----:B--2---:R-:W-:Y:S02]  /*cf10*/  IMAD R24, R6, 0x15, RZ ;  /* 0x0000001506187824 */ /* 0x004fe400078e02ff */
        /* <DEDUP_REMOVED lines=11> */
[----:B--2---:R-:W-:Y:S02]  /*cfd0*/  IADD3 R27, P6, PT, R30, R2, RZ ;  /* 0x000000021e1b7210 */ /* 0x004fe40007fde0ff */
[----:B------:R0:W5:Y:S01]  /*cfe0*/  @!P0 LDG.E.U16 R41, desc[UR22][R4.64] ;  /* 0x0000001604298981 */ /* 0x000162000c1e1500 */
[----:B------:R-:W-:Y:S02]  /*cff0*/  ISETP.GE.U32.AND P0, PT, R23, 0x7ffffeed, PT ;  /* 0x7ffffeed1700780c */ /* 0x000fe40003f06070 */
[----:B------:R-:W-:Y:S01]  /*d000*/  LEA.HI.X.SX32 R29, R25, R0, 0x1, P6 ;  /* 0x00000000191d7211 */ /* 0x000fe200030f0eff */
[----:B------:R1:W-:Y:S01]  /*d010*/  STL [R1+0x37c], R26 ;  /* 0x00037c1a01007387 */ /* 0x0003e20000100800 */
[----:B------:R-:W-:-:S03]  /*d020*/  PRMT R42, RZ, 0x7610, R42 ;  /* 0x00007610ff2a7816 */ /* 0x000fc6000000002a */
[----:B------:R2:W-:Y:S01]  /*d030*/  STL [R1+0x378], R24 ;  /* 0x0003781801007387 */ /* 0x0005e20000100800 */
[----:B------:R-:W-:Y:S02]  /*d040*/  VIADD R23, R3, 0xffffffed ;  /* 0xffffffed03177836 */ /* 0x000fe40000000000 */
[----:B0-----:R-:W-:Y:S01]  /*d050*/  @!P5 IMAD.MOV.U32 R4, RZ, RZ, R27 ;  /* 0x000000ffff04d224 */ /* 0x001fe200078e001b */
[----:B-1----:R-:W-:Y:S01]  /*d060*/  IADD3 R26, P6, PT, R31, R2, RZ ;  /* 0x000000021f1a7210 */ /* 0x002fe20007fde0ff */
[----:B------:R-:W-:Y:S02]  /*d070*/  @!P5 IMAD.MOV.U32 R5, RZ, RZ, R29 ;  /* 0x000000ffff05d224 */ /* 0x000fe400078e001d */
[----:B--2---:R-:W-:Y:S01]  /*d080*/  IMAD R24, R6, 0x13, RZ ;  /* 0x0000001306187824 */ /* 0x004fe200078e02ff */
[----:B------:R0:W-:Y:S01]  /*d090*/  STL [R1+0x374], R27 ;  /* 0x0003741b01007387 */ /* 0x0001e20000100800 */
[----:B------:R-:W-:-:S03]  /*d0a0*/  PRMT R39, RZ, 0x7610, R39 ;  /* 0x00007610ff277816 */ /* 0x000fc60000000027 */
[----:B------:R1:W5:Y:S01]  /*d0b0*/  @!P5 LDG.E.U16 R42, desc[UR22][R4.64] ;  /* 0x00000016042ad981 */ /* 0x000362000c1e1500 */
[----:B------:R-:W-:Y:S02]  /*d0c0*/  ISETP.GE.U32.AND P5, PT, R23, 0x7ffffeee, PT ;  /* 0x7ffffeee1700780c */ /* 0x000fe40003fa6070 */
[----:B0-----:R-:W-:Y:S01]  /*d0d0*/  LEA.HI.X.SX32 R27, R24, R0, 0x1, P6 ;  /* 0x00000000181b7211 */ /* 0x001fe200030f0eff */
        /* <DEDUP_REMOVED lines=11> */
[----:B------:R-:W-:Y:S01]  /*d190*/  PRMT R40, RZ, 0x7610, R40 ;  /* 0x00007610ff287816 */ /* 0x000fe20000000028 */
[----:B-1----:R-:W-:Y:S02]  /*d1a0*/  @!P5 IMAD.MOV.U32 R4, RZ, RZ, R29 ;  /* 0x000000ffff04d224 */ /* 0x002fe400078e001d */
[----:B0-----:R-:W-:Y:S01]  /*d1b0*/  IMAD R26, R6, 0x11, RZ ;  /* 0x00000011061a7824 */ /* 0x001fe200078e02ff */
[----:B------:R-:W-:Y:S01]  /*d1c0*/  STL [R1+0x364], R29 ;  /* 0x0003641d01007387 */ /* 0x000fe20000100800 */
[----:B------:R-:W-:Y:S01]  /*d1d0*/  @!P5 IMAD.MOV.U32 R5, RZ, RZ, R84 ;  /* 0x000000ffff05d224 */ /* 0x000fe200078e0054 */
[----:B--2---:R-:W-:Y:S01]  /*d1e0*/  IADD3 R27, P6, PT, R34, R2, RZ ;  /* 0x00000002221b7210 */ /* 0x004fe20007fde0ff */
[----:B------:R-:W-:Y:S01]  /*d1f0*/  VIADD R24, R3, 0xffffffef ;  /* 0xffffffef03187836 */ /* 0x000fe20000000000 */
        /* <DEDUP_REMOVED lines=8> */
[C---:B------:R-:W-:Y:S01]  /*d280*/  LEA R29, P6, R6.reuse, R2, 0x5 ;  /* 0x00000002061d7211 */ /* 0x040fe200078c28ff */
[----:B------:R-:W-:Y:S01]  /*d290*/  IMAD.SHL.U32 R26, R6, 0x10, RZ ;  /* 0x00000010061a7824 */ /* 0x000fe200078e00ff */
[----:B------:R-:W-:Y:S04]  /*d2a0*/  STL [R1+0x35c], R27 ;  /* 0x00035c1b01007387 */ /* 0x000fe80000100800 */
[----:B------:R0:W5:Y:S01]  /*d2b0*/  @!P0 LDG.E.U16 R37, desc[UR22][R4.64] ;  /* 0x0000001604258981 */ /* 0x000162000c1e1500 */
[----:B------:R-:W-:-:S03]  /*d2c0*/  ISETP.GE.U32.AND P0, PT, R24, 0x7ffffef1, PT ;  /* 0x7ffffef11800780c */ /* 0x000fc60003f06070 */
[----:B------:R1:W-:Y:S01]  /*d2d0*/  STL [R1+0x358], R84 ;  /* 0x0003585401007387 */ /* 0x0003e20000100800 */
[----:B------:R-:W-:Y:S01]  /*d2e0*/  PRMT R38, RZ, 0x7610, R38 ;  /* 0x00007610ff267816 */ /* 0x000fe20000000026 */
[----:B------:R-:W-:Y:S02]  /*d2f0*/  VIADD R24, R3, 0xfffffff1 ;  /* 0xfffffff103187836 */ /* 0x000fe40000000000 */
[----:B------:R2:W-:Y:S01]  /*d300*/  STL [R1+0x354], R29 ;  /* 0x0003541d01007387 */ /* 0x0005e20000100800 */
[----:B-1----:R-:W-:Y:S01]  /*d310*/  LEA.HI.X.SX32 R84, R26, R0, 0x1, P6 ;  /* 0x000000001a547211 */ /* 0x002fe200030f0eff */
[----:B------:R-:W-:Y:S01]  /*d320*/  IMAD R26, R6, 0xf, RZ ;  /* 0x0000000f061a7824 */ /* 0x000fe200078e02ff */
[----:B------:R-:W-:Y:S01]  /*d330*/  IADD3 R27, P6, PT, R74, R2, RZ ;  /* 0x000000024a1b7210 */ /* 0x000fe20007fde0ff */
[----:B0-----:R-:W-:Y:S02]  /*d340*/  @!P5 IMAD.MOV.U32 R4, RZ, RZ, R29 ;  /* 0x000000ffff04d224 */ /* 0x001fe400078e001d */
[----:B------:R-:W-:Y:S01]  /*d350*/  @!P5 IMAD.MOV.U32 R5, RZ, RZ, R84 ;  /* 0x000000ffff05d224 */ /* 0x000fe200078e0054 */
[----:B--2---:R-:W-:-:S02]  /*d360*/  LEA.HI.X.SX32 R29, R26, R0, 0x1, P6 ;  /* 0x000000001a1d7211 */ /* 0x004fc400030f0eff */
[----:B------:R-:W-:Y:S02]  /*d370*/  PRMT R35, RZ, 0x7610, R35 ;  /* 0x00007610ff237816 */ /* 0x000fe40000000023 */
[----:B------:R0:W5:Y:S01]  /*d380*/  @!P5 LDG.E.U16 R38, desc[UR22][R4.64] ;  /* 0x000000160426d981 */ /* 0x000162000c1e1500 */
[----:B------:R-:W-:Y:S01]  /*d390*/  ISETP.GE.U32.AND P5, PT, R24, 0x7ffffef2, PT ;  /* 0x7ffffef21800780c */ /* 0x000fe20003fa6070 */
[----:B------:R-:W-:Y:S01]  /*d3a0*/  VIADD R26, R3, 0xfffffff2 ;  /* 0xfffffff2031a7836 */ /* 0x000fe20000000000 */
[----:B------:R-:W-:Y:S01]  /*d3b0*/  IADD3 R74, P6, PT, R36, R2, RZ ;  /* 0x00000002244a7210 */ /* 0x000fe20007fde0ff */
[----:B------:R-:W-:Y:S02]  /*d3c0*/  IMAD R24, R6, 0xe, RZ ;  /* 0x0000000e06187824 */ /* 0x000fe400078e02ff */
[----:B0-----:R-:W-:Y:S02]  /*d3d0*/  @!P0 IMAD.MOV.U32 R4, RZ, RZ, R27 ;  /* 0x000000ffff048224 */ /* 0x001fe400078e001b */
[----:B------:R-:W-:Y:S01]  /*d3e0*/  @!P0 IMAD.MOV.U32 R5, RZ, RZ, R29 ;  /* 0x000000ffff058224 */ /* 0x000fe200078e001d */
[----:B------:R0:W-:Y:S04]  /*d3f0*/  STL [R1+0x350], R84 ;  /* 0x0003505401007387 */ /* 0x0001e80000100800 */
[----:B------:R1:W5:Y:S01]  /*d400*/  @!P0 LDG.E.U16 R35, desc[UR22][R4.64] ;  /* 0x0000001604238981 */ /* 0x000362000c1e1500 */
[----:B------:R-:W-:-:S03]  /*d410*/  ISETP.GE.U32.AND P0, PT, R26, 0x7ffffef3, PT ;  /* 0x7ffffef31a00780c */ /* 0x000fc60003f06070 */
[----:B------:R2:W-:Y:S01]  /*d420*/  STL [R1+0x34c], R27 ;  /* 0x00034c1b01007387 */ /* 0x0005e20000100800 */
[----:B0-----:R-:W-:-:S03]  /*d430*/  LEA.HI.X.SX32 R84, R24, R0, 0x1, P6 ;  /* 0x0000000018547211 */ /* 0x001fc600030f0eff */
[----:B------:R0:W-:Y:S01]  /*d440*/  STL [R1+0x348], R29 ;  /* 0x0003481d01007387 */ /* 0x0001e20000100800 */
[----:B------:R-:W-:Y:S01]  /*d450*/  PRMT R36, RZ, 0x7610, R36 ;  /* 0x00007610ff247816 */ /* 0x000fe20000000024 */
[----:B-1----:R-:W-:Y:S02]  /*d460*/  @!P5 IMAD.MOV.U32 R4, RZ, RZ, R74 ;  /* 0x000000ffff04d224 */ /* 0x002fe400078e004a */
[----:B--2---:R-:W-:Y:S01]  /*d470*/  IMAD R27, R6, 0xd, RZ ;  /* 0x0000000d061b7824 */ /* 0x004fe200078e02ff */
[----:B------:R1:W-:Y:S01]  /*d480*/  STL [R1+0x344], R74 ;  /* 0x0003444a01007387 */ /* 0x0003e20000100800 */
[----:B------:R-:W-:Y:S01]  /*d490*/  @!P5 IMAD.MOV.U32 R5, RZ, RZ, R84 ;  /* 0x000000ffff05d224 */ /* 0x000fe200078e0054 */
[----:B0-----:R-:W-:Y:S01]  /*d4a0*/  IADD3 R29, P6, PT, R33, R2, RZ ;  /* 0x00000002211d7210 */ /* 0x001fe20007fde0ff */
[----:B------:R-:W-:Y:S01]  /*d4b0*/  VIADD R26, R3, 0xfffffff3 ;  /* 0xfffffff3031a7836 */ /* 0x000fe20000000000 */
[----:B------:R-:W-:Y:S02]  /*d4c0*/  PRMT R33, RZ, 0x7610, R33 ;  /* 0x00007610ff217816 */ /* 0x000fe40000000021 */
[----:B------:R0:W5:Y:S01]  /*d4d0*/  @!P5 LDG.E.U16 R36, desc[UR22][R4.64] ;  /* 0x000000160424d981 */ /* 0x000162000c1e1500 */
[----:B-1----:R-:W-:-:S02]  /*d4e0*/  LEA.HI.X.SX32 R74, R27, R0, 0x1, P6 ;  /* 0x000000001b4a7211 */ /* 0x002fc400030f0eff */
[----:B------:R-:W-:Y:S01]  /*d4f0*/  ISETP.GE.U32.AND P5, PT, R26, 0x7ffffef4, PT ;  /* 0x7ffffef41a00780c */ /* 0x000fe20003fa6070 */
[----:B------:R-:W-:Y:S02]  /*d500*/  VIADD R27, R3, 0xfffffff4 ;  /* 0xfffffff4031b7836 */ /* 0x000fe40000000000 */
[----:B0-----:R-:W-:Y:S02]  /*d510*/  @!P0 IMAD.MOV.U32 R4, RZ, RZ, R29 ;  /* 0x000000ffff048224 */ /* 0x001fe400078e001d */
[----:B------:R-:W-:Y:S01]  /*d520*/  @!P0 IMAD.MOV.U32 R5, RZ, RZ, R74 ;  /* 0x000000ffff058224 */ /* 0x000fe200078e004a */
[----:B------:R-:W-:Y:S01]  /*d530*/  IADD3 R51, P6, PT, R51, R2, RZ ;  /* 0x0000000233337210 */ /* 0x000fe20007fde0ff */
[----:B------:R-:W-:Y:S01]  /*d540*/  IMAD R26, R6, 0xc, RZ ;  /* 0x0000000c061a7824 */ /* 0x000fe200078e02ff */
        /* <DEDUP_REMOVED lines=8> */
[----:B--2---:R-:W-:Y:S02]  /*d5d0*/  IMAD R29, R6, 0xb, RZ ;  /* 0x0000000b061d7824 */ /* 0x004fe400078e02ff */
[----:B------:R-:W-:Y:S01]  /*d5e0*/  @!P5 IMAD.MOV.U32 R5, RZ, RZ, R84 ;  /* 0x000000ffff05d224 */ /* 0x000fe200078e0054 */
[----:B0-----:R-:W-:Y:S01]  /*d5f0*/  IADD3 R74, P6, PT, R28, R2, RZ ;  /* 0x000000021c4a7210 */ /* 0x001fe20007fde0ff */
[----:B------:R-:W-:Y:S01]  /*d600*/  VIADD R27, R3, 0xfffffff5 ;  /* 0xfffffff5031b7836 */ /* 0x000fe20000000000 */
[----:B------:R-:W-:Y:S02]  /*d610*/  PRMT R31, RZ, 0x7610, R31 ;  /* 0x00007610ff1f7816 */ /* 0x000fe4000000001f */
[----:B------:R0:W5:Y:S01]  /*d620*/  @!P5 LDG.E.U16 R34, desc[UR22][R4.64] ;  /* 0x000000160422d981 */ /* 0x000162000c1e1500 */
[----:B------:R-:W-:-:S02]  /*d630*/  LEA.HI.X.SX32 R147, R29, R0, 0x1, P6 ;  /* 0x000000001d937211 */ /* 0x000fc400030f0eff */
[----:B------:R-:W-:Y:S01]  /*d640*/  ISETP.GE.U32.AND P5, PT, R27, 0x7ffffef6, PT ;  /* 0x7ffffef61b00780c */ /* 0x000fe20003fa6070 */
[----:B------:R1:W-:Y:S01]  /*d650*/  STL [R1+0x334], R51 ;  /* 0x0003343301007387 */ /* 0x0003e20000100800 */
[----:B------:R-:W-:-:S03]  /*d660*/  VIADD R27, R3, 0xfffffff6 ;  /* 0xfffffff6031b7836 */ /* 0x000fc60000000000 */
[----:B------:R2:W-:Y:S01]  /*d670*/  STL [R1+0x330], R84 ;  /* 0x0003305401007387 */ /* 0x0005e20000100800 */
[----:B0-----:R-:W-:Y:S02]  /*d680*/  @!P0 IMAD.MOV.U32 R4, RZ, RZ, R74 ;  /* 0x000000ffff048224 */ /* 0x001fe400078e004a */
[----:B------:R-:W-:Y:S02]  /*d690*/  @!P0 IMAD.MOV.U32 R5, RZ, RZ, R147 ;  /* 0x000000ffff058224 */ /* 0x000fe400078e0093 */
[----:B-1----:R-:W-:Y:S01]  /*d6a0*/  IMAD R51, R6, 0xa, RZ ;  /* 0x0000000a06337824 */ /* 0x002fe200078e02ff */
[----:B------:R-:W-:Y:S01]  /*d6b0*/  STL [R1+0x32c], R74 ;  /* 0x00032c4a01007387 */ /* 0x000fe20000100800 */
[----:B--2---:R-:W-:-:S03]  /*d6c0*/  IADD3 R84, P6, PT, R25, R2, RZ ;  /* 0x0000000219547210 */ /* 0x004fc60007fde0ff */
        /* <DEDUP_REMOVED lines=20> */
[----:B------:R-:W-:-:S03]  /*d810*/  IMAD.SHL.U32 R25, R6, 0x8, RZ ;  /* 0x0000000806197824 */ /* 0x000fc600078e00ff */
[----:B------:R0:W5:Y:S01]  /*d820*/  @!P0 LDG.E.U16 R29, desc[UR22][R4.64] ;  /* 0x00000016041d8981 */ /* 0x000162000c1e1500 */
[----:B------:R-:W-:Y:S02]  /*d830*/  ISETP.GE.U32.AND P0, PT, R23, 0x7ffffef9, PT ;  /* 0x7ffffef91700780c */ /* 0x000fe40003f06070 */
[----:B------:R-:W-:Y:S01]  /*d840*/  PRMT R30, RZ, 0x7610, R30 ;  /* 0x00007610ff1e7816 */ /* 0x000fe2000000001e */
[----:B------:R1:W-:Y:S01]  /*d850*/  STL [R1+0x31c], R74 ;  /* 0x00031c4a01007387 */ /* 0x0003e20000100800 */
[----:B------:R-:W-:-:S03]  /*d860*/  VIADD R23, R3, 0xfffffff9 ;  /* 0xfffffff903177836 */ /* 0x000fc60000000000 */
[----:B------:R2:W-:Y:S01]  /*d870*/  STL [R1+0x318], R147 ;  /* 0x0003189301007387 */ /* 0x0005e20000100800 */
[----:B0-----:R-:W-:Y:S01]  /*d880*/  LEA.HI.X.SX32 R5, R25, R0, 0x1, P6 ;  /* 0x0000000019057211 */ /* 0x001fe200030f0eff */
[----:B------:R-:W-:Y:S02]  /*d890*/  @!P5 IMAD.MOV.U32 R4, RZ, RZ, R84 ;  /* 0x000000ffff04d224 */ /* 0x000fe400078e0054 */
[----:B------:R-:W-:Y:S01]  /*d8a0*/  IMAD R25, R6, 0x7, RZ ;  /* 0x0000000706197824 */ /* 0x000fe200078e02ff */
[----:B------:R-:W-:Y:S01]  /*d8b0*/  STL [R1+0x314], R84 ;  /* 0x0003145401007387 */ /* 0x000fe20000100800 */
[----:B------:R-:W-:Y:S01]  /*d8c0*/  PRMT R27, RZ, 0x7610, R27 ;  /* 0x00007610ff1b7816 */ /* 0x000fe2000000001b */
[----:B-1----:R-:W0:Y:S01]  /*d8d0*/  LDC R74, c[0x0][0x3a8] ;  /* 0x0000ea00ff4a7b82 */ /* 0x002e220000000800 */
[----:B--2---:R-:W-:Y:S01]  /*d8e0*/  IADD3 R147, P6, PT, R24, R2, RZ ;  /* 0x0000000218937210 */ /* 0x004fe20007fde0ff */
[----:B------:R1:W5:Y:S01]  /*d8f0*/  @!P5 LDG.E.U16 R30, desc[UR22][R4.64] ;  /* 0x00000016041ed981 */ /* 0x000362000c1e1500 */
[----:B------:R-:W-:-:S03]  /*d900*/  ISETP.GE.U32.AND P5, PT, R23, 0x7ffffefa, PT ;  /* 0x7ffffefa1700780c */ /* 0x000fc60003fa6070 */
[----:B------:R2:W-:Y:S01]  /*d910*/  STL [R1+0x310], R5 ;  /* 0x0003100501007387 */ /* 0x0005e20000100800 */
[----:B------:R-:W-:Y:S02]  /*d920*/  IMAD R24, R6, 0x6, RZ ;  /* 0x0000000606187824 */ /* 0x000fe400078e02ff */
[----:B-1----:R-:W-:Y:S01]  /*d930*/  @!P0 IMAD.MOV.U32 R4, RZ, RZ, R147 ;  /* 0x000000ffff048224 */ /* 0x002fe200078e0093 */
[----:B--2---:R-:W-:Y:S02]  /*d940*/  LEA.HI.X.SX32 R5, R25, R0, 0x1, P6 ;  /* 0x0000000019057211 */ /* 0x004fe400030f0eff */
[----:B------:R-:W-:Y:S01]  /*d950*/  IADD3 R84, P6, PT, R26, R2, RZ ;  /* 0x000000021a547210 */ /* 0x000fe20007fde0ff */
[----:B------:R1:W-:Y:S01]  /*d960*/  STL [R1+0x30c], R147 ;  /* 0x00030c9301007387 */ /* 0x0003e20000100800 */
[----:B------:R-:W-:Y:S01]  /*d970*/  PRMT R28, RZ, 0x7610, R28 ;  /* 0x00007610ff1c7816 */ /* 0x000fe2000000001c */
[----:B------:R-:W2:Y:S02]  /*d980*/  LDC R26, c[0x0][0x3a8] ;  /* 0x0000ea00ff1a7b82 */ /* 0x000ea40000000800 */
[----:B------:R3:W5:Y:S01]  /*d990*/  @!P0 LDG.E.U16 R27, desc[UR22][R4.64] ;  /* 0x00000016041b8981 */ /* 0x000762000c1e1500 */
[----:B-1----:R-:W-:Y:S01]  /*d9a0*/  LEA.HI.X.SX32 R147, R24, R0, 0x1, P6 ;  /* 0x0000000018937211 */ /* 0x002fe200030f0eff */
[----:B---3--:R-:W-:-:S02]  /*d9b0*/  VIADD R4, R3, 0xfffffffa ;  /* 0xfffffffa03047836 */ /* 0x008fc40000000000 */
[----:B------:R1:W-:Y:S03]  /*d9c0*/  STL [R1+0x308], R5 ;  /* 0x0003080501007387 */ /* 0x0003e60000100800 */
[----:B------:R-:W-:Y:S01]  /*d9d0*/  ISETP.GE.U32.AND P6, PT, R4, 0x7ffffefb, PT ;  /* 0x7ffffefb0400780c */ /* 0x000fe20003fc6070 */
[----:B------:R-:W-:Y:S02]  /*d9e0*/  @!P5 IMAD.MOV.U32 R4, RZ, RZ, R84 ;  /* 0x000000ffff04d224 */ /* 0x000fe400078e0054 */
[----:B-1----:R-:W-:-:S05]  /*d9f0*/  @!P5 IMAD.MOV.U32 R5, RZ, RZ, R147 ;  /* 0x000000ffff05d224 */ /* 0x002fca00078e0093 */
[----:B------:R1:W5:Y:S02]  /*da00*/  @!P5 LDG.E.U16 R28, desc[UR22][R4.64] ;  /* 0x00000016041cd981 */ /* 0x000364000c1e1500 */
[----:B-1----:R-:W-:Y:S02]  /*da10*/  @!P4 IMAD.MOV.U32 R4, RZ, RZ, R132 ;  /* 0x000000ffff04c224 */ /* 0x002fe400078e0084 */
[----:B------:R-:W-:-:S05]  /*da20*/  @!P4 IMAD.MOV.U32 R5, RZ, RZ, R146 ;  /* 0x000000ffff05c224 */ /* 0x000fca00078e0092 */
[----:B------:R0:W5:Y:S01]  /*da30*/  @!P4 LDG.E.U16 R87, desc[UR22][R4.64] ;  /* 0x000000160457c981 */ /* 0x000162000c1e1500 */
[----:B------:R-:W-:-:S03]  /*da40*/  IADD3 R51, P4, PT, R51, R2, RZ ;  /* 0x0000000233337210 */ /* 0x000fc60007f9e0ff */
[----:B------:R1:W-:Y:S01]  /*da50*/  STL [R1+0x304], R84 ;  /* 0x0003045401007387 */ /* 0x0003e20000100800 */
[----:B0-----:R-:W-:Y:S02]  /*da60*/  IMAD R4, R74, 0x108, RZ ;  /* 0x000001084a047824 */ /* 0x001fe400078e02ff */
[----:B------:R-:W-:Y:S01]  /*da70*/  IMAD R5, R6, 0x5, RZ ;  /* 0x0000000506057824 */ /* 0x000fe200078e02ff */
[----:B------:R-:W-:Y:S01]  /*da80*/  PRMT R25, RZ, 0x7610, R25 ;  /* 0x00007610ff197816 */ /* 0x000fe20000000019 */
[C---:B------:R-:W-:Y:S01]  /*da90*/  VIADD R23, R3.reuse, 0xffffff7d ;  /* 0xffffff7d03177836 */ /* 0x040fe20000000000 */
[----:B-1----:R-:W-:Y:S01]  /*daa0*/  IADD3 R84, P5, PT, R4, R2, RZ ;  /* 0x0000000204547210 */ /* 0x002fe20007fbe0ff */
[----:B------:R-:W-:Y:S01]  /*dab0*/  VIADD R4, R3, 0xffffff7e ;  /* 0xffffff7e03047836 */ /* 0x000fe20000000000 */
[-C--:B------:R-:W-:Y:S01]  /*dac0*/  LEA.HI.X.SX32 R146, R5, R0.reuse, 0x1, P4 ;  /* 0x0000000005927211 */ /* 0x080fe200020f0eff */
[----:B------:R-:W0:Y:S01]  /*dad0*/  LDC R74, c[0x0][0x3a8] ;  /* 0x0000ea00ff4a7b82 */ /* 0x000e220000000800 */
[----:B------:R-:W-:-:S02]  /*dae0*/  LEA.HI.X.SX32 R132, R85, R0, 0x1, P5 ;  /* 0x0000000055847211 */ /* 0x000fc400028f0eff */
[----:B------:R-:W-:Y:S01]  /*daf0*/  ISETP.GE.U32.AND P4, PT, R4, 0x7ffffe7f, PT ;  /* 0x7ffffe7f0400780c */ /* 0x000fe20003f86070 */
[----:B------:R-:W-:Y:S02]  /*db00*/  @!P6 IMAD.MOV.U32 R4, RZ, RZ, R51 ;  /* 0x000000ffff04e224 */ /* 0x000fe400078e0033 */
[----:B------:R-:W-:Y:S01]  /*db10*/  @!P6 IMAD.MOV.U32 R5, RZ, RZ, R146 ;  /* 0x000000ffff05e224 */ /* 0x000fe200078e0092 */
[----:B------:R-:W-:Y:S01]  /*db20*/  ISETP.GE.U32.AND P0, PT, R23, 0x7ffffe7e, PT ;  /* 0x7ffffe7e1700780c */ /* 0x000fe20003f06070 */
[----:B------:R-:W-:-:S03]  /*db30*/  VIADD R23, R3, 0xfffffffb ;  /* 0xfffffffb03177836 */ /* 0x000fc60000000000 */
[----:B------:R1:W5:Y:S02]  /*db40*/  @!P6 LDG.E.U16 R25, desc[UR22][R4.64] ;  /* 0x000000160419e981 */ /* 0x000364000c1e1500 */
[----:B------:R-:W-:Y:S02]  /*db50*/  ISETP.GE.U32.AND P5, PT, R23, 0x7ffffefc, PT ;  /* 0x7ffffefc1700780c */ /* 0x000fe40003fa6070 */
[----:B------:R-:W-:Y:S01]  /*db60*/  STL [R1+0x300], R147 ;  /* 0x0003009301007387 */ /* 0x000fe20000100800 */
[----:B-1----:R-:W-:Y:S02]  /*db70*/  @!P3 IMAD.MOV.U32 R4, RZ, RZ, R84 ;  /* 0x000000ffff04b224 */ /* 0x002fe400078e0054 */
[----:B------:R-:W-:Y:S01]  /*db80*/  @!P3 IMAD.MOV.U32 R5, RZ, RZ, R132 ;  /* 0x000000ffff05b224 */ /* 0x000fe200078e0084 */
[----:B------:R1:W-:Y:S04]  /*db90*/  STL [R1+0x2fc], R51 ;  /* 0x0002fc3301007387 */ /* 0x0003e80000100800 */
[----:B------:R2:W5:Y:S04]  /*dba0*/  @!P3 LDG.E.U16 R88, desc[UR22][R4.64] ;  /* 0x000000160458b981 */ /* 0x000568000c1e1500 */
[----:B------:R3:W-:Y:S04]  /*dbb0*/  STL [R1+0x6f4], R84 ;  /* 0x0006f45401007387 */ /* 0x0007e80000100800 */
[----:B------:R4:W-:Y:S01]  /*dbc0*/  STL [R1+0x2f8], R146 ;  /* 0x0002f89201007387 */ /* 0x0009e20000100800 */
[----:B--2---:R-:W-:-:S02]  /*dbd0*/  IMAD R4, R26, 0x106, RZ ;  /* 0x000001061a047824 */ /* 0x004fc400078e02ff */
[C---:B------:R-:W-:Y:S02]  /*dbe0*/  IMAD.SHL.U32 R5, R6.reuse, 0x4, RZ ;  /* 0x0000000406057824 */ /* 0x040fe400078e00ff */
[----:B-1----:R-:W-:Y:S01]  /*dbf0*/  IMAD R51, R6, 0x83, RZ ;  /* 0x0000008306337824 */ /* 0x002fe200078e02ff */
[-C--:B---3--:R-:W-:Y:S02]  /*dc00*/  IADD3 R84, P6, PT, R4, R2.reuse, RZ ;  /* 0x0000000204547210 */ /* 0x088fe40007fde0ff */
[----:B----4-:R-:W-:Y:S01]  /*dc10*/  LEA R146, P3, R6, R2, 0x3 ;  /* 0x0000000206927211 */ /* 0x010fe200078618ff */
[----:B------:R-:W-:Y:S01]  /*dc20*/  VIADD R4, R3, 0xffffff7f ;  /* 0xffffff7f03047836 */ /* 0x000fe20000000000 */
[----:B------:R1:W-:Y:S02]  /*dc30*/  STL [R1+0x6f0], R132 ;  /* 0x0006f08401007387 */ /* 0x0003e40000100800 */
[----:B------:R-:W-:Y:S02]  /*dc40*/  LEA.HI.X.SX32 R147, R5, R0, 0x1, P3 ;  /* 0x0000000005937211 */ /* 0x000fe400018f0eff */
[----:B------:R-:W-:-:S03]  /*dc50*/  PRMT R26, RZ, 0x7610, R26 ;  /* 0x00007610ff1a7816 */ /* 0x000fc6000000001a */
[----:B------:R-:W-:Y:S01]  /*dc60*/  @!P5 IMAD.MOV.U32 R5, RZ, RZ, R147 ;  /* 0x000000ffff05d224 */ /* 0x000fe200078e0093 */
[----:B-1----:R-:W-:Y:S02]  /*dc70*/  LEA.HI.X.SX32 R132, R51, R0, 0x1, P6 ;  /* 0x0000000033847211 */ /* 0x002fe400030f0eff */
[----:B------:R-:W-:Y:S01]  /*dc80*/  ISETP.GE.U32.AND P6, PT, R4, 0x7ffffe80, PT ;  /* 0x7ffffe800400780c */ /* 0x000fe20003fc6070 */
[----:B------:R-:W-:Y:S02]  /*dc90*/  @!P5 IMAD.MOV.U32 R4, RZ, RZ, R146 ;  /* 0x000000ffff04d224 */ /* 0x000fe400078e0092 */
[----:B------:R-:W-:Y:S01]  /*dca0*/  VIADD R23, R3, 0xfffffffc ;  /* 0xfffffffc03177836 */ /* 0x000fe20000000000 */
[----:B------:R-:W-:Y:S02]  /*dcb0*/  PRMT R85, RZ, 0x7610, R85 ;  /* 0x00007610ff557816 */ /* 0x000fe40000000055 */
[----:B------:R1:W5:Y:S02]  /*dcc0*/  @!P5 LDG.E.U16 R26, desc[UR22][R4.64] ;  /* 0x00000016041ad981 */ /* 0x000364000c1e1500 */
[----:B------:R-:W-:Y:S01]  /*dcd0*/  ISETP.GE.U32.AND P3, PT, R23, 0x7ffffefd, PT ;  /* 0x7ffffefd1700780c */ /* 0x000fe20003f66070 */
[----:B0-----:R-:W-:Y:S01]  /*dce0*/  IMAD R51, R74, 0x104, RZ ;  /* 0x000001044a337824 */ /* 0x001fe200078e02ff */
[----:B------:R-:W-:Y:S01]  /*dcf0*/  STL [R1+0x2f4], R146 ;  /* 0x0002f49201007387 */ /* 0x000fe20000100800 */
[----:B------:R-:W-:-:S02]  /*dd00*/  IMAD R74, R6, 0x3, RZ ;  /* 0x00000003064a7824 */ /* 0x000fc400078e02ff */
[----:B-1----:R-:W-:Y:S02]  /*dd10*/  @!P2 IMAD.MOV.U32 R4, RZ, RZ, R84 ;  /* 0x000000ffff04a224 */ /* 0x002fe400078e0054 */
[----:B------:R-:W-:Y:S01]  /*dd20*/  @!P2 IMAD.MOV.U32 R5, RZ, RZ, R132 ;  /* 0x000000ffff05a224 */ /* 0x000fe200078e0084 */
[----:B------:R0:W-:Y:S04]  /*dd30*/  STL [R1+0x6ec], R84 ;  /* 0x0006ec5401007387 */ /* 0x0001e80000100800 */
[----:B------:R1:W5:Y:S01]  /*dd40*/  @!P2 LDG.E.U16 R85, desc[UR22][R4.64] ;  /* 0x000000160455a981 */ /* 0x000362000c1e1500 */
[-C--:B------:R-:W-:Y:S02]  /*dd50*/  IADD3 R24, P2, PT, R24, R2.reuse, RZ ;  /* 0x0000000218187210 */ /* 0x080fe40007f5e0ff */
[----:B------:R-:W-:Y:S01]  /*dd60*/  IADD3 R51, P5, PT, R51, R2, RZ ;  /* 0x0000000233337210 */ /* 0x000fe20007fbe0ff */
[----:B------:R-:W-:Y:S04]  /*dd70*/  STL [R1+0x2f0], R147 ;  /* 0x0002f09301007387 */ /* 0x000fe80000100800 */
[----:B------:R2:W-:Y:S01]  /*dd80*/  STL [R1+0x6e8], R132 ;  /* 0x0006e88401007387 */ /* 0x0005e20000100800 */
[----:B-1----:R-:W-:-:S02]  /*dd90*/  VIADD R4, R3, 0xffffffbf ;  /* 0xffffffbf03047836 */ /* 0x002fc40000000000 */
[----:B------:R-:W-:Y:S01]  /*dda0*/  VIADD R5, R3, 0xfffffffd ;  /* 0xfffffffd03057836 */ /* 0x000fe20000000000 */
[-C--:B0-----:R-:W-:Y:S02]  /*ddb0*/  LEA.HI.X.SX32 R84, R86, R0.reuse, 0x1, P5 ;  /* 0x0000000056547211 */ /* 0x081fe400028f0eff */
[----:B--2---:R-:W-:Y:S02]  /*ddc0*/  LEA.HI.X.SX32 R132, R74, R0, 0x1, P2 ;  /* 0x000000004a847211 */ /* 0x004fe400010f0eff */
[----:B------:R-:W-:Y:S01]  /*ddd0*/  PRMT R23, RZ, 0x7610, R23 ;  /* 0x00007610ff177816 */ /* 0x000fe20000000017 */
[----:B------:R0:W-:Y:S01]  /*dde0*/  STL [R1+0x2ec], R24 ;  /* 0x0002ec1801007387 */ /* 0x0001e20000100800 */
[----:B------:R-:W-:Y:S01]  /*ddf0*/  ISETP.GE.U32.AND P2, PT, R4, 0x7ffffec0, PT ;  /* 0x7ffffec00400780c */ /* 0x000fe20003f46070 */
[----:B------:R-:W-:Y:S01]  /*de00*/  @!P3 IMAD.MOV.U32 R4, RZ, RZ, R24 ;  /* 0x000000ffff04b224 */ /* 0x000fe200078e0018 */
[----:B------:R-:W-:Y:S01]  /*de10*/  ISETP.GE.U32.AND P5, PT, R5, 0x7ffffefe, PT ;  /* 0x7ffffefe0500780c */ /* 0x000fe20003fa6070 */
[----:B------:R-:W-:Y:S01]  /*de20*/  @!P3 IMAD.MOV.U32 R5, RZ, RZ, R132 ;  /* 0x000000ffff05b224 */ /* 0x000fe200078e0084 */
[----:B------:R-:W-:Y:S01]  /*de30*/  PRMT R86, RZ, 0x7610, R86 ;  /* 0x00007610ff567816 */ /* 0x000fe20000000056 */
[----:B------:R-:W1:Y:S03]  /*de40*/  LDC R74, c[0x0][0x3a8] ;  /* 0x0000ea00ff4a7b82 */ /* 0x000e660000000800 */
[----:B------:R2:W5:Y:S01]  /*de50*/  @!P3 LDG.E.U16 R23, desc[UR22][R4.64] ;  /* 0x000000160417b981 */ /* 0x000562000c1e1500 */
[----:B0-----:R-:W-:-:S03]  /*de60*/  IMAD.SHL.U32 R24, R6, 0x2, RZ ;  /* 0x0000000206187824 */ /* 0x001fc600078e00ff */
[----:B------:R-:W-:Y:S01]  /*de70*/  STL [R1+0x6e4], R51 ;  /* 0x0006e43301007387 */ /* 0x000fe20000100800 */
[----:B--2---:R-:W-:Y:S02]  /*de80*/  @!P0 IMAD.MOV.U32 R4, RZ, RZ, R51 ;  /* 0x000000ffff048224 */ /* 0x004fe400078e0033 */
[----:B------:R-:W-:Y:S01]  /*de90*/  @!P0 IMAD.MOV.U32 R5, RZ, RZ, R84 ;  /* 0x000000ffff058224 */ /* 0x000fe200078e0054 */
[----:B------:R0:W-:Y:S04]  /*dea0*/  STL [R1+0x2e8], R132 ;  /* 0x0002e88401007387 */ /* 0x0001e80000100800 */
[----:B------:R2:W5:Y:S01]  /*deb0*/  @!P0 LDG.E.U16 R86, desc[UR22][R4.64] ;  /* 0x0000001604568981 */ /* 0x000562000c1e1500 */
[-C--:B------:R-:W-:Y:S02]  /*dec0*/  LEA R147, P0, R6, R2.reuse, 0x2 ;  /* 0x0000000206937211 */ /* 0x080fe400078010ff */
[----:B0-----:R-:W-:Y:S01]  /*ded0*/  IADD3 R132, P3, PT, R24, R2, RZ ;  /* 0x0000000218847210 */ /* 0x001fe20007f7e0ff */
[----:B--2---:R-:W-:-:S03]  /*dee0*/  VIADD R4, R3, 0xfffffffe ;  /* 0xfffffffe03047836 */ /* 0x004fc60000000000 */
[-C--:B------:R-:W-:Y:S01]  /*def0*/  LEA.HI.X.SX32 R146, R6, R0.reuse, 0x1, P3 ;  /* 0x0000000006927211 */ /* 0x080fe200018f0eff */
[----:B------:R-:W-:Y:S01]  /*df00*/  VIADD R5, R3, 0xffffffff ;  /* 0xffffffff03057836 */ /* 0x000fe20000000000 */
[----:B------:R0:W-:Y:S01]  /*df10*/  STL [R1+0x6e0], R84 ;  /* 0x0006e05401007387 */ /* 0x0001e20000100800 */
[----:B------:R-:W-:Y:S02]  /*df20*/  ISETP.GE.U32.AND P3, PT, R4, 0x7ffffeff, PT ;  /* 0x7ffffeff0400780c */ /* 0x000fe40003f66070 */
[----:B------:R-:W-:Y:S01]  /*df30*/  LEA.HI.X.SX32 R4, R24, R0, 0x1, P0 ;  /* 0x0000000018047211 */ /* 0x000fe200000f0eff */
[----:B------:R-:W-:Y:S01]  /*df40*/  STL [R1+0x2dc], R132 ;  /* 0x0002dc8401007387 */ /* 0x000fe20000100800 */
[----:B------:R-:W-:-:S03]  /*df50*/  ISETP.GE.U32.AND P0, PT, R5, 0x7fffff00, PT ;  /* 0x7fffff000500780c */ /* 0x000fc60003f06070 */
[----:B------:R-:W-:Y:S01]  /*df60*/  STL [R1+0x2e4], R147 ;  /* 0x0002e49301007387 */ /* 0x000fe20000100800 */
[----:B------:R-:W-:Y:S01]  /*df70*/  PRMT R24, RZ, 0x7610, R24 ;  /* 0x00007610ff187816 */ /* 0x000fe20000000018 */
[----:B------:R-:W-:Y:S01]  /*df80*/  @!P5 IMAD.MOV.U32 R5, RZ, RZ, R4 ;  /* 0x000000ffff05d224 */ /* 0x000fe200078e0004 */
[----:B0-----:R-:W0:Y:S01]  /*df90*/  LDC R84, c[0x0][0x3a8] ;  /* 0x0000ea00ff547b82 */ /* 0x001e220000000800 */
[----:B------:R-:W-:Y:S04]  /*dfa0*/  STL [R1+0x2d8], R146 ;  /* 0x0002d89201007387 */ /* 0x000fe80000100800 */
[----:B------:R2:W-:Y:S01]  /*dfb0*/  STL [R1+0x2e0], R4 ;  /* 0x0002e00401007387 */ /* 0x0005e20000100800 */
[----:B------:R-:W-:Y:S02]  /*dfc0*/  VIADD R51, R3, 0xffffffdf ;  /* 0xffffffdf03337836 */ /* 0x000fe40000000000 */
[----:B--2---:R-:W-:-:S02]  /*dfd0*/  @!P5 IMAD.MOV.U32 R4, RZ, RZ, R147 ;  /* 0x000000ffff04d224 */ /* 0x004fc400078e0093 */
[----:B------:R-:W-:-:S03]  /*dfe0*/  @!P3 IMAD.MOV.U32 R147, RZ, RZ, R146 ;  /* 0x000000ffff93b224 */ /* 0x000fc600078e0092 */
[----:B------:R2:W5:Y:S01]  /*dff0*/  @!P5 LDG.E.U16 R24, desc[UR22][R4.64] ;  /* 0x000000160418d981 */ /* 0x000562000c1e1500 */
[----:B------:R-:W-:Y:S01]  /*e000*/  @!P3 IMAD.MOV.U32 R146, RZ, RZ, R132 ;  /* 0x000000ffff92b224 */ /* 0x000fe200078e0084 */
[----:B------:R-:W-:Y:S01]  /*e010*/  ISETP.GE.U32.AND P5, PT, R51, 0x7ffffee0, PT ;  /* 0x7ffffee03300780c */ /* 0x000fe20003fa6070 */
[----:B-1----:R-:W-:Y:S01]  /*e020*/  IMAD R51, R74, 0x102, RZ ;  /* 0x000001024a337824 */ /* 0x002fe200078e02ff */
[----:B--2---:R-:W-:Y:S02]  /*e030*/  PRMT R4, RZ, 0x7610, R4 ;  /* 0x00007610ff047816 */ /* 0x004fe40000000004 */
[----:B------:R-:W-:-:S04]  /*e040*/  PRMT R5, RZ, 0x7610, R5 ;  /* 0x00007610ff057816 */ /* 0x000fc80000000005 */
[----:B------:R1:W5:Y:S01]  /*e050*/  @!P3 LDG.E.U16 R4, desc[UR22][R146.64] ;  /* 0x000000169204b981 */ /* 0x000362000c1e1500 */
[----:B------:R-:W-:Y:S01]  /*e060*/  IADD3 R132, P3, PT, R51, R2, RZ ;  /* 0x0000000233847210 */ /* 0x000fe20007f7e0ff */
[----:B-1----:R-:W-:Y:S02]  /*e070*/  @!P0 IMAD.MOV.U32 R146, RZ, RZ, R2 ;  /* 0x000000ffff928224 */ /* 0x002fe400078e0002 */
[----:B------:R-:W-:Y:S02]  /*e080*/  @!P0 IMAD.MOV.U32 R147, RZ, RZ, R0 ;  /* 0x000000ffff938224 */ /* 0x000fe400078e0000 */
[----:B------:R1:W-:Y:S04]  /*e090*/  STL [R1+0x6dc], R132 ;  /* 0x0006dc8401007387 */ /* 0x0003e80000100800 */
[----:B------:R2:W5:Y:S02]  /*e0a0*/  @!P0 LDG.E.U16 R5, desc[UR22][R146.64] ;  /* 0x0000001692058981 */ /* 0x000564000c1e1500 */
[----:B--2---:R-:W-:-:S02]  /*e0b0*/  @!P4 IMAD.MOV.U32 R146, RZ, RZ, R132 ;  /* 0x000000ffff92c224 */ /* 0x004fc400078e0084 */
[----:B-1----:R-:W1:Y:S01]  /*e0c0*/  LDC R132, c[0x0][0x3a8] ;  /* 0x0000ea00ff847b82 */ /* 0x002e620000000800 */
[C---:B------:R-:W-:Y:S01]  /*e0d0*/  IMAD R74, R6.reuse, 0x81, RZ ;  /* 0x00000081064a7824 */ /* 0x040fe200078e02ff */
[----:B------:R-:W-:Y:S01]  /*e0e0*/  PRMT R83, RZ, 0x7610, R83 ;  /* 0x00007610ff537816 */ /* 0x000fe20000000053 */
[----:B------:R-:W-:Y:S01]  /*e0f0*/  IMAD.SHL.U32 R51, R6, 0x80, RZ ;  /* 0x0000008006337824 */ /* 0x000fe200078e00ff */
[----:B0-----:R-:W-:Y:S02]  /*e100*/  LEA R3, P0, R84, R2, 0x8 ;  /* 0x0000000254037211 */ /* 0x001fe400078040ff */
[----:B------:R-:W-:-:S05]  /*e110*/  LEA.HI.X.SX32 R147, R74, R0, 0x1, P3 ;  /* 0x000000004a937211 */ /* 0x000fca00018f0eff */
[----:B------:R0:W-:Y:S04]  /*e120*/  STL [R1+0x6d8], R147 ;  /* 0x0006d89301007387 */ /* 0x0001e80000100800 */
[----:B------:R0:W5:Y:S04]  /*e130*/  @!P4 LDG.E.U16 R83, desc[UR22][R146.64] ;  /* 0x000000169253c981 */ /* 0x000168000c1e1500 */
[----:B------:R1:W-:Y:S01]  /*e140*/  STL [R1+0x6d4], R3 ;  /* 0x0006d40301007387 */ /* 0x0003e20000100800 */
[----:B0-----:R-:W-:Y:S01]  /*e150*/  IMAD.MOV.U32 R147, RZ, RZ, R3 ;  /* 0x000000ffff937224 */ /* 0x001fe200078e0003 */
[----:B------:R-:W-:-:S02]  /*e160*/  LEA.HI.X.SX32 R146, R51, R0, 0x1, P0 ;  /* 0x0000000033927211 */ /* 0x000fc400000f0eff */
[----:B-1----:R-:W-:Y:S02]  /*e170*/  LEA R3, P0, R132, R2, 0x7 ;  /* 0x0000000284037211 */ /* 0x002fe400078038ff */
[----:B------:R-:W0:Y:S01]  /*e180*/  LDC R132, c[0x0][0x3a8] ;  /* 0x0000ea00ff847b82 */ /* 0x000e220000000800 */
[-C--:B------:R-:W-:Y:S01]  /*e190*/  @!P6 LOP3.LUT R147, R147, R146.reuse, RZ, 0x3c, !PT ;  /* 0x000000929393e212 */ /* 0x080fe200078e3cff */
[----:B------:R1:W-:Y:S01]  /*e1a0*/  STL [R1+0x6d0], R146 ;  /* 0x0006d09201007387 */ /* 0x0003e20000100800 */
[----:B------:R-:W-:Y:S01]  /*e1b0*/  PRMT R84, RZ, 0x7610, R84 ;  /* 0x00007610ff547816 */ /* 0x000fe20000000054 */
[----:B------:R-:W-:Y:S01]  /*e1c0*/  IMAD.SHL.U32 R51, R6, 0x40, RZ ;  /* 0x0000004006337824 */ /* 0x000fe200078e00ff */
[----:B-1----:R-:W-:-:S04]  /*e1d0*/  @!P6 LOP3.LUT R146, R147, R146, RZ, 0x3c, !PT ;  /* 0x000000929392e212 */ /* 0x002fc800078e3cff */
[----:B------:R-:W-:Y:S01]  /*e1e0*/  @!P6 LOP3.LUT R147, R147, R146, RZ, 0x3c, !PT ;  /* 0x000000929393e212 */ /* 0x000fe200078e3cff */
[----:B------:R-:W-:-:S04]  /*e1f0*/  IMAD.SHL.U32 R6, R6, 0x20, RZ ;  /* 0x0000002006067824 */ /* 0x000fc800078e00ff */
[----:B------:R1:W5:Y:S01]  /*e200*/  @!P6 LDG.E.U16 R84, desc[UR22][R146.64] ;  /* 0x000000169254e981 */ /* 0x000362000c1e1500 */
[----:B------:R-:W-:Y:S02]  /*e210*/  PRMT R74, RZ, 0x7610, R74 ;  /* 0x00007610ff4a7816 */ /* 0x000fe4000000004a */
[----:B-1----:R-:W-:Y:S02]  /*e220*/  LEA.HI.X.SX32 R147, R51, R0, 0x1, P0 ;  /* 0x0000000033937211 */ /* 0x002fe400000f0eff */
[----:B0-----:R-:W-:-:S04]  /*e230*/  LEA R132, P0, R132, R2, 0x6 ;  /* 0x0000000284847211 */ /* 0x001fc800078030ff */
[----:B------:R-:W-:Y:S02]  /*e240*/  LEA.HI.X.SX32 R6, R6, R0, 0x1, P0 ;  /* 0x0000000006067211 */ /* 0x000fe400000f0eff */
[----:B------:R-:W-:Y:S01]  /*e250*/  ISETP.LE.AND P0, PT, RZ, UR36, PT ;  /* 0x00000024ff007c0c */ /* 0x000fe2000bf03270 */
[----:B------:R-:W-:Y:S01]  /*e260*/  @!P2 IMAD.MOV.U32 R146, RZ, RZ, R3 ;  /* 0x000000ffff92a224 */ /* 0x000fe200078e0003 */
[----:B------:R-:W-:Y:S01]  /*e270*/  ISETP.LE.AND P4, PT, RZ, UR39, PT ;  /* 0x00000027ff007c0c */ /* 0x000fe2000bf83270 */
[----:B------:R0:W-:Y:S01]  /*e280*/  STL [R1+0x4d4], R3 ;  /* 0x0004d40301007387 */ /* 0x0001e20000100800 */
[----:B------:R-:W-:Y:S01]  /*e290*/  PRMT R51, RZ, 0x7610, R51 ;  /* 0x00007610ff337816 */ /* 0x000fe20000000033 */
[----:B------:R-:W1:Y:S02]  /*e2a0*/  LDCU UR36, c[0x0][0x3b0] ;  /* 0x00007600ff2477ac */ /* 0x000e640008000800 */
[----:B------:R2:W5:Y:S01]  /*e2b0*/  @!P2 LDG.E.U16 R74, desc[UR22][R146.64] ;  /* 0x00000016924aa981 */ /* 0x000562000c1e1500 */
[----:B------:R-:W-:-:S03]  /*e2c0*/  ISETP.LE.AND P2, PT, RZ, UR25, PT ;  /* 0x00000019ff007c0c */ /* 0x000fc6000bf43270 */
[----:B------:R3:W-:Y:S01]  /*e2d0*/  STL [R1+0x4d0], R147 ;  /* 0x0004d09301007387 */ /* 0x0007e20000100800 */
[----:B0-----:R-:W0:Y:S01]  /*e2e0*/  LDC R3, c[0x0][0x3a0] ;  /* 0x0000e800ff037b82 */ /* 0x001e220000000800 */
[----:B------:R-:W-:Y:S01]  /*e2f0*/  @!P0 IMAD.MOV R21, RZ, RZ, -R21 ;  /* 0x000000ffff158224 */ /* 0x000fe200078e0a15 */
[----:B------:R-:W-:Y:S01]  /*e300*/  ISETP.LE.AND P0, PT, RZ, UR37, PT ;  /* 0x00000025ff007c0c */ /* 0x000fe2000bf03270 */
[----:B--2---:R-:W-:Y:S02]  /*e310*/  @!P5 IMAD.MOV.U32 R146, RZ, RZ, R132 ;  /* 0x000000ffff92d224 */ /* 0x004fe400078e0084 */
[----:B---3--:R-:W-:Y:S01]  /*e320*/  @!P5 IMAD.MOV.U32 R147, RZ, RZ, R6 ;  /* 0x000000ffff93d224 */ /* 0x008fe200078e0006 */
[----:B------:R-:W-:Y:S01]  /*e330*/  ISETP.LE.AND P3, PT, RZ, UR24, PT ;  /* 0x00000018ff007c0c */ /* 0x000fe2000bf63270 */
[----:B------:R-:W-:-:S03]  /*e340*/  @!P4 IMAD.MOV R18, RZ, RZ, -R18 ;  /* 0x000000ffff12c224 */ /* 0x000fc600078e0a12 */
[----:B------:R2:W5:Y:S01]  /*e350*/  @!P5 LDG.E.U16 R51, desc[UR22][R146.64] ;  /* 0x000000169233d981 */ /* 0x000562000c1e1500 */
[----:B------:R-:W-:Y:S01]  /*e360*/  ISETP.LE.AND P5, PT, RZ, UR38, PT ;  /* 0x00000026ff007c0c */ /* 0x000fe2000bfa3270 */
[----:B------:R-:W-:Y:S01]  /*e370*/  @!P2 IMAD.MOV R20, RZ, RZ, -R20 ;  /* 0x000000ffff14a224 */ /* 0x000fe200078e0a14 */
[----:B------:R-:W-:Y:S02]  /*e380*/  ISETP.LE.AND P6, PT, RZ, UR5, PT ;  /* 0x00000005ff007c0c */ /* 0x000fe4000bfc3270 */
[----:B------:R-:W-:Y:S01]  /*e390*/  @!P0 IMAD.MOV R16, RZ, RZ, -R16 ;  /* 0x000000ffff108224 */ /* 0x000fe200078e0a10 */
[----:B------:R-:W-:Y:S01]  /*e3a0*/  ISETP.LE.AND P4, PT, RZ, UR74, PT ;  /* 0x0000004aff007c0c */ /* 0x000fe2000bf83270 */
[----:B------:R0:W-:Y:S01]  /*e3b0*/  STL [R1+0x3d4], R132 ;  /* 0x0003d48401007387 */ /* 0x0001e20000100800 */
[----:B------:R-:W-:Y:S01]  /*e3c0*/  ISETP.LE.AND P2, PT, RZ, UR27, PT ;  /* 0x0000001bff007c0c */ /* 0x000fe2000bf43270 */
[----:B------:R-:W3:Y:S01]  /*e3d0*/  LDCU.64 UR24, c[0x0][0x388] ;  /* 0x00007100ff1877ac */ /* 0x000ee20008000a00 */
[----:B------:R-:W-:Y:S01]  /*e3e0*/  ISETP.LE.AND P0, PT, RZ, UR72, PT ;  /* 0x00000048ff007c0c */ /* 0x000fe2000bf03270 */
[----:B------:R-:W-:Y:S01]  /*e3f0*/  @!P3 IMAD.MOV R19, RZ, RZ, -R19 ;  /* 0x000000ffff13b224 */ /* 0x000fe200078e0a13 */
[----:B------:R-:W-:-:S02]  /*e400*/  ISETP.LE.AND P3, PT, RZ, UR26, PT ;  /* 0x0000001aff007c0c */ /* 0x000fc4000bf63270 */
[----:B------:R-:W-:Y:S01]  /*e410*/  @!P5 IMAD.MOV R17, RZ, RZ, -R17 ;  /* 0x000000ffff11d224 */ /* 0x000fe200078e0a11 */
[----:B------:R-:W-:Y:S01]  /*e420*/  ISETP.LE.AND P5, PT, RZ, UR73, PT ;  /* 0x00000049ff007c0c */ /* 0x000fe2000bfa3270 */
[----:B------:R-:W-:Y:S01]  /*e430*/  @!P6 IMAD.MOV R22, RZ, RZ, -R22 ;  /* 0x000000ffff16e224 */ /* 0x000fe200078e0a16 */
[----:B------:R-:W-:Y:S02]  /*e440*/  ISETP.LE.AND P6, PT, RZ, UR21, PT ;  /* 0x00000015ff007c0c */ /* 0x000fe4000bfc3270 */
[----:B------:R-:W-:Y:S01]  /*e450*/  @!P4 IMAD.MOV R13, RZ, RZ, -R13 ;  /* 0x000000ffff0dc224 */ /* 0x000fe200078e0a0d */
[----:B------:R4:W-:Y:S01]  /*e460*/  STL [R1+0x3d0], R6 ;  /* 0x0003d00601007387 */ /* 0x0009e20000100800 */
[----:B------:R-:W-:Y:S01]  /*e470*/  @!P2 IMAD.MOV R15, RZ, RZ, -R15 ;  /* 0x000000ffff0fa224 */ /* 0x000fe200078e0a0f */
[----:B------:R-:W-:Y:S01]  /*e480*/  ISETP.LE.AND P4, PT, RZ, UR8, PT ;  /* 0x00000008ff007c0c */ /* 0x000fe2000bf83270 */
[----:B0-----:R-:W-:Y:S01]  /*e490*/  VIADD R132, R3, 0xff ;  /* 0x000000ff03847836 */ /* 0x001fe20000000000 */
[----:B------:R-:W-:Y:S01]  /*e4a0*/  ISETP.NE.AND P2, PT, RZ, UR15, PT ;  /* 0x0000000fff007c0c */ /* 0x000fe2000bf45270 */
[----:B------:R-:W-:Y:S01]  /*e4b0*/  @!P0 IMAD.MOV R11, RZ, RZ, -R11 ;  /* 0x000000ffff0b8224 */ /* 0x000fe200078e0a0b */
[----:B------:R-:W0:Y:S01]  /*e4c0*/  LDCU.64 UR26, c[0x0][0x388] ;  /* 0x00007100ff1a77ac */ /* 0x000e220008000a00 */
[----:B----4-:R-:W-:-:S02]  /*e4d0*/  LOP3.LUT R6, RZ, UR15, RZ, 0x33, !PT ;  /* 0x0000000fff067c12 */ /* 0x010fc4000f8e33ff */
[----:B------:R-:W-:Y:S02]  /*e4e0*/  ISETP.GT.AND P0, PT, R132, 0xff, PT ;  /* 0x000000ff8400780c */ /* 0x000fe40003f04270 */
[C---:B------:R-:W-:Y:S01]  /*e4f0*/  SEL R22, R6.reuse, R22, !P2 ;  /* 0x0000001606167207 */ /* 0x040fe20005000000 */
[----:B------:R-:W4:Y:S01]  /*e500*/  S2R R132, SR_TID.X ;  /* 0x0000000000847919 */ /* 0x000f220000002100 */
[C---:B------:R-:W-:Y:S01]  /*e510*/  SEL R21, R6.reuse, R21, !P2 ;  /* 0x0000001506157207 */ /* 0x040fe20005000000 */
[----:B------:R-:W-:Y:S01]  /*e520*/  @!P3 IMAD.MOV R14, RZ, RZ, -R14 ;  /* 0x000000ffff0eb224 */ /* 0x000fe200078e0a0e */
[C---:B------:R-:W-:Y:S02]  /*e530*/  SEL R20, R6.reuse, R20, !P2 ;  /* 0x0000001406147207 */ /* 0x040fe40005000000 */
[C---:B------:R-:W-:Y:S01]  /*e540*/  SEL R19, R6.reuse, R19, !P2 ;  /* 0x0000001306137207 */ /* 0x040fe20005000000 */
[----:B------:R-:W-:Y:S01]  /*e550*/  @!P5 IMAD.MOV R12, RZ, RZ, -R12 ;  /* 0x000000ffff0cd224 */ /* 0x000fe200078e0a0c */
[C---:B------:R-:W-:Y:S01]  /*e560*/  SEL R18, R6.reuse, R18, !P2 ;  /* 0x0000001206127207 */ /* 0x040fe20005000000 */
[----:B------:R0:W-:Y:S01]  /*e570*/  STL [R1+0x1fc], R22 ;  /* 0x0001fc1601007387 */ /* 0x0001e20000100800 */
        /* <DEDUP_REMOVED lines=8> */
[----:B------:R-:W-:-:S03]  /*e600*/  SEL R13, R6, R13, !P2 ;  /* 0x0000000d060d7207 */ /* 0x000fc60005000000 */
        /* <DEDUP_REMOVED lines=9> */
[----:B------:R-:W-:-:S03]  /*e6a0*/  ISETP.LE.AND P3, PT, RZ, UR9, PT ;  /* 0x00000009ff007c0c */ /* 0x000fc6000bf63270 */
[----:B------:R0:W-:Y:S01]  /*e6b0*/  STL [R1+0x1dc], R14 ;  /* 0x0001dc0e01007387 */ /* 0x0001e20000100800 */
[----:B------:R-:W-:-:S03]  /*e6c0*/  ISETP.LE.AND P5, PT, RZ, UR10, PT ;  /* 0x0000000aff007c0c */ /* 0x000fc6000bfa3270 */
[----:B------:R0:W-:Y:S04]  /*e6d0*/  STL [R1+0x1d8], R13 ;  /* 0x0001d80d01007387 */ /* 0x0001e80000100800 */
[----:B------:R0:W-:Y:S04]  /*e6e0*/  STL [R1+0x1d4], R12 ;  /* 0x0001d40c01007387 */ /* 0x0001e80000100800 */
[----:B------:R0:W-:Y:S04]  /*e6f0*/  STL [R1+0x1d0], R11 ;  /* 0x0001d00b01007387 */ /* 0x0001e80000100800 */
[----:B------:R0:W-:Y:S04]  /*e700*/  STL [R1+0x1cc], R10 ;  /* 0x0001cc0a01007387 */ /* 0x0001e80000100800 */
[----:B------:R0:W-:Y:S01]  /*e710*/  STL [R1+0x200], R7 ;  /* 0x0002000701007387 */ /* 0x0001e20000100800 */
[----:B------:R-:W-:-:S04]  /*e720*/  @!UP1 UIADD3 UR14, UPT, UPT, -UR14, 0x100000, URZ ;  /* 0x001000000e0e9890 */ /* 0x000fc8000fffe1ff */
[----:B------:R-:W-:Y:S02]  /*e730*/  @!UP1 USHF.L.U32 UR15, UR14, 0xb, URZ ;  /* 0x0000000b0e0f9899 */ /* 0x000fe400080006ff */
[----:B------:R-:W-:Y:S01]  /*e740*/  @!UP1 USHF.L.U32 UR14, UR14, 0x1, URZ ;  /* 0x000000010e0e9899 */ /* 0x000fe200080006ff */
[----:B------:R-:W-:Y:S02]  /*e750*/  @!P3 IMAD.MOV R9, RZ, RZ, -R9 ;  /* 0x000000ffff09b224 */ /* 0x000fe400078e0a09 */
[----:B------:R-:W-:Y:S01]  /*e760*/  @!P5 IMAD.MOV R8, RZ, RZ, -R8 ;  /* 0x000000ffff08d224 */ /* 0x000fe200078e0a08 */
[----:B----4-:R-:W-:Y:S02]  /*e770*/  LOP3.LUT R132, R132, 0x7f, RZ, 0xc0, !PT ;  /* 0x0000007f84847812 */ /* 0x010fe400078ec0ff */
[C---:B--2---:R-:W-:Y:S02]  /*e780*/  SEL R147, R6.reuse, R9, !P2 ;  /* 0x0000000906937207 */ /* 0x044fe40005000000 */
[----:B------:R-:W-:Y:S01]  /*e790*/  SEL R146, R6, R8, !P2 ;  /* 0x0000000806927207 */ /* 0x000fe20005000000 */
[----:B------:R-:W-:-:S03]  /*e7a0*/  IMAD.U32 R6, RZ, RZ, UR17 ;  /* 0x00000011ff067e24 */ /* 0x000fc6000f8e00ff */
[----:B------:R2:W4:Y:S01]  /*e7b0*/  @!UP2 SYNCS.EXCH.64 URZ, [UR11+0x4008], UR14 ;  /* 0x0040080e0bffa5b2 */ /* 0x0005220008000100 */
[----:B------:R-:W-:Y:S01]  /*e7c0*/  IMAD R132, R132, R123, RZ ;  /* 0x0000007b84847224 */ /* 0x000fe200078e02ff */
[----:B0123--:R-:W-:Y:S06]  /*e7d0*/  @!P0 BRA `(.L_x_6) ;  /* 0x0000000c00d08947 */ /* 0x00ffec0003800000 */
[----:B-----5:R-:W-:Y:S01]  /*e7e0*/  PRMT R8, R30, 0x5410, R29 ;  /* 0x000054101e087816 */ /* 0x020fe2000000001d */
[----:B------:R-:W2:Y:S01]  /*e7f0*/  LDL.LU R123, [R1+0xcc] ;  /* 0x0000cc00017b7983 */ /* 0x000ea20000300800 */
[----:B------:R-:W-:Y:S02]  /*e800*/  PRMT R9, R32, 0x5410, R31 ;  /* 0x0000541020097816 */ /* 0x000fe4000000001f */
[----:B------:R-:W-:Y:S02]  /*e810*/  PRMT R30, R73, 0x5410, R75 ;  /* 0x00005410491e7816 */ /* 0x000fe4000000004b */
[----:B------:R-:W3:Y:S01]  /*e820*/  LDL.LU R75, [R1+0x4] ;  /* 0x00000400014b7983 */ /* 0x000ee20000300800 */
[----:B------:R-:W-:Y:S02]  /*e830*/  PRMT R31, R76, 0x5410, R77 ;  /* 0x000054104c1f7816 */ /* 0x000fe4000000004d */
[----:B------:R-:W-:Y:S01]  /*e840*/  PRMT R32, R78, 0x5410, R79 ;  /* 0x000054104e207816 */ /* 0x000fe2000000004f */
[----:B----4-:R-:W4:Y:S01]  /*e850*/  LDL.LU R76, [R1+0xc] ;  /* 0x00000c00014c7983 */ /* 0x010f220000300800 */
[----:B------:R-:W-:-:S02]  /*e860*/  PRMT R10, R34, 0x5410, R33 ;  /* 0x00005410220a7816 */ /* 0x000fc40000000021 */
[----:B------:R-:W-:Y:S01]  /*e870*/  PRMT R11, R36, 0x5410, R35 ;  /* 0x00005410240b7816 */ /* 0x000fe20000000023 */
[----:B------:R-:W2:Y:S01]  /*e880*/  LDL.LU R77, [R1+0x14] ;  /* 0x00001400014d7983 */ /* 0x000ea20000300800 */
[----:B------:R-:W-:Y:S02]  /*e890*/  PRMT R33, R80, 0x5410, R81 ;  /* 0x0000541050217816 */ /* 0x000fe40000000051 */
[----:B------:R-:W-:Y:S01]  /*e8a0*/  PRMT R12, R38, 0x5410, R37 ;  /* 0x00005410260c7816 */ /* 0x000fe20000000025 */
[----:B------:R-:W2:Y:S01]  /*e8b0*/  LDL.LU R78, [R1+0x1c] ;  /* 0x00001c00014e7983 */ /* 0x000ea20000300800 */
[----:B------:R-:W-:Y:S02]  /*e8c0*/  PRMT R34, R82, 0x5410, R89 ;  /* 0x0000541052227816 */ /* 0x000fe40000000059 */
[----:B------:R-:W-:Y:S01]  /*e8d0*/  PRMT R13, R40, 0x5410, R39 ;  /* 0x00005410280d7816 */ /* 0x000fe20000000027 */
[----:B------:R-:W2:Y:S01]  /*e8e0*/  LDL.LU R79, [R1+0x24] ;  /* 0x00002400014f7983 */ /* 0x000ea20000300800 */
        /* <DEDUP_REMOVED lines=20> */
[----:B------:R-:W2:Y:S01]  /*ea30*/  LDL.LU R74, [R1] ;  /* 0x00000000014a7983 */ /* 0x000ea20000300800 */
[----:B------:R-:W-:Y:S02]  /*ea40*/  PRMT R39, R97, 0x5410, R98 ;  /* 0x0000541061277816 */ /* 0x000fe40000000062 */
[----:B------:R-:W-:Y:S01]  /*ea50*/  PRMT R40, R99, 0x5410, R100 ;  /* 0x0000541063287816 */ /* 0x000fe20000000064 */
[----:B------:R-:W3:Y:S01]  /*ea60*/  LDL.LU R92, [R1+0x8c] ;  /* 0x00008c00015c7983 */ /* 0x000ee20000300800 */
[----:B------:R-:W-:Y:S02]  /*ea70*/  PRMT R41, R101, 0x5410, R102 ;  /* 0x0000541065297816 */ /* 0x000fe40000000066 */
[----:B------:R-:W-:Y:S01]  /*ea80*/  PRMT R42, R103, 0x5410, R104 ;  /* 0x00005410672a7816 */ /* 0x000fe20000000068 */
[----:B------:R-:W3:Y:S01]  /*ea90*/  LDL.LU R93, [R1+0x94] ;  /* 0x00009400015d7983 */ /* 0x000ee20000300800 */
[----:B------:R-:W-:-:S02]  /*eaa0*/  PRMT R43, R105, 0x5410, R106 ;  /* 0x00005410692b7816 */ /* 0x000fc4000000006a */
[----:B------:R-:W-:Y:S01]  /*eab0*/  PRMT R44, R107, 0x5410, R108 ;  /* 0x000054106b2c7816 */ /* 0x000fe2000000006c */
[----:B------:R-:W3:Y:S01]  /*eac0*/  LDL.LU R94, [R1+0x9c] ;  /* 0x00009c00015e7983 */ /* 0x000ee20000300800 */
        /* <DEDUP_REMOVED lines=23> */
[----:B------:R-:W4:Y:S01]  /*ec40*/  LDL.LU R102, [R1+0xc8] ;  /* 0x0000c80001667983 */ /* 0x000f220000300800 */
[----:B------:R-:W-:-:S02]  /*ec50*/  PRMT R6, R26, 0x5410, R25 ;  /* 0x000054101a067816 */ /* 0x000fc40000000019 */
[----:B------:R-:W-:Y:S01]  /*ec60*/  PRMT R67, R157, 0x5410, R158 ;  /* 0x000054109d437816 */ /* 0x000fe2000000009e */
[----:B------:R-:W4:Y:S01]  /*ec70*/  LDL.LU R103, [R1+0xb0] ;  /* 0x0000b00001677983 */ /* 0x000f220000300800 */
[----:B------:R-:W-:Y:S02]  /*ec80*/  PRMT R26, R66, 0x5410, R65 ;  /* 0x00005410421a7816 */ /* 0x000fe40000000041 */
[----:B------:R-:W-:Y:S01]  /*ec90*/  PRMT R28, R70, 0x5410, R69 ;  /* 0x00005410461c7816 */ /* 0x000fe20000000045 */
[----:B------:R-:W4:Y:S01]  /*eca0*/  LDL.LU R104, [R1+0xb8] ;  /* 0x0000b80001687983 */ /* 0x000f220000300800 */
        /* <DEDUP_REMOVED lines=18> */
[----:B------:R-:W-:-:S03]  /*edd0*/  PRMT R22, R58, 0x5410, R57 ;  /* 0x000054103a167816 */ /* 0x000fc60000000039 */
[----:B------:R-:W4:Y:S04]  /*ede0*/  LDL.LU R111, [R1+0x6c] ;  /* 0x00006c00016f7983 */ /* 0x000f280000300800 */
        /* <DEDUP_REMOVED lines=19> */
[----:B------:R-:W4:Y:S01]  /*ef20*/  LDL.LU R134, [R1+0x8] ;  /* 0x0000080001867983 */ /* 0x000f220000300800 */
[----:B------:R-:W-:-:S02]  /*ef30*/  PRMT R62, R145, 0x5410, R148 ;  /* 0x00005410913e7816 */ /* 0x000fc40000000094 */
[----:B------:R-:W-:Y:S02]  /*ef40*/  PRMT R61, R143, 0x5410, R144 ;  /* 0x000054108f3d7816 */ /* 0x000fe40000000090 */
[----:B------:R-:W-:Y:S02]  /*ef50*/  PRMT R60, R141, 0x5410, R142 ;  /* 0x000054108d3c7816 */ /* 0x000fe4000000008e */
[----:B------:R-:W-:Y:S02]  /*ef60*/  PRMT R59, R139, 0x5410, R140 ;  /* 0x000054108b3b7816 */ /* 0x000fe4000000008c */
[----:B------:R-:W-:Y:S02]  /*ef70*/  PRMT R58, R137, 0x5410, R138 ;  /* 0x00005410893a7816 */ /* 0x000fe4000000008a */
[----:B------:R-:W-:Y:S02]  /*ef80*/  PRMT R57, R135, 0x5410, R136 ;  /* 0x0000541087397816 */ /* 0x000fe40000000088 */
[----:B--2---:R-:W-:-:S02]  /*ef90*/  PRMT R74, R165, 0x5410, R74 ;  /* 0x00005410a54a7816 */ /* 0x004fc4000000004a */
[----:B------:R-:W2:Y:S01]  /*efa0*/  LDL.LU R165, [R1+0xd8] ;  /* 0x0000d80001a57983 */ /* 0x000ea20000300800 */
[----:B---3--:R-:W-:-:S03]  /*efb0*/  PRMT R98, R98, 0x5410, R101 ;  /* 0x0000541062627816 */ /* 0x008fc60000000065 */
[----:B------:R-:W2:Y:S01]  /*efc0*/  LDL.LU R101, [R1+0xd4] ;  /* 0x0000d40001657983 */ /* 0x000ea20000300800 */
[----:B----4-:R-:W-:-:S03]  /*efd0*/  PRMT R99, R99, 0x5410, R102 ;  /* 0x0000541063637816 */ /* 0x010fc60000000066 */
[----:B------:R-:W3:Y:S01]  /*efe0*/  LDL.LU R163, [R1+0xe0] ;  /* 0x0000e00001a37983 */ /* 0x000ee20000300800 */
[----:B------:R-:W-:-:S03]  /*eff0*/  PRMT R96, R96, 0x5410, R103 ;  /* 0x0000541060607816 */ /* 0x000fc60000000067 */
[----:B------:R-:W3:Y:S01]  /*f000*/  LDL.LU R102, [R1+0xdc] ;  /* 0x0000dc0001667983 */ /* 0x000ee20000300800 */
[----:B------:R-:W-:-:S03]  /*f010*/  PRMT R97, R97, 0x5410, R104 ;  /* 0x0000541061617816 */ /* 0x000fc60000000068 */
[----:B------:R-:W4:Y:S04]  /*f020*/  LDL.LU R164, [R1+0xe8] ;  /* 0x0000e80001a47983 */ /* 0x000f280000300800 */
[----:B------:R-:W4:Y:S01]  /*f030*/  LDL.LU R103, [R1+0xe4] ;  /* 0x0000e40001677983 */ /* 0x000f220000300800 */
[----:B------:R-:W-:-:S03]  /*f040*/  PRMT R94, R94, 0x5410, R105 ;  /* 0x000054105e5e7816 */ /* 0x000fc60000000069 */
[----:B------:R-:W4:Y:S01]  /*f050*/  LDL.LU R162, [R1+0xf0] ;  /* 0x0000f00001a27983 */ /* 0x000f220000300800 */
[----:B------:R-:W-:-:S03]  /*f060*/  PRMT R95, R95, 0x5410, R106 ;  /* 0x000054105f5f7816 */ /* 0x000fc6000000006a */
[----:B------:R-:W4:Y:S04]  /*f070*/  LDL.LU R104, [R1+0xec] ;  /* 0x0000ec0001687983 */ /* 0x000f280000300800 */
        /* <DEDUP_REMOVED lines=21> */
[----:B------:R-:W4:Y:S04]  /*f1d0*/  LDL.LU R153, [R1+0x130] ;  /* 0x0001300001997983 */ /* 0x000f280000300800 */
        /* <DEDUP_REMOVED lines=43> */
[----:B------:R-:W4:Y:S01]  /*f490*/  LDL.LU R128, [R1+0x1b0] ;  /* 0x0001b00001807983 */ /* 0x000f220000300800 */
[----:B------:R-:W-:-:S03]  /*f4a0*/  PRMT R75, R75, 0x5410, R134 ;  /* 0x000054104b4b7816 */ /* 0x000fc60000000086 */
[----:B------:R-:W4:Y:S01]  /*f4b0*/  LDL.LU R136, [R1+0x1b4] ;  /* 0x0001b40001887983 */ /* 0x000f220000300800 */
[----:B------:R-:W-:-:S03]  /*f4c0*/  PRMT R77, R77, 0x5410, R131 ;  /* 0x000054104d4d7816 */ /* 0x000fc60000000083 */
[----:B------:R-:W4:Y:S04]  /*f4d0*/  LDL.LU R129, [R1+0x1b8] ;  /* 0x0001b80001817983 */ /* 0x000f280000300800 */
[----:B------:R-:W4:Y:S04]  /*f4e0*/  LDL.LU R133, [R1+0x1bc] ;  /* 0x0001bc0001857983 */ /* 0x000f280000300800 */
[----:B------:R-:W4:Y:S04]  /*f4f0*/  LDL.LU R130, [R1+0x1c0] ;  /* 0x0001c00001827983 */ /* 0x000f280000300800 */
[----:B------:R-:W4:Y:S04]  /*f500*/  LDL.LU R134, [R1+0x1c4] ;  /* 0x0001c40001867983 */ /* 0x000f280000300800 */
[----:B------:R-:W4:Y:S01]  /*f510*/  LDL.LU R131, [R1+0x1c8] ;  /* 0x0001c80001837983 */ /* 0x000f220000300800 */
[----:B--2---:R-:W-:-:S02]  /*f520*/  PRMT R101, R101, 0x5410, R165 ;  /* 0x0000541065657816 */ /* 0x004fc400000000a5 */
[----:B---3--:R-:W-:Y:S02]  /*f530*/  PRMT R102, R102, 0x5410, R163 ;  /* 0x0000541066667816 */ /* 0x008fe400000000a3 */
[----:B----4-:R-:W-:Y:S02]  /*f540*/  PRMT R103, R103, 0x5410, R164 ;  /* 0x0000541067677816 */ /* 0x010fe400000000a4 */
[----:B------:R-:W-:Y:S02]  /*f550*/  PRMT R104, R104, 0x5410, R162 ;  /* 0x0000541068687816 */ /* 0x000fe400000000a2 */
[----:B------:R-:W-:Y:S02]  /*f560*/  PRMT R105, R105, 0x5410, R161 ;  /* 0x0000541069697816 */ /* 0x000fe400000000a1 */
[----:B------:R-:W-:Y:S02]  /*f570*/  PRMT R106, R106, 0x5410, R160 ;  /* 0x000054106a6a7816 */ /* 0x000fe400000000a0 */
[----:B------:R-:W-:-:S02]  /*f580*/  PRMT R107, R107, 0x5410, R159 ;  /* 0x000054106b6b7816 */ /* 0x000fc4000000009f */
[----:B------:R-:W-:Y:S02]  /*f590*/  PRMT R108, R108, 0x5410, R157 ;  /* 0x000054106c6c7816 */ /* 0x000fe4000000009d */
[----:B------:R-:W-:Y:S02]  /*f5a0*/  PRMT R109, R109, 0x5410, R158 ;  /* 0x000054106d6d7816 */ /* 0x000fe4000000009e */
        /* <DEDUP_REMOVED lines=21> */
[----:B------:R-:W-:-:S04]  /*f700*/  PRMT R131, R131, 0x5410, R134 ;  /* 0x0000541083837816 */ /* 0x000fc80000000086 */
[----:B------:R0:W-:Y:S03]  /*f710*/  STTM.x128 tmem[UR13+0x10], R4 ;  /* 0x00001004000079ed */ /* 0x0001e600083c000d */
.L_x_6:
[----:B0----5:R-:W0:Y:S01]  /*f720*/  S2R R36, SR_TID.X ;  /* 0x0000000000247919 */ /* 0x021e220000002100 */
[----:B------:R-:W-:Y:S01]  /*f730*/  IMAD.U32 R4, RZ, RZ, UR17 ;  /* 0x00000011ff047e24 */ /* 0x000fe2000f8e00ff */
[----:B------:R-:W-:Y:S01]  /*f740*/  LEA R50, P3, R132, UR24, 0x1 ;  /* 0x0000001884327c11 */ /* 0x000fe2000f8608ff */
[----:B------:R-:W1:Y:S01]  /*f750*/  LDCU UR14, c[0x0][0x3b0] ;  /* 0x00007600ff0e77ac */ /* 0x000e620008000800 */
[----:B------:R-:W2:Y:S01]  /*f760*/  LDL.LU R53, [R1+0x1fc] ;  /* 0x0001fc0001357983 */ /* 0x000ea20000300800 */
[----:B------:R-:W-:Y:S01]  /*f770*/  IMAD R4, R4, 0x80, R132 ;  /* 0x0000008004047824 */ /* 0x000fe200078e0284 */
[----:B------:R-:W3:Y:S02]  /*f780*/  LDCU UR15, c[0x0][0x3b0] ;  /* 0x00007600ff0f77ac */ /* 0x000ee40008000800 */
[----:B----4-:R-:W4:Y:S02]  /*f790*/  LDL.LU R52, [R1+0x1f8] ;  /* 0x0001f80001347983 */ /* 0x010f240000300800 */
[----:B------:R-:W-:-:S02]  /*f7a0*/  LEA R48, P4, R4, UR26, 0x1 ;  /* 0x0000001a04307c11 */ /* 0x000fc4000f8808ff */
[----:B------:R-:W3:Y:S04]  /*f7b0*/  LDL.LU R47, [R1+0x1f4] ;  /* 0x0001f400012f7983 */ /* 0x000ee80000300800 */
[----:B------:R-:W3:Y:S04]  /*f7c0*/  LDL.LU R46, [R1+0x1f0] ;  /* 0x0001f000012e7983 */ /* 0x000ee80000300800 */
[----:B------:R-:W3:Y:S04]  /*f7d0*/  LDL.LU R45, [R1+0x1ec] ;  /* 0x0001ec00012d7983 */ /* 0x000ee80000300800 */
[----:B------:R-:W3:Y:S04]  /*f7e0*/  LDL.LU R44, [R1+0x1e8] ;  /* 0x0001e800012c7983 */ /* 0x000ee80000300800 */
[----:B------:R-:W3:Y:S04]  /*f7f0*/  LDL.LU R43, [R1+0x1e4] ;  /* 0x0001e400012b7983 */ /* 0x000ee80000300800 */
[----:B------:R-:W3:Y:S01]  /*f800*/  LDL.LU R42, [R1+0x1e0] ;  /* 0x0001e000012a7983 */ /* 0x000ee20000300800 */
[----:B0-----:R-:W-:-:S03]  /*f810*/  LOP3.LUT R37, R36, 0x7f, RZ, 0xc0, !PT ;  /* 0x0000007f24257812 */ /* 0x001fc600078ec0ff */
[----:B------:R-:W3:Y:S01]  /*f820*/  LDL.LU R41, [R1+0x1dc] ;  /* 0x0001dc0001297983 */ /* 0x000ee20000300800 */
[C---:B------:R-:W-:Y:S02]  /*f830*/  LOP3.LUT R36, R37.reuse, 0x80, RZ, 0xfc, !PT ;  /* 0x0000008025247812 */ /* 0x040fe400078efcff */
[-C--:B------:R-:W-:Y:S01]  /*f840*/  ISETP.LT.AND P2, PT, R37, R3.reuse, P0 ;  /* 0x000000032500720c */ /* 0x080fe20000741270 */
[----:B------:R-:W3:Y:S01]  /*f850*/  LDL.LU R40, [R1+0x1d8] ;  /* 0x0001d80001287983 */ /* 0x000ee20000300800 */
[----:B------:R-:W-:-:S03]  /*f860*/  ISETP.LT.AND P0, PT, R36, R3, P0 ;  /* 0x000000032400720c */ /* 0x000fc60000701270 */
[----:B------:R-:W3:Y:S04]  /*f870*/  LDL.LU R39, [R1+0x1d4] ;  /* 0x0001d40001277983 */ /* 0x000ee80000300800 */
[----:B------:R-:W3:Y:S04]  /*f880*/  LDL.LU R38, [R1+0x1d0] ;  /* 0x0001d00001267983 */ /* 0x000ee80000300800 */
[----:B------:R-:W3:Y:S04]  /*f890*/  LDL.LU R37, [R1+0x1cc] ;  /* 0x0001cc0001257983 */ /* 0x000ee80000300800 */
[----:B------:R-:W3:Y:S01]  /*f8a0*/  LDL.LU R36, [R1+0x200] ;  /* 0x0002000001247983 */ /* 0x000ee20000300800 */
[----:B------:R-:W0:Y:S01]  /*f8b0*/  FENCE.VIEW.ASYNC.T ;  /* 0x00000000000073c6 */ /* 0x000e220000000200 */
[----:B------:R-:W-:-:S02]  /*f8c0*/  LEA.HI.X.SX32 R51, R132, UR25, 0x1, P3 ;  /* 0x0000001984337c11 */ /* 0x000fc400098f0eff */
[----:B------:R-:W-:Y:S02]  /*f8d0*/  LEA.HI.X.SX32 R49, R4, UR27, 0x1, P4 ;  /* 0x0000001b04317c11 */ /* 0x000fe4000a0f0eff */
        /* <DEDUP_REMOVED lines=17> */
[----:B------:R-:W-:Y:S01]  /*f9f0*/  PRMT R26, RZ, 0x7610, R26 ;  /* 0x00007610ff1a7816 */ /* 0x000fe2000000001a */
[----:B------:R-:W-:Y:S01]  /*fa00*/  IMAD R60, R147, UR36, RZ ;  /* 0x00000024933c7c24 */ /* 0x000fe2000f8e02ff */
[----:B------:R-:W-:Y:S02]  /*fa10*/  PRMT R11, RZ, 0x7610, R11 ;  /* 0x00007610ff0b7816 */ /* 0x000fe4000000000b */
[----:B------:R-:W-:Y:S02]  /*fa20*/  PRMT R10, RZ, 0x7610, R10 ;  /* 0x00007610ff0a7816 */ /* 0x000fe4000000000a */
[----:B------:R-:W-:Y:S02]  /*fa30*/  PRMT R25, RZ, 0x7610, R25 ;  /* 0x00007610ff197816 */ /* 0x000fe40000000019 */
[----:B------:R-:W-:Y:S01]  /*fa40*/  PRMT R24, RZ, 0x7610, R24 ;  /* 0x00007610ff187816 */ /* 0x000fe20000000018 */
[----:B-1----:R-:W-:Y:S01]  /*fa50*/  IMAD R56, R146, UR14, RZ ;  /* 0x0000000e92387c24 */ /* 0x002fe2000f8e02ff */
[----:B------:R-:W-:Y:S01]  /*fa60*/  PRMT R9, RZ, 0x7610, R9 ;  /* 0x00007610ff097816 */ /* 0x000fe20000000009 */
[----:B------:R-:W-:Y:S01]  /*fa70*/  IMAD.WIDE R62, R60, 0x2, R50 ;  /* 0x000000023c3e7825 */ /* 0x000fe200078e0232 */
[----:B0-----:R-:W-:Y:S01]  /*fa80*/  BAR.SYNC.DEFER_BLOCKING 0x0 ;  /* 0x0000000000007b1d */ /* 0x001fe20000010000 */
[----:B------:R-:W-:-:S02]  /*fa90*/  PRMT R8, RZ, 0x7610, R8 ;  /* 0x00007610ff087816 */ /* 0x000fc40000000008 */
[----:B------:R-:W-:Y:S01]  /*faa0*/  PRMT R23, RZ, 0x7610, R23 ;  /* 0x00007610ff177816 */ /* 0x000fe20000000017 */
[----:B------:R-:W-:Y:S01]  /*fab0*/  IMAD.WIDE R60, R60, 0x2, R48 ;  /* 0x000000023c3c7825 */ /* 0x000fe200078e0230 */
[----:B------:R-:W-:Y:S02]  /*fac0*/  PRMT R22, RZ, 0x7610, R22 ;  /* 0x00007610ff167816 */ /* 0x000fe40000000016 */
[----:B------:R-:W-:Y:S01]  /*fad0*/  PRMT R7, RZ, 0x7610, R7 ;  /* 0x00007610ff077816 */ /* 0x000fe20000000007 */
[C---:B------:R-:W-:Y:S01]  /*fae0*/  IMAD.WIDE R58, R56.reuse, 0x2, R50 ;  /* 0x00000002383a7825 */ /* 0x040fe200078e0232 */
[----:B------:R-:W-:Y:S02]  /*faf0*/  PRMT R6, RZ, 0x7610, R6 ;  /* 0x00007610ff067816 */ /* 0x000fe40000000006 */
[----:B------:R-:W-:Y:S01]  /*fb00*/  PRMT R21, RZ, 0x7610, R21 ;  /* 0x00007610ff157816 */ /* 0x000fe20000000015 */
[----:B------:R-:W-:Y:S01]  /*fb10*/  IMAD.WIDE R56, R56, 0x2, R48 ;  /* 0x0000000238387825 */ /* 0x000fe200078e0230 */
[----:B------:R-:W-:-:S02]  /*fb20*/  PRMT R20, RZ, 0x7610, R20 ;  /* 0x00007610ff147816 */ /* 0x000fc40000000014 */
[----:B------:R-:W-:Y:S02]  /*fb30*/  PRMT R5, RZ, 0x7610, R5 ;  /* 0x00007610ff057816 */ /* 0x000fe40000000005 */
[----:B------:R-:W-:Y:S01]  /*fb40*/  PRMT R4, RZ, 0x7610, R4 ;  /* 0x00007610ff047816 */ /* 0x000fe20000000004 */
[----:B------:R-:W3:Y:S04]  /*fb50*/  @P2 LDG.E.U16 R9, desc[UR22][R62.64] ;  /* 0x000000163e092981 */ /* 0x000ee8000c1e1500 */
[----:B------:R-:W3:Y:S04]  /*fb60*/  @P0 LDG.E.U16 R8, desc[UR22][R60.64] ;  /* 0x000000163c080981 */ /* 0x000ee8000c1e1500 */
[----:B------:R-:W3:Y:S04]  /*fb70*/  @P2 LDG.E.U16 R7, desc[UR22][R58.64] ;  /* 0x000000163a072981 */ /* 0x000ee8000c1e1500 */
[----:B------:R-:W3:Y:S01]  /*fb80*/  @P0 LDG.E.U16 R6, desc[UR22][R56.64] ;  /* 0x0000001638060981 */ /* 0x000ee2000c1e1500 */
[----:B--2---:R-:W-:-:S02]  /*fb90*/  IMAD R108, R53, UR4, RZ ;  /* 0x00000004356c7c24 */ /* 0x004fc4000f8e02ff */
[----:B----4-:R-:W-:Y:S02]  /*fba0*/  IMAD R104, R52, UR7, RZ ;  /* 0x0000000734687c24 */ /* 0x010fe4000f8e02ff */
[----:B------:R-:W-:-:S04]  /*fbb0*/  IMAD.WIDE R110, R108, 0x2, R50 ;  /* 0x000000026c6e7825 */ /* 0x000fc800078e0232 */
[----:B------:R-:W-:Y:S01]  /*fbc0*/  IMAD.WIDE R108, R108, 0x2, R48 ;  /* 0x000000026c6c7825 */ /* 0x000fe200078e0230 */
[----:B------:R-:W2:Y:S03]  /*fbd0*/  @P2 LDG.E.U16 R35, desc[UR22][R110.64] ;  /* 0x000000166e232981 */ /* 0x000ea6000c1e1500 */
[----:B---3--:R-:W-:Y:S01]  /*fbe0*/  IMAD R100, R47, UR16, RZ ;  /* 0x000000102f647c24 */ /* 0x008fe2000f8e02ff */
[----:B------:R-:W3:Y:S01]  /*fbf0*/  @P0 LDG.E.U16 R34, desc[UR22][R108.64] ;  /* 0x000000166c220981 */ /* 0x000ee2000c1e1500 */
[----:B------:R-:W-:-:S04]  /*fc00*/  IMAD.WIDE R106, R104, 0x2, R50 ;  /* 0x00000002686a7825 */ /* 0x000fc800078e0232 */
[----:B------:R-:W-:Y:S01]  /*fc10*/  IMAD.WIDE R104, R104, 0x2, R48 ;  /* 0x0000000268687825 */ /* 0x000fe200078e0230 */
[----:B------:R-:W4:Y:S03]  /*fc20*/  @P2 LDG.E.U16 R33, desc[UR22][R106.64] ;  /* 0x000000166a212981 */ /* 0x000f26000c1e1500 */
[----:B------:R-:W-:Y:S01]  /*fc30*/  IMAD R80, R41, UR31, RZ ;  /* 0x0000001f29507c24 */ /* 0x000fe2000f8e02ff */
[----:B------:R-:W4:Y:S01]  /*fc40*/  @P0 LDG.E.U16 R32, desc[UR22][R104.64] ;  /* 0x0000001668200981 */ /* 0x000f22000c1e1500 */
[----:B------:R-:W-:Y:S02]  /*fc50*/  IMAD R76, R40, UR32, RZ ;  /* 0x00000020284c7c24 */ /* 0x000fe4000f8e02ff */
[----:B------:R-:W-:-:S04]  /*fc60*/  IMAD.WIDE R82, R80, 0x2, R50 ;  /* 0x0000000250527825 */ /* 0x000fc800078e0232 */
[----:B------:R-:W-:Y:S01]  /*fc70*/  IMAD.WIDE R80, R80, 0x2, R48 ;  /* 0x0000000250507825 */ /* 0x000fe200078e0230 */
[----:B------:R-:W4:Y:S03]  /*fc80*/  @P2 LDG.E.U16 R19, desc[UR22][R82.64] ;  /* 0x0000001652132981 */ /* 0x000f26000c1e1500 */
[----:B------:R-:W-:Y:S01]  /*fc90*/  IMAD R72, R39, UR33, RZ ;  /* 0x0000002127487c24 */ /* 0x000fe2000f8e02ff */
[----:B------:R-:W4:Y:S01]  /*fca0*/  @P0 LDG.E.U16 R18, desc[UR22][R80.64] ;  /* 0x0000001650120981 */ /* 0x000f22000c1e1500 */
        /* <DEDUP_REMOVED lines=28> */
[C---:B------:R-:W-:Y:S01]  /*fe70*/  IMAD.WIDE R66, R64.reuse, 0x2, R50 ;  /* 0x0000000240427825 */ /* 0x040fe200078e0232 */
[----:B------:R-:W4:Y:S03]  /*fe80*/  @P0 LDG.E.U16 R26, desc[UR22][R92.64] ;  /* 0x000000165c1a0981 */ /* 0x000f26000c1e1500 */
[----:B------:R-:W-:Y:S01]  /*fe90*/  IMAD.WIDE R64, R64, 0x2, R48 ;  /* 0x0000000240407825 */ /* 0x000fe200078e0230 */
[----:B------:R-:W4:Y:S03]  /*fea0*/  @P2 LDG.E.U16 R11, desc[UR22][R66.64] ;  /* 0x00000016420b2981 */ /* 0x000f26000c1e1500 */
[----:B------:R-:W-:Y:S01]  /*feb0*/  IMAD R84, R43, UR29, RZ ;  /* 0x0000001d2b547c24 */ /* 0x000fe2000f8e02ff */
[----:B------:R-:W4:Y:S01]  /*fec0*/  @P0 LDG.E.U16 R10, desc[UR22][R64.64] ;  /* 0x00000016400a0981 */ /* 0x000f22000c1e1500 */
[----:B------:R-:W-:-:S04]  /*fed0*/  IMAD.WIDE R90, R88, 0x2, R50 ;  /* 0x00000002585a7825 */ /* 0x000fc800078e0232 */
[----:B------:R-:W-:Y:S01]  /*fee0*/  IMAD.WIDE R88, R88, 0x2, R48 ;  /* 0x0000000258587825 */ /* 0x000fe200078e0230 */
[----:B------:R-:W4:Y:S03]  /*fef0*/  @P2 LDG.E.U16 R25, desc[UR22][R90.64] ;  /* 0x000000165a192981 */ /* 0x000f26000c1e1500 */
[----:B------:R-:W-:Y:S01]  /*ff00*/  IMAD.WIDE R86, R84, 0x2, R50 ;  /* 0x0000000254567825 */ /* 0x000fe200078e0232 */
[----:B------:R-:W4:Y:S03]  /*ff10*/  @P0 LDG.E.U16 R24, desc[UR22][R88.64] ;  /* 0x0000001658180981 */ /* 0x000f26000c1e1500 */
[----:B------:R-:W-:Y:S01]  /*ff20*/  IMAD R52, R42, UR30, RZ ;  /* 0x0000001e2a347c24 */ /* 0x000fe2000f8e02ff */
[----:B------:R-:W4:Y:S01]  /*ff30*/  @P2 LDG.E.U16 R23, desc[UR22][R86.64] ;  /* 0x0000001656172981 */ /* 0x000f22000c1e1500 */
[----:B------:R-:W-:-:S04]  /*ff40*/  IMAD.WIDE R84, R84, 0x2, R48 ;  /* 0x0000000254547825 */ /* 0x000fc800078e0230 */
        /* <DEDUP_REMOVED lines=8> */
[----:B------:R-:W4:Y:S04]  /*ffd0*/  @P2 LDG.E.U16 R5, desc[UR22][R50.64] ;  /* 0x0000001632052981 */ /* 0x000f28000c1e1500 */
[----:B------:R-:W4:Y:S01]  /*ffe0*/  @P0 LDG.E.U16 R4, desc[UR22][R48.64] ;  /* 0x0000001630040981 */ /* 0x000f22000c1e1500 */
[----:B------:R-:W0:Y:S02]  /*fff0*/  S2R R37, SR_TID.X ;  /* 0x0000000000257919 */ /* 0x000e240000002100 */
[C---:B0-----:R-:W-:Y:S01]  /*10000*/  IMAD.SHL.U32 R3, R37.reuse, 0x20, RZ ;  /* 0x0000002025037824 */ /* 0x041fe200078e00ff */
[----:B------:R-:W-:Y:S01]  /*10010*/  SHF.R.U32.HI R38, RZ, 0x5, R37 ;  /* 0x00000005ff267819 */ /* 0x000fe20000011625 */
[----:B------:R-:W-:-:S02]  /*10020*/  IMAD.SHL.U32 R36, R37, 0x2, RZ ;  /* 0x0000000225247824 */ /* 0x000fc400078e00ff */
[----:B------:R-:W0:Y:S01]  /*10030*/  LDC R37, c[0x0][0x3a0] ;  /* 0x0000e800ff257b82 */ /* 0x000e220000000800 */
[----:B------:R-:W-:-:S04]  /*10040*/  LOP3.LUT R3, R3, 0x800, RZ, 0xc0, !PT ;  /* 0x0000080003037812 */ /* 0x000fc800078ec0ff */
[----:B------:R-:W-:Y:S02]  /*10050*/  LOP3.LUT R3, R3, 0x7e, R36, 0xf8, !PT ;  /* 0x0000007e03037812 */ /* 0x000fe400078ef824 */
[----:B------:R-:W-:Y:S02]  /*10060*/  ISETP.NE.U32.AND P0, PT, R38, RZ, PT ;  /* 0x000000ff2600720c */ /* 0x000fe40003f05070 */
[----:B------:R-:W-:Y:S01]  /*10070*/  LOP3.LUT R38, R3, 0x10, RZ, 0x3c, !PT ;  /* 0x0000001003267812 */ /* 0x000fe200078e3cff */
[----:B0-----:R-:W-:-:S05]  /*10080*/  VIADD R37, R37, 0xff ;  /* 0x000000ff25257836 */ /* 0x001fca0000000000 */
[----:B------:R-:W-:Y:S02]  /*10090*/  SHF.R.S32.HI R36, RZ, 0x1f, R37 ;  /* 0x0000001fff247819 */ /* 0x000fe40000011425 */
[----:B------:R-:W-:Y:S02]  /*100a0*/  ISETP.LT.OR P2, PT, R37, 0x100, P0 ;  /* 0x000001002500780c */ /* 0x000fe40000741670 */
[----:B------:R-:W-:Y:S02]  /*100b0*/  LEA.HI R36, R36, R37, RZ, 0x8 ;  /* 0x0000002524247211 */ /* 0x000fe400078f40ff */
[----:B------:R-:W-:Y:S01]  /*100c0*/  LOP3.LUT R37, R3, 0x20, RZ, 0x3c, !PT ;  /* 0x0000002003257812 */ /* 0x000fe200078e3cff */
[----:B------:R-:W-:-:S04]  /*100d0*/  UIADD3 UR4, UPT, UPT, UR11, 0x2000, URZ ;  /* 0x000020000b047890 */ /* 0x000fc8000fffe0ff */
[----:B------:R-:W-:-:S04]  /*100e0*/  USHF.R.U32.HI UR4, URZ, 0x4, UR4 ;  /* 0x00000004ff047899 */ /* 0x000fc80008011604 */
[----:B------:R-:W-:Y:S01]  /*100f0*/  USGXT.U32 UR14, UR4, 0xe ;  /* 0x0000000e040e789a */ /* 0x000fe20008000000 */
[----:B------:R-:W-:-:S03]  /*10100*/  UMOV UR25, URZ ;  /* 0x000000ff00197c82 */ /* 0x000fc60008000000 */
[----:B------:R-:W-:Y:S02]  /*10110*/  UIADD3 UR24, UP1, UPT, UR14, 0x2, URZ ;  /* 0x000000020e187890 */ /* 0x000fe4000ff3e0ff */
[----:B------:R-:W-:Y:S02]  /*10120*/  USHF.L.U32 UR18, UR17, 0x8, URZ ;  /* 0x0000000811127899 */ /* 0x000fe400080006ff */
[----:B------:R-:W-:Y:S02]  /*10130*/  USHF.L.U32 UR19, UR19, 0x8, URZ ;  /* 0x0000000813137899 */ /* 0x000fe400080006ff */
[----:B------:R-:W-:Y:S02]  /*10140*/  UIADD3.X UR25, UPT, UPT, UR25, 0x40004040, URZ, UP1, !UPT ;  /* 0x4000404019197890 */ /* 0x000fe40008ffe4ff */
[----:B------:R-:W-:Y:S01]  /*10150*/  UIADD3 UR15, UPT, UPT, UR12, 0x10, URZ ;  /* 0x000000100c0f7890 */ /* 0x000fe2000fffe0ff */
[----:B--2---:R-:W-:Y:S04]  /*10160*/  STS.U16 [R3+UR11], R35 ;  /* 0x0000002303007988 */ /* 0x004fe8000800040b */
[----:B---3--:R-:W-:Y:S04]  /*10170*/  STS.U16 [R3+UR11+0x1000], R34 ;  /* 0x0010002203007988 */ /* 0x008fe8000800040b */
[----:B----4-:R-:W-:Y:S04]  /*10180*/  STS.U16 [R3+UR11+0x400], R19 ;  /* 0x0004001303007988 */ /* 0x010fe8000800040b */
[----:B------:R-:W-:Y:S04]  /*10190*/  STS.U16 [R3+UR11+0x1400], R18 ;  /* 0x0014001203007988 */ /* 0x000fe8000800040b */
[----:B------:R-:W-:Y:S04]  /*101a0*/  STS.U16 [R38+UR11+0x80], R33 ;  /* 0x0000802126007988 */ /* 0x000fe8000800040b */
[----:B------:R-:W-:Y:S04]  /*101b0*/  STS.U16 [R38+UR11+0x1080], R32 ;  /* 0x0010802026007988 */ /* 0x000fe8000800040b */
[----:B------:R0:W-:Y:S04]  /*101c0*/  STS.U16 [R38+UR11+0x480], R17 ;  /* 0x0004801126007988 */ /* 0x0001e8000800040b */
[----:B------:R-:W-:Y:S04]  /*101d0*/  STS.U16 [R38+UR11+0x1480], R16 ;  /* 0x0014801026007988 */ /* 0x000fe8000800040b */
[----:B------:R-:W-:Y:S01]  /*101e0*/  STS.U16 [R37+UR11+0x100], R31 ;  /* 0x0001001f25007988 */ /* 0x000fe2000800040b */
[----:B0-----:R-:W-:-:S03]  /*101f0*/  LOP3.LUT R17, R3, 0x30, RZ, 0x3c, !PT ;  /* 0x0000003003117812 */ /* 0x001fc600078e3cff */
[----:B------:R-:W-:Y:S04]  /*10200*/  STS.U16 [R37+UR11+0x1100], R30 ;  /* 0x0011001e25007988 */ /* 0x000fe8000800040b */
[----:B------:R0:W-:Y:S04]  /*10210*/  STS.U16 [R37+UR11+0x500], R15 ;  /* 0x0005000f25007988 */ /* 0x0001e8000800040b */
[----:B------:R-:W-:Y:S04]  /*10220*/  STS.U16 [R37+UR11+0x1500], R14 ;  /* 0x0015000e25007988 */ /* 0x000fe8000800040b */
[----:B------:R-:W-:Y:S01]  /*10230*/  STS.U16 [R17+UR11+0x180], R29 ;  /* 0x0001801d11007988 */ /* 0x000fe2000800040b */
[----:B0-----:R-:W-:-:S03]  /*10240*/  LOP3.LUT R15, R3, 0x40, RZ, 0x3c, !PT ;  /* 0x00000040030f7812 */ /* 0x001fc600078e3cff */
[----:B------:R-:W-:Y:S04]  /*10250*/  STS.U16 [R17+UR11+0x1180], R28 ;  /* 0x0011801c11007988 */ /* 0x000fe8000800040b */
[----:B------:R0:W-:Y:S04]  /*10260*/  STS.U16 [R17+UR11+0x580], R13 ;  /* 0x0005800d11007988 */ /* 0x0001e8000800040b */
[----:B------:R-:W-:Y:S01]  /*10270*/  STS.U16 [R17+UR11+0x1580], R12 ;  /* 0x0015800c11007988 */ /* 0x000fe2000800040b */
[----:B0-----:R-:W-:-:S03]  /*10280*/  LOP3.LUT R13, R3, 0x50, RZ, 0x3c, !PT ;  /* 0x00000050030d7812 */ /* 0x001fc600078e3cff */
        /* <DEDUP_REMOVED lines=12> */
[----:B------:R-:W-:Y:S04]  /*10350*/  STS.U16 [R11+UR11+0x700], R7 ;  /* 0x000700070b007988 */ /* 0x000fe8000800040b */
[----:B------:R0:W-:Y:S04]  /*10360*/  STS.U16 [R11+UR11+0x1700], R6 ;  /* 0x001700060b007988 */ /* 0x0001e8000800040b */
[----:B------:R-:W-:Y:S04]  /*10370*/  STS.U16 [R9+UR11+0x380], R21 ;  /* 0x0003801509007988 */ /* 0x000fe8000800040b */
[----:B------:R-:W-:Y:S01]  /*10380*/  STS.U16 [R9+UR11+0x1380], R20 ;  /* 0x0013801409007988 */ /* 0x000fe2000800040b */
[----:B0-----:R-:W-:-:S03]  /*10390*/  SHF.R.S32.HI R6, RZ, 0x8, R36 ;  /* 0x00000008ff067819 */ /* 0x001fc60000011424 */
[----:B------:R0:W-:Y:S04]  /*103a0*/  STS.U16 [R9+UR11+0x780], R5 ;  /* 0x0007800509007988 */ /* 0x0001e8000800040b */
[----:B------:R1:W-:Y:S01]  /*103b0*/  STS.U16 [R9+UR11+0x1780], R4 ;  /* 0x0017800409007988 */ /* 0x0003e2000800040b */
[----:B------:R2:W-:Y:S06]  /*103c0*/  MEMBAR.ALL.CTA ;  /* 0x0000000000007992 */ /* 0x0005ec0000008000 */
[----:B--2---:R-:W2:Y:S01]  /*103d0*/  FENCE.VIEW.ASYNC.S ;  /* 0x00000000000073c6 */ /* 0x004ea20000000000 */
[----:B0-----:R-:W-:-:S05]  /*103e0*/  VIMNMX R5, PT, PT, R6, 0x1, !PT ;  /* 0x0000000106057848 */ /* 0x001fca0007fe0100 */
[----:B------:R-:W-:-:S05]  /*103f0*/  VIADD R5, R5, 0xffffffff ;  /* 0xffffffff05057836 */ /* 0x000fca0000000000 */
[----:B------:R1:W-:Y:S01]  /*10400*/  STL [R1+0xad0], R5 ;  /* 0x000ad00501007387 */ /* 0x0003e20000100800 */
[----:B--2---:R-:W-:Y:S01]  /*10410*/  BAR.SYNC.DEFER_BLOCKING 0x0 ;  /* 0x0000000000007b1d */ /* 0x004fe20000010000 */
[----:B------:R-:W-:-:S05]  /*10420*/  ISETP.NE.U32.AND P3, PT, R5, RZ, PT ;  /* 0x000000ff0500720c */ /* 0x000fca0003f65070 */
[----:B------:R-:W-:Y:S08]  /*10430*/  @P2 BRA `(.L_x_7) ;  /* 0x0000000400402947 */ /* 0x000ff00003800000 */
[----:B------:R-:W-:Y:S01]  /*10440*/  USHF.R.U32.HI UR32, URZ, 0x4, UR11 ;  /* 0x00000004ff207899 */ /* 0x000fe2000801160b */
[----:B------:R-:W-:Y:S01]  /*10450*/  UMOV UR16, URZ ;  /* 0x000000ff00107c82 */ /* 0x000fe20008000000 */
[----:B------:R-:W-:Y:S02]  /*10460*/  UIADD3 UR39, UPT, UPT, UR12, 0x18, URZ ;  /* 0x000000180c277890 */ /* 0x000fe4000fffe0ff */
[----:B------:R-:W-:Y:S02]  /*10470*/  USGXT.U32 UR32, UR32, 0xe ;  /* 0x0000000e2020789a */ /* 0x000fe40008000000 */
[----:B------:R-:W-:Y:S02]  /*10480*/  UIADD3 UR38, UPT, UPT, UR12, 0x20, URZ ;  /* 0x000000200c267890 */ /* 0x000fe4000fffe0ff */
[----:B------:R-:W-:Y:S02]  /*10490*/  UIADD3 UR26, UP1, UPT, UR32, 0x2, URZ ;  /* 0x00000002201a7890 */ /* 0x000fe4000ff3e0ff */
[----:B------:R-:W-:-:S02]  /*104a0*/  UIADD3 UR75, UPT, UPT, UR12, 0x28, URZ ;  /* 0x000000280c4b7890 */ /* 0x000fc4000fffe0ff */
[----:B------:R-:W-:Y:S01]  /*104b0*/  UIADD3.X UR27, UPT, UPT, UR16, 0x40004040, URZ, UP1, !UPT ;  /* 0x40004040101b7890 */ /* 0x000fe20008ffe4ff */
[----:B------:R-:W-:Y:S01]  /*104c0*/  UMOV UR34, 0x0 ;  /* 0x0000000000227882 */ /* 0x000fe20000000000 */
[----:B------:R-:W-:Y:S02]  /*104d0*/  UMOV UR35, 0x8040490 ;  /* 0x0804049000237882 */ /* 0x000fe40000000000 */
[----:B------:R-:W-:Y:S02]  /*104e0*/  UIADD3.64 UR30, UPT, UPT, UR26, 0x2, URZ ;  /* 0x000000021a1e7897 */ /* 0x000fe4000fffe0ff */
[----:B------:R-:W-:Y:S01]  /*104f0*/  UIADD3.64 UR16, UPT, UPT, UR26, 0x4, URZ ;  /* 0x000000041a107897 */ /* 0x000fe2000fffe0ff */
[----:B------:R-:W-:Y:S01]  /*10500*/  UMOV UR33, 0x40004040 ;  /* 0x4000404000217882 */ /* 0x000fe20000000000 */
[----:B------:R-:W-:Y:S01]  /*10510*/  UMOV UR36, 0x0 ;  /* 0x0000000000247882 */ /* 0x000fe20000000000 */
[----:B------:R-:W-:Y:S01]  /*10520*/  UMOV UR37, 0x8040490 ;  /* 0x0804049000257882 */ /* 0x000fe20000000000 */
[----:B------:R-:W-:-:S02]  /*10530*/  UIADD3 UR67, UPT, UPT, UR12, 0x30, URZ ;  /* 0x000000300c437890 */ /* 0x000fc4000fffe0ff */
[----:B------:R-:W-:Y:S01]  /*10540*/  UTCHMMA tmem[UR15], gdesc[UR32], tmem[UR12], tmem[UR34], idesc[UR35], !UPT ;  /* 0x00ff22200f0079ea */ /* 0x000fe2000f80000c */
[----:B------:R-:W-:Y:S02]  /*10550*/  UIADD3.64 UR48, UPT, UPT, UR26, 0x7e, URZ ;  /* 0x0000007e1a307897 */ /* 0x000fe4000fffe0ff */
[----:B------:R-:W-:Y:S01]  /*10560*/  UTCHMMA tmem[UR39], gdesc[UR26], tmem[UR12], tmem[UR36], idesc[UR37], UPT ;  /* 0x00ff241a270079ea */ /* 0x000fe2000b80000c */
[----:B------:R-:W-:Y:S01]  /*10570*/  UMOV UR28, 0x0 ;  /* 0x00000000001c7882 */ /* 0x000fe20000000000 */
[----:B------:R-:W-:Y:S01]  /*10580*/  UMOV UR29, 0x8040490 ;  /* 0x08040490001d7882 */ /* 0x000fe20000000000 */
[----:B------:R-:W-:Y:S02]  /*10590*/  UIADD3 UR61, UPT, UPT, UR12, 0x38, URZ ;  /* 0x000000380c3d7890 */ /* 0x000fe4000fffe0ff */
[----:B------:R0:W-:Y:S01]  /*105a0*/  UTCHMMA tmem[UR38], gdesc[UR30], tmem[UR12], tmem[UR28], idesc[UR29], UPT ;  /* 0x00ff1c1e260079ea */ /* 0x0001e2000b80000c */
[----:B------:R-:W-:Y:S02]  /*105b0*/  UIADD3.64 UR44, UPT, UPT, UR26, 0x80, URZ ;  /* 0x000000801a2c7897 */ /* 0x000fe4000fffe0ff */
[----:B------:R-:W-:-:S02]  /*105c0*/  UIADD3 UR57, UPT, UPT, UR12, 0x40, URZ ;  /* 0x000000400c397890 */ /* 0x000fc4000fffe0ff */
[----:B------:R-:W-:Y:S02]  /*105d0*/  UIADD3.64 UR42, UPT, UPT, UR26, 0x82, URZ ;  /* 0x000000821a2a7897 */ /* 0x000fe4000fffe0ff */
[----:B------:R-:W-:Y:S02]  /*105e0*/  UIADD3 UR4, UPT, UPT, UR12, 0x48, URZ ;  /* 0x000000480c047890 */ /* 0x000fe4000fffe0ff */
[----:B------:R-:W-:Y:S01]  /*105f0*/  UIADD3.64 UR40, UPT, UPT, UR26, 0x84, URZ ;  /* 0x000000841a287897 */ /* 0x000fe2000fffe0ff */
[----:B------:R-:W-:Y:S01]  /*10600*/  UMOV UR52, 0x0 ;  /* 0x0000000000347882 */ /* 0x000fe20000000000 */
[----:B------:R-:W-:Y:S01]  /*10610*/  UMOV UR53, 0x8040490 ;  /* 0x0804049000357882 */ /* 0x000fe20000000000 */
[----:B------:R-:W-:Y:S02]  /*10620*/  UIADD3 UR7, UPT, UPT, UR12, 0x50, URZ ;  /* 0x000000500c077890 */ /* 0x000fe4000fffe0ff */
[----:B------:R2:W-:Y:S01]  /*10630*/  UTCHMMA tmem[UR75], gdesc[UR16], tmem[UR12], tmem[UR52], idesc[UR53], UPT ;  /* 0x00ff34104b0079ea */ /* 0x0005e2000b80000c */
[----:B0-----:R-:W-:-:S02]  /*10640*/  UIADD3.64 UR38, UPT, UPT, UR26, 0xfe, URZ ;  /* 0x000000fe1a267897 */ /* 0x001fc4000fffe0ff */
[----:B------:R-:W-:Y:S02]  /*10650*/  UIADD3 UR20, UPT, UPT, UR12, 0x58, URZ ;  /* 0x000000580c147890 */ /* 0x000fe4000fffe0ff */
[----:B------:R-:W-:Y:S02]  /*10660*/  UIADD3.64 UR36, UPT, UPT, UR26, 0x100, URZ ;  /* 0x000001001a247897 */ /* 0x000fe4000fffe0ff */
[----:B------:R-:W-:Y:S02]  /*10670*/  UIADD3 UR46, UPT, UPT, UR12, 0x60, URZ ;  /* 0x000000600c2e7890 */ /* 0x000fe4000fffe0ff */
[----:B------:R-:W-:Y:S01]  /*10680*/  UIADD3.64 UR34, UPT, UPT, UR26, 0x102, URZ ;  /* 0x000001021a227897 */ /* 0x000fe2000fffe0ff */
[----:B------:R-:W-:Y:S01]  /*10690*/  UMOV UR54, 0x0 ;  /* 0x0000000000367882 */ /* 0x000fe20000000000 */
[----:B------:R-:W-:Y:S01]  /*106a0*/  UMOV UR55, 0x8040490 ;  /* 0x0804049000377882 */ /* 0x000fe20000000000 */
[----:B------:R-:W-:Y:S02]  /*106b0*/  UIADD3 UR47, UPT, UPT, UR12, 0x68, URZ ;  /* 0x000000680c2f7890 */ /* 0x000fe4000fffe0ff */
[----:B------:R0:W-:Y:S01]  /*106c0*/  UTCHMMA tmem[UR67], gdesc[UR48], tmem[UR12], tmem[UR54], idesc[UR55], UPT ;  /* 0x00ff3630430079ea */ /* 0x0001e2000b80000c */
[----:B--2---:R-:W-:Y:S01]  /*106d0*/  UMOV UR16, UR6 ;  /* 0x0000000600107c82 */ /* 0x004fe20008000000 */
[----:B------:R-:W-:Y:S01]  /*106e0*/  UMOV UR17, URZ ;  /* 0x000000ff00117c82 */ /* 0x000fe20008000000 */
[----:B------:R-:W-:Y:S01]  /*106f0*/  UIADD3.64 UR32, UPT, UPT, UR26, 0x104, URZ ;  /* 0x000001041a207897 */ /* 0x000fe2000fffe0ff */
[----:B------:R-:W-:Y:S01]  /*10700*/  UMOV UR62, 0x0 ;  /* 0x00000000003e7882 */ /* 0x000fe20000000000 */
[----:B------:R-:W-:Y:S01]  /*10710*/  UMOV UR63, 0x8040490 ;  /* 0x08040490003f7882 */ /* 0x000fe20000000000 */
[----:B------:R-:W-:-:S02]  /*10720*/  UIADD3 UR50, UPT, UPT, UR12, 0x70, URZ ;  /* 0x000000700c327890 */ /* 0x000fc4000fffe0ff */
[----:B------:R2:W-:Y:S01]  /*10730*/  UTCHMMA tmem[UR61], gdesc[UR44], tmem[UR12], tmem[UR62], idesc[UR63], UPT ;  /* 0x00ff3e2c3d0079ea */ /* 0x0005e2000b80000c */
[----:B------:R-:W-:Y:S01]  /*10740*/  UIADD3.64 UR30, UPT, UPT, UR26, 0x17e, URZ ;  /* 0x0000017e1a1e7897 */ /* 0x000fe2000fffe0ff */
[----:B------:R-:W-:Y:S01]  /*10750*/  UMOV UR64, 0x0 ;  /* 0x0000000000407882 */ /* 0x000fe20000000000 */
[----:B------:R-:W-:Y:S01]  /*10760*/  UMOV UR65, 0x8040490 ;  /* 0x0804049000417882 */ /* 0x000fe20000000000 */
[----:B------:R-:W-:Y:S02]  /*10770*/  UIADD3 UR51, UPT, UPT, UR12, 0x78, URZ ;  /* 0x000000780c337890 */ /* 0x000fe4000fffe0ff */
[----:B------:R2:W-:Y:S01]  /*10780*/  UTCHMMA tmem[UR57], gdesc[UR42], tmem[UR12], tmem[UR64], idesc[UR65], UPT ;  /* 0x00ff402a390079ea */ /* 0x0005e2000b80000c */
[----:B------:R-:W-:Y:S01]  /*10790*/  UMOV UR66, UR16 ;  /* 0x0000001000427c82 */ /* 0x000fe20008000000 */
[----:B------:R-:W-:Y:S01]  /*107a0*/  UIADD3.64 UR28, UPT, UPT, UR26, 0x180, URZ ;  /* 0x000001801a1c7897 */ /* 0x000fe2000fffe0ff */
[----:B------:R2:W-:Y:S01]  /*107b0*/  UTCHMMA tmem[UR4], gdesc[UR40], tmem[UR12], tmem[UR52], idesc[UR53], UPT ;  /* 0x00ff3428040079ea */ /* 0x0005e2000b80000c */
[----:B------:R-:W-:-:S02]  /*107c0*/  UIADD3 UR56, UPT, UPT, UR12, 0x80, URZ ;  /* 0x000000800c387890 */ /* 0x000fc4000fffe0ff */
[----:B------:R2:W-:Y:S01]  /*107d0*/  UTCHMMA tmem[UR7], gdesc[UR38], tmem[UR12], tmem[UR62], idesc[UR63], UPT ;  /* 0x00ff3e26070079ea */ /* 0x0005e2000b80000c */
[----:B------:R-:W-:Y:S02]  /*107e0*/  UIADD3.64 UR16, UPT, UPT, UR26, 0x182, URZ ;  /* 0x000001821a107897 */ /* 0x000fe4000fffe0ff */
[----:B------:R-:W-:Y:S02]  /*107f0*/  UIADD3 UR60, UPT, UPT, UR12, 0x88, URZ ;  /* 0x000000880c3c7890 */ /* 0x000fe4000fffe0ff */
[----:B------:R-:W-:Y:S01]  /*10800*/  UIADD3.64 UR26, UPT, UPT, UR26, 0x184, URZ ;  /* 0x000001841a1a7897 */ /* 0x000fe2000fffe0ff */
[----:B0-----:R-:W-:Y:S01]  /*10810*/  UMOV UR48, 0x0 ;  /* 0x0000000000307882 */ /* 0x001fe20000000000 */
[----:B------:R-:W-:Y:S01]  /*10820*/  UMOV UR49, 0x8040490 ;  /* 0x0804049000317882 */ /* 0x000fe20000000000 */
[----:B------:R-:W-:Y:S01]  /*10830*/  UMOV UR76, 0x0 ;  /* 0x00000000004c7882 */ /* 0x000fe20000000000 */
[----:B------:R2:W-:Y:S01]  /*10840*/  UTCHMMA tmem[UR20], gdesc[UR36], tmem[UR12], tmem[UR48], idesc[UR49], UPT ;  /* 0x00ff3024140079ea */ /* 0x0005e2000b80000c */
[----:B------:R-:W-:Y:S01]  /*10850*/  UMOV UR77, 0x8040490 ;  /* 0x08040490004d7882 */ /* 0x000fe20000000000 */
[----:B------:R2:W-:Y:S01]  /*10860*/  UTCHMMA tmem[UR46], gdesc[UR34], tmem[UR12], tmem[UR54], idesc[UR55], UPT ;  /* 0x00ff36222e0079ea */ /* 0x0005e2000b80000c */
[----:B------:R-:W-:Y:S01]  /*10870*/  UMOV UR70, 0x0 ;  /* 0x0000000000467882 */ /* 0x000fe20000000000 */
        /* <DEDUP_REMOVED lines=8> */
[----:B------:R2:W-:Y:S01]  /*10900*/  UTCHMMA tmem[UR56], gdesc[UR16], tmem[UR12], tmem[UR68], idesc[UR69], UPT ;  /* 0x00ff4410380079ea */ /* 0x0005e2000b80000c */
[----:B------:R2:W-:Y:S01]  /*10910*/  UTCHMMA tmem[UR60], gdesc[UR26], tmem[UR12], tmem[UR58], idesc[UR59], UPT ;  /* 0x00ff3a1a3c0079ea */ /* 0x0005e2000b80000c */
[----:B------:R2:W-:Y:S01]  /*10920*/  UTCBAR [UR66], URZ ;  /* 0x000000ff420073e9 */ /* 0x0005e200080000ff */
[----:B------:R-:W-:Y:S01]  /*10930*/  NOP ;  /* 0x0000000000007918 */ /* 0x000fe20000000000 */
.L_x_7:
[----:B--2---:R-:W-:Y:S01]  /*10940*/  UMOV UR7, URZ ;  /* 0x000000ff00077c82 */ /* 0x004fe20008000000 */
[----:B------:R-:W-:Y:S01]  /*10950*/  IMAD.MOV.U32 R132, RZ, RZ, RZ ;  /* 0x000000ffff847224 */ /* 0x000fe200078e00ff */
[----:B------:R-:W-:Y:S06]  /*10960*/  @!P3 BRA `(.L_x_8) ;  /* 0x0000010c0070b947 */ /* 0x000fec0003800000 */
[----:B------:R-:W-:Y:S02]  /*10970*/  USHF.R.S32.HI UR4, URZ, 0x1f, UR19 ;  /* 0x0000001fff047899 */ /* 0x000fe40008011413 */
[----:B------:R-:W-:Y:S02]  /*10980*/  USHF.R.S32.HI UR20, URZ, 0x1f, UR18 ;  /* 0x0000001fff147899 */ /* 0x000fe40008011412 */
[----:B------:R-:W-:Y:S02]  /*10990*/  USHF.L.U32 UR16, UR18, 0x1, URZ ;  /* 0x0000000112107899 */ /* 0x000fe400080006ff */
[----:B------:R-:W-:Y:S02]  /*109a0*/  USHF.L.U32 UR17, UR19, 0x1, URZ ;  /* 0x0000000113117899 */ /* 0x000fe400080006ff */
[----:B------:R-:W-:Y:S02]  /*109b0*/  USHF.L.U64.HI UR18, UR18, 0x1, UR20 ;  /* 0x0000000112127899 */ /* 0x000fe40008010214 */
[----:B------:R-:W-:-:S02]  /*109c0*/  USHF.L.U64.HI UR19, UR19, 0x1, UR4 ;  /* 0x0000000113137899 */ /* 0x000fc40008010204 */
[----:B------:R-:W-:Y:S02]  /*109d0*/  UIADD3.64 UR26, UPT, UPT, UR24, 0x2, URZ ;  /* 0x00000002181a7897 */ /* 0x000fe4000fffe0ff */
[----:B------:R-:W-:Y:S02]  /*109e0*/  UIADD3.64 UR28, UPT, UPT, UR24, 0x4, URZ ;  /* 0x00000004181c7897 */ /* 0x000fe4000fffe0ff */
[----:B------:R-:W-:Y:S02]  /*109f0*/  UIADD3.64 UR30, UPT, UPT, UR24, 0x7e, URZ ;  /* 0x0000007e181e7897 */ /* 0x000fe4000fffe0ff */
[----:B------:R-:W-:Y:S02]  /*10a00*/  UIADD3.64 UR32, UPT, UPT, UR24, 0x80, URZ ;  /* 0x0000008018207897 */ /* 0x000fe4000fffe0ff */
[----:B------:R-:W-:Y:S02]  /*10a10*/  UIADD3.64 UR34, UPT, UPT, UR24, 0x82, URZ ;  /* 0x0000008218227897 */ /* 0x000fe4000fffe0ff */
[----:B------:R-:W-:-:S02]  /*10a20*/  UIADD3.64 UR36, UPT, UPT, UR24, 0x84, URZ ;  /* 0x0000008418247897 */ /* 0x000fc4000fffe0ff */
[----:B------:R-:W-:Y:S02]  /*10a30*/  UIADD3.64 UR38, UPT, UPT, UR24, 0xfe, URZ ;  /* 0x000000fe18267897 */ /* 0x000fe4000fffe0ff */
[----:B------:R-:W-:Y:S02]  /*10a40*/  UIADD3.64 UR40, UPT, UPT, UR24, 0x100, URZ ;  /* 0x0000010018287897 */ /* 0x000fe4000fffe0ff */
[----:B------:R-:W-:Y:S02]  /*10a50*/  UIADD3.64 UR42, UPT, UPT, UR24, 0x102, URZ ;  /* 0x00000102182a7897 */ /* 0x000fe4000fffe0ff */
[----:B------:R-:W-:Y:S02]  /*10a60*/  UIADD3.64 UR44, UPT, UPT, UR24, 0x104, URZ ;  /* 0x00000104182c7897 */ /* 0x000fe4000fffe0ff */
[----:B------:R-:W-:Y:S02]  /*10a70*/  UIADD3.64 UR46, UPT, UPT, UR24, 0x17e, URZ ;  /* 0x0000017e182e7897 */ /* 0x000fe4000fffe0ff */
[----:B------:R-:W-:-:S02]  /*10a80*/  UIADD3.64 UR48, UPT, UPT, UR24, 0x180, URZ ;  /* 0x0000018018307897 */ /* 0x000fc4000fffe0ff */
[----:B------:R-:W-:Y:S02]  /*10a90*/  UIADD3.64 UR50, UPT, UPT, UR24, 0x182, URZ ;  /* 0x0000018218327897 */ /* 0x000fe4000fffe0ff */
[----:B------:R-:W-:Y:S01]  /*10aa0*/  UIADD3.64 UR52, UPT, UPT, UR24, 0x184, URZ ;  /* 0x0000018418347897 */ /* 0x000fe2000fffe0ff */
[----:B------:R-:W-:Y:S01]  /*10ab0*/  UMOV UR20, 0x1 ;  /* 0x0000000100147882 */ /* 0x000fe20000000000 */
[----:B------:R-:W-:-:S10]  /*10ac0*/  UMOV UR4, URZ ;  /* 0x000000ff00047c82 */ /* 0x000fd40008000000 */
.L_x_11:
[----:B0-----:R0:W-:Y:S01]  /*10ad0*/  STL [R1+0xdb8], R26 ;  /* 0x000db81a01007387 */ /* 0x0011e20000100800 */
[----:B------:R-:W2:Y:S03]  /*10ae0*/  LDC R112, c[0x0][0x3a0] ;  /* 0x0000e800ff707b82 */ /* 0x000ea60000000800 */
[----:B0-----:R-:W3:Y:S04]  /*10af0*/  LDL.LU R26, [R1+0x2fc] ;  /* 0x0002fc00011a7983 */ /* 0x001ee80000300800 */
[----:B------:R-:W-:Y:S04]  /*10b00*/  STL [R1+0xd10], R165 ;  /* 0x000d10a501007387 */ /* 0x000fe80000100800 */
        /* <DEDUP_REMOVED lines=19> */
[----:B------:R0:W-:Y:S04]  /*10c40*/  STL [R1+0xda4], R164 ;  /* 0x000da4a401007387 */ /* 0x0001e80000100800 */
[----:B0-----:R-:W4:Y:S04]  /*10c50*/  LDL.LU R164, [R1+0x2ec] ;  /* 0x0002ec0001a47983 */ /* 0x001f280000300800 */
        /* <DEDUP_REMOVED lines=9> */
[----:B0-----:R-:W3:Y:S04]  /*10cf0*/  LDL.LU R163, [R1+0x2f4] ;  /* 0x0002f40001a37983 */ /* 0x001ee80000300800 */
[----:B------:R-:W-:Y:S04]  /*10d00*/  STL [R1+0xcd4], R162 ;  /* 0x000cd4a201007387 */ /* 0x000fe80000100800 */
[----:B------:R-:W-:Y:S04]  /*10d10*/  STL [R1+0xce0], R162 ;  /* 0x000ce0a201007387 */ /* 0x000fe80000100800 */
[----:B------:R0:W-:Y:S04]  /*10d20*/  STL [R1+0xce8], R162 ;  /* 0x000ce8a201007387 */ /* 0x0001e80000100800 */
        /* <DEDUP_REMOVED lines=29> */
[----:B------:R0:W-:Y:S04]  /*10f00*/  STL [R1+0xd08], R159 ;  /* 0x000d089f01007387 */ /* 0x0001e80000100800 */
[----:B0-----:R-:W4:Y:S01]  /*10f10*/  LDL.LU R159, [R1+0x2dc] ;  /* 0x0002dc00019f7983 */ /* 0x001f220000300800 */
[----:B------:R-:W-:Y:S01]  /*10f20*/  VIADD R132, R132, 0x1 ;  /* 0x0000000184847836 */ /* 0x000fe20000000000 */
[----:B------:R-:W-:-:S02]  /*10f30*/  IADD3 R2, P2, PT, R2, UR17, RZ ;  /* 0x0000001102027c10 */ /* 0x000fc4000ff5e0ff */
[----:B------:R-:W-:Y:S01]  /*10f40*/  STL [R1+0xcc4], R158 ;  /* 0x000cc49e01007387 */ /* 0x000fe20000100800 */
[----:B--2---:R-:W-:Y:S01]  /*10f50*/  IMAD R112, R132, -0x100, R112 ;  /* 0xffffff0084707824 */ /* 0x004fe200078e0270 */
[----:B------:R-:W-:Y:S02]  /*10f60*/  IADD3.X R0, PT, PT, R0, UR19, RZ, P2, !PT ;  /* 0x0000001300007c10 */ /* 0x000fe400097fe4ff */
[----:B------:R-:W-:Y:S01]  /*10f70*/  STL [R1+0xcc0], R157 ;  /* 0x000cc09d01007387 */ /* 0x000fe20000100800 */
[----:B------:R-:W-:Y:S02]  /*10f80*/  PRMT R113, RZ, 0x7610, R113 ;  /* 0x00007610ff717816 */ /* 0x000fe40000000071 */
[C---:B------:R-:W-:Y:S01]  /*10f90*/  ISETP.GT.AND P3, PT, R112.reuse, RZ, PT ;  /* 0x000000ff7000720c */ /* 0x040fe20003f64270 */
[----:B------:R-:W-:Y:S01]  /*10fa0*/  STL [R1+0xcbc], R156 ;  /* 0x000cbc9c01007387 */ /* 0x000fe20000100800 */
[C---:B------:R-:W-:Y:S02]  /*10fb0*/  ISETP.GT.AND P4, PT, R112.reuse, 0x1, PT ;  /* 0x000000017000780c */ /* 0x040fe40003f84270 */
[----:B------:R-:W-:Y:S01]  /*10fc0*/  ISETP.GT.AND P2, PT, R112, 0x2, PT ;  /* 0x000000027000780c */ /* 0x000fe20003f44270 */
[----:B------:R-:W-:Y:S04]  /*10fd0*/  STL [R1+0xcb8], R155 ;  /* 0x000cb89b01007387 */ /* 0x000fe80000100800 */
[----:B------:R-:W-:Y:S04]  /*10fe0*/  STL [R1+0xcb4], R154 ;  /* 0x000cb49a01007387 */ /* 0x000fe80000100800 */
[----:B------:R-:W-:Y:S01]  /*10ff0*/  STL [R1+0xcb0], R153 ;  /* 0x000cb09901007387 */ /* 0x000fe20000100800 */
[----:B-1----:R-:W-:-:S02]  /*11000*/  @P3 IMAD.MOV.U32 R4, RZ, RZ, R2 ;  /* 0x000000ffff043224 */ /* 0x002fc400078e0002 */
[----:B------:R-:W-:Y:S01]  /*11010*/  @P3 IMAD.MOV.U32 R5, RZ, RZ, R0 ;  /* 0x000000ffff053224 */ /* 0x000fe200078e0000 */
        /* <DEDUP_REMOVED lines=33> */
[----:B------:R-:W-:Y:S01]  /*11230*/  STL [R1+0xc28], R130 ;  /* 0x000c288201007387 */ /* 0x000fe20000100800 */
[----:B---3--:R-:W-:-:S03]  /*11240*/  IADD3 R162, P5, PT, R162, UR17, RZ ;  /* 0x00000011a2a27c10 */ /* 0x008fc6000ffbe0ff */
        /* <DEDUP_REMOVED lines=35> */
[----:B----4-:R-:W-:-:S03]  /*11480*/  IADD3 R159, P6, PT, R159, UR17, RZ ;  /* 0x000000119f9f7c10 */ /* 0x010fc6000ffde0ff */
        /* <DEDUP_REMOVED lines=33> */
[----:B------:R0:W5:Y:S04]  /*116a0*/  @P3 LDG.E.U16 R113, desc[UR22][R4.64] ;  /* 0x0000001604713981 */ /* 0x000168000c1e1500 */
[----:B------:R-:W2:Y:S01]  /*116b0*/  LDL.LU R5, [R1+0x2d8] ;  /* 0x0002d80001057983 */ /* 0x000ea20000300800 */
[----:B------:R-:W-:Y:S01]  /*116c0*/  PRMT R114, RZ, 0x7610, R114 ;  /* 0x00007610ff727816 */ /* 0x000fe20000000072 */
[----:B0-----:R-:W-:Y:S01]  /*116d0*/  @P4 IMAD.MOV.U32 R4, RZ, RZ, R159 ;  /* 0x000000ffff044224 */ /* 0x001fe200078e009f */
[----:B------:R-:W-:Y:S01]  /*116e0*/  ISETP.GT.AND P3, PT, R112, 0x3, PT ;  /* 0x000000037000780c */ /* 0x000fe20003f64270 */
[----:B------:R-:W-:Y:S01]  /*116f0*/  STL [R1+0x2dc], R159 ;  /* 0x0002dc9f01007387 */ /* 0x000fe20000100800 */
[----:B------:R-:W-:-:S02]  /*11700*/  IADD3.X R160, PT, PT, R160, UR19, RZ, P5, !PT ;  /* 0x00000013a0a07c10 */ /* 0x000fc4000affe4ff */
[----:B------:R-:W-:Y:S01]  /*11710*/  IADD3 R164, P5, PT, R164, UR17, RZ ;  /* 0x00000011a4a47c10 */ /* 0x000fe2000ffbe0ff */
[----:B------:R-:W-:Y:S01]  /*11720*/  STL [R1+0x2e4], R162 ;  /* 0x0002e4a201007387 */ /* 0x000fe20000100800 */
[----:B------:R-:W-:Y:S02]  /*11730*/  PRMT R46, RZ, 0x7610, R46 ;  /* 0x00007610ff2e7816 */ /* 0x000fe4000000002e */
[----:B------:R-:W-:Y:S02]  /*11740*/  IADD3.X R161, PT, PT, R161, UR19, RZ, P5, !PT ;  /* 0x00000013a1a17c10 */ /* 0x000fe4000affe4ff */
[----:B------:R-:W-:Y:S02]  /*11750*/  PRMT R47, RZ, 0x7610, R47 ;  /* 0x00007610ff2f7816 */ /* 0x000fe4000000002f */
[----:B------:R-:W-:Y:S02]  /*11760*/  IADD3 R26, P5, PT, R26, UR17, RZ ;  /* 0x000000111a1a7c10 */ /* 0x000fe4000ffbe0ff */
[----:B--2---:R-:W-:-:S05]  /*11770*/  IADD3.X R5, PT, PT, R5, UR19, RZ, P6, !PT ;  /* 0x0000001305057c10 */ /* 0x004fca000b7fe4ff */
[----:B------:R0:W-:Y:S04]  /*11780*/  STL [R1+0x2d8], R5 ;  /* 0x0002d80501007387 */ /* 0x0001e80000100800 */
[----:B------:R1:W5:Y:S01]  /*11790*/  @P4 LDG.E.U16 R114, desc[UR22][R4.64] ;  /* 0x0000001604724981 */ /* 0x000362000c1e1500 */
[----:B------:R-:W-:-:S03]  /*117a0*/  IADD3 R163, P6, PT, R163, UR17, RZ ;  /* 0x00000011a3a37c10 */ /* 0x000fc6000ffde0ff */
[----:B------:R-:W-:Y:S01]  /*117b0*/  STL [R1+0x2e0], R160 ;  /* 0x0002e0a001007387 */ /* 0x000fe20000100800 */
[----:B-1----:R-:W-:Y:S02]  /*117c0*/  @P2 IMAD.MOV.U32 R4, RZ, RZ, R162 ;  /* 0x000000ffff042224 */ /* 0x002fe400078e00a2 */
[----:B0-----:R-:W-:Y:S01]  /*117d0*/  @P2 IMAD.MOV.U32 R5, RZ, RZ, R160 ;  /* 0x000000ffff052224 */ /* 0x001fe200078e00a0 */
[----:B------:R-:W2:Y:S04]  /*117e0*/  LDL.LU R162, [R1+0x2f8] ;  /* 0x0002f80001a27983 */ /* 0x000ea80000300800 */
[----:B------:R-:W3:Y:S04]  /*117f0*/  LDL.LU R159, [R1+0x304] ;  /* 0x00030400019f7983 */ /* 0x000ee80000300800 */
[----:B------:R-:W-:Y:S04]  /*11800*/  STL [R1+0x2ec], R164 ;  /* 0x0002eca401007387 */ /* 0x000fe80000100800 */
[----:B------:R0:W5:Y:S04]  /*11810*/  @P2 LDG.E.U16 R46, desc[UR22][R4.64] ;  /* 0x00000016042e2981 */ /* 0x000168000c1e1500 */
[----:B------:R1:W-:Y:S01]  /*11820*/  STL [R1+0x2e8], R161 ;  /* 0x0002e8a101007387 */ /* 0x0003e20000100800 */
[----:B0-----:R-:W-:-:S02]  /*11830*/  @P3 IMAD.MOV.U32 R4, RZ, RZ, R164 ;  /* 0x000000ffff043224 */ /* 0x001fc400078e00a4 */
[----:B------:R-:W-:Y:S02]  /*11840*/  @P3 IMAD.MOV.U32 R5, RZ, RZ, R161 ;  /* 0x000000ffff053224 */ /* 0x000fe400078e00a1 */
[----:B-1----:R-:W4:Y:S04]  /*11850*/  LDL.LU R161, [R1+0x300] ;  /* 0x0003000001a17983 */ /* 0x002f280000300800 */
[----:B------:R-:W-:Y:S04]  /*11860*/  STL [R1+0x2f4], R163 ;  /* 0x0002f4a301007387 */ /* 0x000fe80000100800 */
[----:B------:R-:W4:Y:S04]  /*11870*/  LDL.LU R164, [R1+0x30c] ;  /* 0x00030c0001a47983 */ /* 0x000f280000300800 */
[----:B------:R-:W-:Y:S04]  /*11880*/  STL [R1+0x2fc], R26 ;  /* 0x0002fc1a01007387 */ /* 0x000fe80000100800 */
[----:B------:R-:W4:Y:S04]  /*11890*/  LDL.LU R160, [R1+0x314] ;  /* 0x0003140001a07983 */ /* 0x000f280000300800 */
[----:B------:R0:W5:Y:S04]  /*118a0*/  @P3 LDG.E.U16 R47, desc[UR22][R4.64] ;  /* 0x00000016042f3981 */ /* 0x000168000c1e1500 */
[----:B------:R-:W4:Y:S01]  /*118b0*/  LDL.LU R5, [R1+0x2f0] ;  /* 0x0002f00001057983 */ /* 0x000f220000300800 */
[----:B------:R-:W-:-:S02]  /*118c0*/  ISETP.GT.AND P4, PT, R112, 0x4, PT ;  /* 0x000000047000780c */ /* 0x000fc40003f84270 */
[C---:B------:R-:W-:Y:S02]  /*118d0*/  ISETP.GT.AND P2, PT, R112.reuse, 0x5, PT ;  /* 0x000000057000780c */ /* 0x040fe40003f44270 */
[----:B------:R-:W-:Y:S02]  /*118e0*/  PRMT R6, RZ, 0x7610, R6 ;  /* 0x00007610ff067816 */ /* 0x000fe40000000006 */
[----:B------:R-:W-:Y:S02]  /*118f0*/  ISETP.GT.AND P3, PT, R112, 0x6, PT ;  /* 0x000000067000780c */ /* 0x000fe40003f64270 */
[----:B------:R-:W-:-:S05]  /*11900*/  PRMT R45, RZ, 0x7610, R45 ;  /* 0x00007610ff2d7816 */ /* 0x000fca000000002d */
[----:B0-----:R-:W-:Y:S01]  /*11910*/  @P4 IMAD.MOV.U32 R4, RZ, RZ, R163 ;  /* 0x000000ffff044224 */ /* 0x001fe200078e00a3 */
[----:B------:R-:W-:Y:S02]  /*11920*/  PRMT R7, RZ, 0x7610, R7 ;  /* 0x00007610ff077816 */ /* 0x000fe40000000007 */
[----:B--2---:R-:W-:Y:S02]  /*11930*/  IADD3.X R162, PT, PT, R162, UR19, RZ, P5, !PT ;  /* 0x00000013a2a27c10 */ /* 0x004fe4000affe4ff */
[----:B---3--:R-:W-:-:S04]  /*11940*/  IADD3 R159, P5, PT, R159, UR17, RZ ;  /* 0x000000119f9f7c10 */ /* 0x008fc8000ffbe0ff */
[----:B----4-:R-:W-:Y:S02]  /*11950*/  IADD3.X R161, PT, PT, R161, UR19, RZ, P5, !PT ;  /* 0x00000013a1a17c10 */ /* 0x010fe4000affe4ff */
[----:B------:R-:W-:Y:S02]  /*11960*/  IADD3 R160, P5, PT, R160, UR17, RZ ;  /* 0x00000011a0a07c10 */ /* 0x000fe4000ffbe0ff */
[----:B------:R-:W-:-:S05]  /*11970*/  IADD3.X R5, PT, PT, R5, UR19, RZ, P6, !PT ;  /* 0x0000001305057c10 */ /* 0x000fca000b7fe4ff */
[----:B------:R0:W-:Y:S04]  /*11980*/  STL [R1+0x2f0], R5 ;  /* 0x0002f00501007387 */ /* 0x0001e80000100800 */
[----:B------:R1:W5:Y:S01]  /*11990*/  @P4 LDG.E.U16 R6, desc[UR22][R4.64] ;  /* 0x0000001604064981 */ /* 0x000362000c1e1500 */
[----:B------:R-:W-:-:S03]  /*119a0*/  IADD3 R164, P6, PT, R164, UR17, RZ ;  /* 0x00000011a4a47c10 */ /* 0x000fc6000ffde0ff */
[----:B------:R2:W-:Y:S01]  /*119b0*/  STL [R1+0x2f8], R162 ;  /* 0x0002f8a201007387 */ /* 0x0005e20000100800 */
[----:B-1----:R-:W-:Y:S02]  /*119c0*/  @P2 IMAD.MOV.U32 R4, RZ, RZ, R26 ;  /* 0x000000ffff042224 */ /* 0x002fe400078e001a */
[----:B0-----:R-:W-:Y:S02]  /*119d0*/  @P2 IMAD.MOV.U32 R5, RZ, RZ, R162 ;  /* 0x000000ffff052224 */ /* 0x001fe400078e00a2 */
[----:B--2---:R-:W2:Y:S04]  /*119e0*/  LDL.LU R162, [R1+0x310] ;  /* 0x0003100001a27983 */ /* 0x004ea80000300800 */
        /* <DEDUP_REMOVED lines=321> */
[----:B------:R0:W-:Y:S04]  /*12e00*/  STL [R1+0x3f4], R26 ;  /* 0x0003f41a01007387 */ /* 0x0001e80000100800 */
[----:B------:R1:W5:Y:S04]  /*12e10*/  @P2 LDG.E.U16 R30, desc[UR22][R4.64] ;  /* 0x00000016041e2981 */ /* 0x000368000c1e1500 */
[----:B------:R4:W-:Y:S04]  /*12e20*/  STL [R1+0x3f0], R161 ;  /* 0x0003f0a101007387 */ /* 0x0009e80000100800 */
[----:B------:R-:W3:Y:S01]  /*12e30*/  LDL.LU R163, [R1+0x408] ;  /* 0x0004080001a37983 */ /* 0x000ee20000300800 */
[----:B-1----:R-:W-:-:S02]  /*12e40*/  @P3 IMAD.MOV.U32 R4, RZ, RZ, R26 ;  /* 0x000000ffff043224 */ /* 0x002fc400078e001a */
[----:B------:R-:W-:Y:S01]  /*12e50*/  @P3 IMAD.MOV.U32 R5, RZ, RZ, R161 ;  /* 0x000000ffff053224 */ /* 0x000fe200078e00a1 */
[----:B------:R-:W-:Y:S04]  /*12e60*/  STL [R1+0x3fc], R164 ;  /* 0x0003fca401007387 */ /* 0x000fe80000100800 */
[----:B0-----:R-:W3:Y:S04]  /*12e70*/  LDL.LU R26, [R1+0x414] ;  /* 0x00041400011a7983 */ /* 0x001ee80000300800 */
[----:B------:R-:W-:Y:S04]  /*12e80*/  STL [R1+0x404], R159 ;  /* 0x0004049f01007387 */ /* 0x000fe80000100800 */
[----:B----4-:R-:W4:Y:S04]  /*12e90*/  LDL.LU R161, [R1+0x41c] ;  /* 0x00041c0001a17983 */ /* 0x010f280000300800 */
        /* <DEDUP_REMOVED lines=11> */
[----:B------:R-:W-:Y:S02]  /*12f50*/  IADD3.X R163, PT, PT, R163, UR19, RZ, P5, !PT ;  /* 0x00000013a3a37c10 */ /* 0x000fe4000affe4ff */
[----:B----4-:R-:W-:Y:S02]  /*12f60*/  IADD3 R161, P5, PT, R161, UR17, RZ ;  /* 0x00000011a1a17c10 */ /* 0x010fe4000ffbe0ff */
        /* <DEDUP_REMOVED lines=9> */
[----:B------:R0:W5:Y:S04]  /*13000*/  @P2 LDG.E.U16 R23, desc[UR22][R4.64] ;  /* 0x0000001604172981 */ /* 0x000168000c1e1500 */
[----:B------:R-:W-:Y:S04]  /*13010*/  STL [R1+0x40c], R160 ;  /* 0x00040ca001007387 */ /* 0x000fe80000100800 */
[----:B------:R1:W-:Y:S01]  /*13020*/  STL [R1+0x408], R163 ;  /* 0x000408a301007387 */ /* 0x0003e20000100800 */
[----:B0-----:R-:W-:-:S02]  /*13030*/  @P3 IMAD.MOV.U32 R4, RZ, RZ, R160 ;  /* 0x000000ffff043224 */ /* 0x001fc400078e00a0 */
[----:B------:R-:W-:-:S05]  /*13040*/  @P3 IMAD.MOV.U32 R5, RZ, RZ, R163 ;  /* 0x000000ffff053224 */ /* 0x000fca00078e00a3 */
[----:B------:R0:W5:Y:S04]  /*13050*/  @P3 LDG.E.U16 R28, desc[UR22][R4.64] ;  /* 0x00000016041c3981 */ /* 0x000168000c1e1500 */
[----:B-1----:R-:W4:Y:S04]  /*13060*/  LDL.LU R163, [R1+0x420] ;  /* 0x0004200001a37983 */ /* 0x002f280000300800 */
[----:B------:R1:W-:Y:S01]  /*13070*/  STL [R1+0x414], R26 ;  /* 0x0004141a01007387 */ /* 0x0003e20000100800 */
[----:B0-----:R-:W-:-:S03]  /*13080*/  IMAD.MOV.U32 R5, RZ, RZ, R26 ;  /* 0x000000ffff057224 */ /* 0x001fc600078e001a */
[----:B------:R-:W4:Y:S04]  /*13090*/  LDL.LU R160, [R1+0x42c] ;  /* 0x00042c0001a07983 */ /* 0x000f280000300800 */
[----:B------:R-:W-:Y:S04]  /*130a0*/  STL [R1+0x41c], R161 ;  /* 0x00041ca101007387 */ /* 0x000fe80000100800 */
[----:B------:R-:W4:Y:S04]  /*130b0*/  LDL.LU R164, [R1+0x434] ;  /* 0x0004340001a47983 */ /* 0x000f280000300800 */
[----:B-1----:R-:W4:Y:S04]  /*130c0*/  LDL.LU R26, [R1+0xdb8] ;  /* 0x000db800011a7983 */ /* 0x002f280000300800 */
[----:B------:R-:W4:Y:S01]  /*130d0*/  LDL.LU R4, [R1+0x410] ;  /* 0x0004100001047983 */ /* 0x000f220000300800 */
[----:B------:R-:W-:-:S02]  /*130e0*/  ISETP.GT.AND P4, PT, R112, 0x28, PT ;  /* 0x000000287000780c */ /* 0x000fc40003f84270 */
[C---:B------:R-:W-:Y:S02]  /*130f0*/  ISETP.GT.AND P2, PT, R112.reuse, 0x29, PT ;  /* 0x000000297000780c */ /* 0x040fe40003f44270 */
[----:B------:R-:W-:Y:S02]  /*13100*/  PRMT R24, RZ, 0x7610, R24 ;  /* 0x00007610ff187816 */ /* 0x000fe40000000018 */
[----:B------:R-:W-:Y:S02]  /*13110*/  ISETP.GT.AND P3, PT, R112, 0x2a, PT ;  /* 0x0000002a7000780c */ /* 0x000fe40003f64270 */
[----:B------:R-:W-:Y:S02]  /*13120*/  PRMT R27, RZ, 0x7610, R27 ;  /* 0x00007610ff1b7816 */ /* 0x000fe4000000001b */
[----:B------:R-:W-:Y:S02]  /*13130*/  PRMT R25, RZ, 0x7610, R25 ;  /* 0x00007610ff197816 */ /* 0x000fe40000000019 */
[----:B--2---:R-:W-:-:S02]  /*13140*/  IADD3.X R162, PT, PT, R162, UR19, RZ, P5, !PT ;  /* 0x00000013a2a27c10 */ /* 0x004fc4000affe4ff */
[----:B---3--:R-:W-:-:S04]  /*13150*/  IADD3 R159, P5, PT, R159, UR17, RZ ;  /* 0x000000119f9f7c10 */ /* 0x008fc8000ffbe0ff */
[----:B----4-:R-:W-:Y:S02]  /*13160*/  IADD3.X R163, PT, PT, R163, UR19, RZ, P5, !PT ;  /* 0x00000013a3a37c10 */ /* 0x010fe4000affe4ff */
[----:B------:R-:W-:-:S04]  /*13170*/  IADD3.X R4, PT, PT, R4, UR19, RZ, P6, !PT ;  /* 0x0000001304047c10 */ /* 0x000fc8000b7fe4ff */
[-C--:B------:R-:W-:Y:S01]  /*13180*/  @P4 LOP3.LUT R5, R5, R4.reuse, RZ, 0x3c, !PT ;  /* 0x0000000405054212 */ /* 0x080fe200078e3cff */
[----:B------:R0:W-:Y:S03]  /*13190*/  STL [R1+0x410], R4 ;  /* 0x0004100401007387 */ /* 0x0001e60000100800 */
[----:B0-----:R-:W-:-:S04]  /*131a0*/  @P4 LOP3.LUT R4, R5, R4, RZ, 0x3c, !PT ;  /* 0x0000000405044212 */ /* 0x001fc800078e3cff */
[----:B------:R-:W-:-:S05]  /*131b0*/  @P4 LOP3.LUT R5, R5, R4, RZ, 0x3c, !PT ;  /* 0x0000000405054212 */ /* 0x000fca00078e3cff */
[----:B------:R0:W5:Y:S01]  /*131c0*/  @P4 LDG.E.U16 R24, desc[UR22][R4.64] ;  /* 0x0000001604184981 */ /* 0x000162000c1e1500 */
[----:B------:R-:W-:-:S03]  /*131d0*/  IADD3 R160, P6, PT, R160, UR17, RZ ;  /* 0x00000011a0a07c10 */ /* 0x000fc6000ffde0ff */
[----:B------:R1:W-:Y:S01]  /*131e0*/  STL [R1+0x418], R162 ;  /* 0x000418a201007387 */ /* 0x0003e20000100800 */
[----:B0-----:R-:W-:Y:S02]  /*131f0*/  @P2 IMAD.MOV.U32 R4, RZ, RZ, R161 ;  /* 0x000000ffff042224 */ /* 0x001fe400078e00a1 */
[----:B------:R-:W-:Y:S01]  /*13200*/  @P2 IMAD.MOV.U32 R5, RZ, RZ, R162 ;  /* 0x000000ffff052224 */ /* 0x000fe200078e00a2 */
[----:B------:R-:W2:Y:S01]  /*13210*/  LDL.LU R161, [R1+0x430] ;  /* 0x0004300001a17983 */ /* 0x000ea20000300800 */
[----:B------:R-:W-:-:S03]  /*13220*/  IADD3 R164, P5, PT, R164, UR17, RZ ;  /* 0x00000011a4a47c10 */ /* 0x000fc6000ffbe0ff */
[----:B------:R0:W5:Y:S04]  /*13230*/  @P2 LDG.E.U16 R27, desc[UR22][R4.64] ;  /* 0x00000016041b2981 */ /* 0x000168000c1e1500 */
[----:B-1----:R-:W3:Y:S04]  /*13240*/  LDL.LU R162, [R1+0x43c] ;  /* 0x00043c0001a27983 */ /* 0x002ee80000300800 */
[----:B------:R1:W-:Y:S01]  /*13250*/  STL [R1+0x424], R159 ;  /* 0x0004249f01007387 */ /* 0x0003e20000100800 */
[----:B0-----:R-:W-:Y:S02]  /*13260*/  @P3 IMAD.MOV.U32 R4, RZ, RZ, R159 ;  /* 0x000000ffff043224 */ /* 0x001fe400078e009f */
[----:B------:R-:W-:Y:S01]  /*13270*/  @P3 IMAD.MOV.U32 R5, RZ, RZ, R163 ;  /* 0x000000ffff053224 */ /* 0x000fe200078e00a3 */
[----:B------:R0:W-:Y:S04]  /*13280*/  STL [R1+0x420], R163 ;  /* 0x000420a301007387 */ /* 0x0001e80000100800 */
[----:B------:R4:W5:Y:S04]  /*13290*/  @P3 LDG.E.U16 R25, desc[UR22][R4.64] ;  /* 0x0000001604193981 */ /* 0x000968000c1e1500 */
[----:B-1----:R-:W3:Y:S04]  /*132a0*/  LDL.LU R159, [R1+0x444] ;  /* 0x00044400019f7983 */ /* 0x002ee80000300800 */
[----:B------:R1:W-:Y:S01]  /*132b0*/  STL [R1+0x42c], R160 ;  /* 0x00042ca001007387 */ /* 0x0003e20000100800 */
[----:B----4-:R-:W-:-:S03]  /*132c0*/  IMAD.MOV.U32 R5, RZ, RZ, R160 ;  /* 0x000000ffff057224 */ /* 0x010fc600078e00a0 */
[----:B0-----:R-:W4:Y:S04]  /*132d0*/  LDL.LU R163, [R1+0x44c] ;  /* 0x00044c0001a37983 */ /* 0x001f280000300800 */
[----:B------:R-:W-:Y:S04]  /*132e0*/  STL [R1+0x434], R164 ;  /* 0x000434a401007387 */ /* 0x000fe80000100800 */
[----:B-1----:R-:W3:Y:S04]  /*132f0*/  LDL.LU R160, [R1+0xdb4] ;  /* 0x000db40001a07983 */ /* 0x002ee80000300800 */
[----:B------:R-:W3:Y:S01]  /*13300*/  LDL.LU R4, [R1+0x428] ;  /* 0x0004280001047983 */ /* 0x000ee20000300800 */
[----:B------:R-:W-:-:S02]  /*13310*/  ISETP.GT.AND P4, PT, R112, 0x2b, PT ;  /* 0x0000002b7000780c */ /* 0x000fc40003f84270 */
[----:B------:R-:W-:Y:S02]  /*13320*/  ISETP.GT.AND P2, PT, R112, 0x2c, PT ;  /* 0x0000002c7000780c */ /* 0x000fe40003f44270 */
[----:B------:R-:W-:Y:S02]  /*13330*/  PRMT R26, RZ, 0x7610, R26 ;  /* 0x00007610ff1a7816 */ /* 0x000fe4000000001a */
[----:B------:R-:W-:Y:S02]  /*13340*/  PRMT R165, RZ, 0x7610, R165 ;  /* 0x00007610ffa57816 */ /* 0x000fe400000000a5 */
[----:B--2---:R-:W-:Y:S02]  /*13350*/  IADD3.X R161, PT, PT, R161, UR19, RZ, P5, !PT ;  /* 0x00000013a1a17c10 */ /* 0x004fe4000affe4ff */
[----:B---3--:R-:W-:-:S04]  /*13360*/  IADD3.X R4, PT, PT, R4, UR19, RZ, P6, !PT ;  /* 0x0000001304047c10 */ /* 0x008fc8000b7fe4ff */
[-C--:B------:R-:W-:Y:S01]  /*13370*/  @P4 LOP3.LUT R5, R5, R4.reuse, RZ, 0x3c, !PT ;  /* 0x0000000405054212 */ /* 0x080fe200078e3cff */
[----:B------:R0:W-:Y:S03]  /*13380*/  STL [R1+0x428], R4 ;  /* 0x0004280401007387 */ /* 0x0001e60000100800 */
[----:B0-----:R-:W-:-:S04]  /*13390*/  @P4 LOP3.LUT R4, R5, R4, RZ, 0x3c, !PT ;  /* 0x0000000405044212 */ /* 0x001fc800078e3cff */
[----:B------:R-:W-:-:S05]  /*133a0*/  @P4 LOP3.LUT R5, R5, R4, RZ, 0x3c, !PT ;  /* 0x0000000405054212 */ /* 0x000fca00078e3cff */
[----:B------:R0:W5:Y:S02]  /*133b0*/  @P4 LDG.E.U16 R26, desc[UR22][R4.64] ;  /* 0x00000016041a4981 */ /* 0x000164000c1e1500 */
[----:B0-----:R-:W-:Y:S02]  /*133c0*/  IMAD.MOV.U32 R5, RZ, RZ, R161 ;  /* 0x000000ffff057224 */ /* 0x001fe400078e00a1 */
[----:B------:R-:W-:-:S05]  /*133d0*/  @P2 IMAD.MOV.U32 R4, RZ, RZ, R164 ;  /* 0x000000ffff042224 */ /* 0x000fca00078e00a4 */
[----:B------:R-:W2:Y:S01]  /*133e0*/  @P2 LDG.E.U16 R165, desc[UR22][R4.64] ;  /* 0x0000001604a52981 */ /* 0x000ea2000c1e1500 */
[----:B------:R-:W-:-:S03]  /*133f0*/  IADD3 R162, P5, PT, R162, UR17, RZ ;  /* 0x00000011a2a27c10 */ /* 0x000fc6000ffbe0ff */
[----:B------:R0:W-:Y:S04]  /*13400*/  STL [R1+0x430], R161 ;  /* 0x000430a101007387 */ /* 0x0001e80000100800 */
[----:B0-----:R-:W3:Y:S04]  /*13410*/  LDL.LU R161, [R1+0xdb0] ;  /* 0x000db00001a17983 */ /* 0x001ee80000300800 */
[----:B------:R-:W3:Y:S04]  /*13420*/  LDL.LU R164, [R1+0x448] ;  /* 0x0004480001a47983 */ /* 0x000ee80000300800 */
[----:B--2---:R0:W-:Y:S04]  /*13430*/  STL [R1+0x108], R165 ;  /* 0x000108a501007387 */ /* 0x0041e80000100800 */
[----:B0-----:R-:W2:Y:S04]  /*13440*/  LDL.LU R165, [R1+0xdac] ;  /* 0x000dac0001a57983 */ /* 0x001ea80000300800 */
[----:B------:R0:W-:Y:S04]  /*13450*/  STL [R1+0x43c], R162 ;  /* 0x00043ca201007387 */ /* 0x0001e80000100800 */
[----:B------:R-:W2:Y:S01]  /*13460*/  LDL.LU R4, [R1+0x438] ;  /* 0x0004380001047983 */ /* 0x000ea20000300800 */
[----:B------:R-:W-:Y:S01]  /*13470*/  ISETP.GT.AND P3, PT, R112, 0x2d, PT ;  /* 0x0000002d7000780c */ /* 0x000fe20003f64270 */
[----:B------:R-:W-:-:S02]  /*13480*/  IMAD.MOV.U32 R5, RZ, RZ, R162 ;  /* 0x000000ffff057224 */ /* 0x000fc400078e00a2 */
[----:B0-----:R-:W4:Y:S01]  /*13490*/  LDL.LU R162, [R1+0x454] ;  /* 0x0004540001a27983 */ /* 0x001f220000300800 */
[----:B---3--:R-:W-:Y:S02]  /*134a0*/  PRMT R161, RZ, 0x7610, R161 ;  /* 0x00007610ffa17816 */ /* 0x008fe400000000a1 */
[----:B------:R-:W-:Y:S02]  /*134b0*/  IADD3 R159, P6, PT, R159, UR17, RZ ;  /* 0x000000119f9f7c10 */ /* 0x000fe4000ffde0ff */
[----:B--2---:R-:W-:-:S05]  /*134c0*/  IADD3.X R4, PT, PT, R4, UR19, RZ, P5, !PT ;  /* 0x0000001304047c10 */ /* 0x004fca000affe4ff */
[-C--:B------:R-:W-:Y:S01]  /*134d0*/  @P3 LOP3.LUT R5, R5, R4.reuse, RZ, 0x3c, !PT ;  /* 0x0000000405053212 */ /* 0x080fe200078e3cff */
[----:B------:R0:W-:Y:S03]  /*134e0*/  STL [R1+0x438], R4 ;  /* 0x0004380401007387 */ /* 0x0001e60000100800 */
[----:B0-----:R-:W-:-:S04]  /*134f0*/  @P3 LOP3.LUT R4, R5, R4, RZ, 0x3c, !PT ;  /* 0x0000000405043212 */ /* 0x001fc800078e3cff */
[----:B------:R-:W-:Y:S01]  /*13500*/  @P3 LOP3.LUT R5, R5, R4, RZ, 0x3c, !PT ;  /* 0x0000000405053212 */ /* 0x000fe200078e3cff */
[----:B------:R0:W-:Y:S04]  /*13510*/  STL [R1+0x444], R159 ;  /* 0x0004449f01007387 */ /* 0x0001e80000100800 */
[----:B------:R1:W2:Y:S04]  /*13520*/  @P3 LDG.E.U16 R161, desc[UR22][R4.64] ;  /* 0x0000001604a13981 */ /* 0x0002a8000c1e1500 */
[----:B------:R-:W3:Y:S01]  /*13530*/  LDL.LU R4, [R1+0x440] ;  /* 0x0004400001047983 */ /* 0x000ee20000300800 */
[C---:B------:R-:W-:Y:S01]  /*13540*/  ISETP.GT.AND P4, PT, R112.reuse, 0x2e, PT ;  /* 0x0000002e7000780c */ /* 0x040fe20003f84270 */
[----:B-1----:R-:W-:Y:S01]  /*13550*/  IMAD.MOV.U32 R5, RZ, RZ, R159 ;  /* 0x000000ffff057224 */ /* 0x002fe200078e009f */
[----:B----4-:R-:W-:Y:S01]  /*13560*/  IADD3 R163, P5, PT, R163, UR17, RZ ;  /* 0x00000011a3a37c10 */ /* 0x010fe2000ffbe0ff */
[----:B0-----:R-:W4:Y:S01]  /*13570*/  LDL.LU R159, [R1+0x45c] ;  /* 0x00045c00019f7983 */ /* 0x001f220000300800 */
[----:B------:R-:W-:-:S03]  /*13580*/  ISETP.GT.AND P2, PT, R112, 0x2f, PT ;  /* 0x0000002f7000780c */ /* 0x000fc60003f44270 */
[----:B------:R-:W-:Y:S01]  /*13590*/  STL [R1+0x44c], R163 ;  /* 0x00044ca301007387 */ /* 0x000fe20000100800 */
[----:B------:R-:W-:Y:S02]  /*135a0*/  PRMT R160, RZ, 0x7610, R160 ;  /* 0x00007610ffa07816 */ /* 0x000fe400000000a0 */
[----:B------:R-:W-:Y:S02]  /*135b0*/  IADD3.X R164, PT, PT, R164, UR19, RZ, P5, !PT ;  /* 0x00000013a4a47c10 */ /* 0x000fe4000affe4ff */
[----:B------:R-:W-:Y:S01]  /*135c0*/  PRMT R165, RZ, 0x7610, R165 ;  /* 0x00007610ffa57816 */ /* 0x000fe200000000a5 */
[----:B--2---:R0:W-:Y:S01]  /*135d0*/  STL [R1+0x104], R161 ;  /* 0x000104a101007387 */ /* 0x0041e20000100800 */
[----:B---3--:R-:W-:-:S03]  /*135e0*/  IADD3.X R4, PT, PT, R4, UR19, RZ, P6, !PT ;  /* 0x0000001304047c10 */ /* 0x008fc6000b7fe4ff */
[----:B0-----:R-:W2:Y:S01]  /*135f0*/  LDL.LU R161, [R1+0x464] ;  /* 0x0004640001a17983 */ /* 0x001ea20000300800 */
[----:B------:R-:W-:-:S03]  /*13600*/  @P4 LOP3.LUT R5, R5, R4, RZ, 0x3c, !PT ;  /* 0x0000000405054212 */ /* 0x000fc600078e3cff */
[----:B------:R0:W-:Y:S02]  /*13610*/  STL [R1+0x440], R4 ;  /* 0x0004400401007387 */ /* 0x0001e40000100800 */
[----:B0-----:R-:W-:-:S04]  /*13620*/  @P4 LOP3.LUT R4, R5, R4, RZ, 0x3c, !PT ;  /* 0x0000000405044212 */ /* 0x001fc800078e3cff */
[----:B------:R-:W-:-:S05]  /*13630*/  @P4 LOP3.LUT R5, R5, R4, RZ, 0x3c, !PT ;  /* 0x0000000405054212 */ /* 0x000fca00078e3cff */
[----:B------:R0:W3:Y:S02]  /*13640*/  @P4 LDG.E.U16 R160, desc[UR22][R4.64] ;  /* 0x0000001604a04981 */ /* 0x0000e4000c1e1500 */
[----:B0-----:R-:W-:Y:S02]  /*13650*/  IMAD.MOV.U32 R5, RZ, RZ, R164 ;  /* 0x000000ffff057224 */ /* 0x001fe400078e00a4 */
[----:B------:R-:W-:-:S05]  /*13660*/  @P2 IMAD.MOV.U32 R4, RZ, RZ, R163 ;  /* 0x000000ffff042224 */ /* 0x000fca00078e00a3 */
[----:B------:R-:W2:Y:S01]  /*13670*/  @P2 LDG.E.U16 R165, desc[UR22][R4.64] ;  /* 0x0000001604a52981 */ /* 0x000ea2000c1e1500 */
[----:B------:R-:W-:-:S03]  /*13680*/  IADD3 R162, P5, PT, R162, UR17, RZ ;  /* 0x00000011a2a27c10 */ /* 0x000fc6000ffbe0ff */
[----:B------:R-:W-:Y:S04]  /*13690*/  STL [R1+0x448], R164 ;  /* 0x000448a401007387 */ /* 0x000fe80000100800 */
[----:B---3--:R0:W-:Y:S04]  /*136a0*/  STL [R1+0xfc], R160 ;  /* 0x0000fca001007387 */ /* 0x0081e80000100800 */
[----:B0-----:R-:W3:Y:S04]  /*136b0*/  LDL.LU R160, [R1+0xda8] ;  /* 0x000da80001a07983 */ /* 0x001ee80000300800 */
[----:B------:R-:W3:Y:S04]  /*136c0*/  LDL.LU R164, [R1+0xda4] ;  /* 0x000da40001a47983 */ /* 0x000ee80000300800 */
[----:B------:R-:W3:Y:S04]  /*136d0*/  LDL.LU R163, [R1+0x460] ;  /* 0x0004600001a37983 */ /* 0x000ee80000300800 */
[----:B--2---:R0:W-:Y:S04]  /*136e0*/  STL [R1+0xf8], R165 ;  /* 0x0000f8a501007387 */ /* 0x0041e80000100800 */
[----:B0-----:R-:W2:Y:S04]  /*136f0*/  LDL.LU R165, [R1+0xda0] ;  /* 0x000da00001a57983 */ /* 0x001ea80000300800 */
[----:B------:R0:W-:Y:S04]  /*13700*/  STL [R1+0x454], R162 ;  /* 0x000454a201007387 */ /* 0x0001e80000100800 */
[----:B------:R-:W2:Y:S01]  /*13710*/  LDL.LU R4, [R1+0x450] ;  /* 0x0004500001047983 */ /* 0x000ea20000300800 */
[----:B------:R-:W-:Y:S01]  /*13720*/  ISETP.GT.AND P3, PT, R112, 0x30, PT ;  /* 0x000000307000780c */ /* 0x000fe20003f64270 */
[----:B------:R-:W-:-:S02]  /*13730*/  IMAD.MOV.U32 R5, RZ, RZ, R162 ;  /* 0x000000ffff057224 */ /* 0x000fc400078e00a2 */
[----:B0-----:R-:W2:Y:S01]  /*13740*/  LDL.LU R162, [R1+0x46c] ;  /* 0x00046c0001a27983 */ /* 0x001ea20000300800 */
[----:B----4-:R-:W-:Y:S02]  /*13750*/  IADD3 R159, P6, PT, R159, UR17, RZ ;  /* 0x000000119f9f7c10 */ /* 0x010fe4000ffde0ff */
[----:B---3--:R-:W-:Y:S02]  /*13760*/  PRMT R164, RZ, 0x7610, R164 ;  /* 0x00007610ffa47816 */ /* 0x008fe400000000a4 */
        /* <DEDUP_REMOVED lines=10> */
[----:B------:R-:W-:Y:S01]  /*13810*/  IADD3 R161, P5, PT, R161, UR17, RZ ;  /* 0x00000011a1a17c10 */ /* 0x000fe2000ffbe0ff */
        /* <DEDUP_REMOVED lines=40> */
[----:B------:R-:W-:Y:S01]  /*13aa0*/  ISETP.GT.AND P4, PT, R112, 0x34, PT ;  /* 0x000000347000780c */ /* 0x000fe20003f84270 */
        /* <DEDUP_REMOVED lines=332> */
[----:B0-----:R-:W3:Y:S01]  /*14f70*/  LDL.LU R162, [R1+0x544] ;  /* 0x0005440001a27983 */ /* 0x001ee20000300800 */
[----:B----4-:R-:W-:Y:S02]  /*14f80*/  IADD3 R159, P6, PT, R159, UR17, RZ ;  /* 0x000000119f9f7c10 */ /* 0x010fe4000ffde0ff */
[----:B--2---:R-:W-:-:S07]  /*14f90*/  IADD3.X R4, PT, PT, R4, UR19, RZ, P5, !PT ;  /* 0x0000001304047c10 */ /* 0x004fce000affe4ff */
[-C--:B------:R-:W-:Y:S01]  /*14fa0*/  @P3 LOP3.LUT R5, R5, R4.reuse, RZ, 0x3c, !PT ;  /* 0x0000000405053212 */ /* 0x080fe200078e3cff */
[----:B------:R0:W-:Y:S01]  /*14fb0*/  STL [R1+0x528], R4 ;  /* 0x0005280401007387 */ /* 0x0001e20000100800 */
[----:B------:R-:W-:Y:S02]  /*14fc0*/  PRMT R165, RZ, 0x7610, R165 ;  /* 0x00007610ffa57816 */ /* 0x000fe400000000a5 */
[----:B0-----:R-:W-:-:S04]  /*14fd0*/  @P3 LOP3.LUT R4, R5, R4, RZ, 0x3c, !PT ;  /* 0x0000000405043212 */ /* 0x001fc800078e3cff */
[----:B------:R-:W-:Y:S01]  /*14fe0*/  @P3 LOP3.LUT R5, R5, R4, RZ, 0x3c, !PT ;  /* 0x0000000405053212 */ /* 0x000fe200078e3cff */
[----:B------:R0:W-:Y:S04]  /*14ff0*/  STL [R1+0x534], R159 ;  /* 0x0005349f01007387 */ /* 0x0001e80000100800 */
[----:B------:R1:W2:Y:S04]  /*15000*/  @P3 LDG.E.U16 R165, desc[UR22][R4.64] ;  /* 0x0000001604a53981 */ /* 0x0002a8000c1e1500 */
[----:B------:R-:W4:Y:S01]  /*15010*/  LDL.LU R4, [R1+0x530] ;  /* 0x0005300001047983 */ /* 0x000f220000300800 */
[C---:B------:R-:W-:Y:S01]  /*15020*/  ISETP.GT.AND P4, PT, R112.reuse, 0x4c, PT ;  /* 0x0000004c7000780c */ /* 0x040fe20003f84270 */
[----:B-1----:R-:W-:Y:S01]  /*15030*/  IMAD.MOV.U32 R5, RZ, RZ, R159 ;  /* 0x000000ffff057224 */ /* 0x002fe200078e009f */
[----:B------:R-:W-:Y:S01]  /*15040*/  IADD3 R161, P5, PT, R161, UR17, RZ ;  /* 0x00000011a1a17c10 */ /* 0x000fe2000ffbe0ff */
[----:B0-----:R-:W4:Y:S01]  /*15050*/  LDL.LU R159, [R1+0x54c] ;  /* 0x00054c00019f7983 */ /* 0x001f220000300800 */
[----:B------:R-:W-:-:S03]  /*15060*/  ISETP.GT.AND P2, PT, R112, 0x4d, PT ;  /* 0x0000004d7000780c */ /* 0x000fc60003f44270 */
[----:B------:R-:W-:Y:S01]  /*15070*/  STL [R1+0x53c], R161 ;  /* 0x00053ca101007387 */ /* 0x000fe20000100800 */
[----:B---3--:R-:W-:Y:S02]  /*15080*/  PRMT R160, RZ, 0x7610, R160 ;  /* 0x00007610ffa07816 */ /* 0x008fe400000000a0 */
[----:B------:R-:W-:Y:S02]  /*15090*/  IADD3.X R163, PT, PT, R163, UR19, RZ, P5, !PT ;  /* 0x00000013a3a37c10 */ /* 0x000fe4000affe4ff */
[----:B------:R-:W-:Y:S01]  /*150a0*/  PRMT R164, RZ, 0x7610, R164 ;  /* 0x00007610ffa47816 */ /* 0x000fe200000000a4 */
[----:B--2---:R0:W-:Y:S01]  /*150b0*/  STL [R1+0x44], R165 ;  /* 0x000044a501007387 */ /* 0x0041e20000100800 */
[----:B----4-:R-:W-:-:S03]  /*150c0*/  IADD3.X R4, PT, PT, R4, UR19, RZ, P6, !PT ;  /* 0x0000001304047c10 */ /* 0x010fc6000b7fe4ff */
        /* <DEDUP_REMOVED lines=8> */
[----:B------:R-:W4:Y:S01]  /*15150*/  @P2 LDG.E.U16 R164, desc[UR22][R4.64] ;  /* 0x0000001604a42981 */ /* 0x000f22000c1e1500 */
[----:B------:R-:W-:-:S03]  /*15160*/  IADD3 R162, P5, PT, R162, UR17, RZ ;  /* 0x00000011a2a27c10 */ /* 0x000fc6000ffbe0ff */
[----:B------:R-:W-:Y:S04]  /*15170*/  STL [R1+0x538], R163 ;  /* 0x000538a301007387 */ /* 0x000fe80000100800 */
[----:B---3--:R0:W-:Y:S04]  /*15180*/  STL [R1+0x40], R160 ;  /* 0x000040a001007387 */ /* 0x0081e80000100800 */
[----:B0-----:R-:W3:Y:S04]  /*15190*/  LDL.LU R160, [R1+0xd30] ;  /* 0x000d300001a07983 */ /* 0x001ee80000300800 */
[----:B------:R-:W2:Y:S04]  /*151a0*/  LDL.LU R163, [R1+0xd2c] ;  /* 0x000d2c0001a37983 */ /* 0x000ea80000300800 */
[----:B------:R-:W2:Y:S04]  /*151b0*/  LDL.LU R161, [R1+0x550] ;  /* 0x0005500001a17983 */ /* 0x000ea80000300800 */
[----:B----4-:R0:W-:Y:S04]  /*151c0*/  STL [R1+0x34], R164 ;  /* 0x000034a401007387 */ /* 0x0101e80000100800 */
[----:B0-----:R-:W4:Y:S04]  /*151d0*/  LDL.LU R164, [R1+0xd28] ;  /* 0x000d280001a47983 */ /* 0x001f280000300800 */
[----:B------:R0:W-:Y:S04]  /*151e0*/  STL [R1+0x544], R162 ;  /* 0x000544a201007387 */ /* 0x0001e80000100800 */
[----:B------:R-:W2:Y:S01]  /*151f0*/  LDL.LU R4, [R1+0x540] ;  /* 0x0005400001047983 */ /* 0x000ea20000300800 */
[----:B------:R-:W-:Y:S01]  /*15200*/  ISETP.GT.AND P3, PT, R112, 0x4e, PT ;  /* 0x0000004e7000780c */ /* 0x000fe20003f64270 */
[----:B------:R-:W-:-:S02]  /*15210*/  IMAD.MOV.U32 R5, RZ, RZ, R162 ;  /* 0x000000ffff057224 */ /* 0x000fc400078e00a2 */
[----:B0-----:R-:W3:Y:S01]  /*15220*/  LDL.LU R162, [R1+0x55c] ;  /* 0x00055c0001a27983 */ /* 0x001ee20000300800 */
[----:B------:R-:W-:Y:S02]  /*15230*/  IADD3 R159, P6, PT, R159, UR17, RZ ;  /* 0x000000119f9f7c10 */ /* 0x000fe4000ffde0ff */
[----:B--2---:R-:W-:-:S07]  /*15240*/  IADD3.X R4, PT, PT, R4, UR19, RZ, P5, !PT ;  /* 0x0000001304047c10 */ /* 0x004fce000affe4ff */
[-C--:B------:R-:W-:Y:S01]  /*15250*/  @P3 LOP3.LUT R5, R5, R4.reuse, RZ, 0x3c, !PT ;  /* 0x0000000405053212 */ /* 0x080fe200078e3cff */
[----:B------:R0:W-:Y:S01]  /*15260*/  STL [R1+0x540], R4 ;  /* 0x0005400401007387 */ /* 0x0001e20000100800 */
[----:B----4-:R-:W-:Y:S02]  /*15270*/  PRMT R164, RZ, 0x7610, R164 ;  /* 0x00007610ffa47816 */ /* 0x010fe400000000a4 */
        /* <DEDUP_REMOVED lines=48> */
[----:B------:R-:W-:Y:S01]  /*15580*/  ISETP.GT.AND P4, PT, R112, 0x52, PT ;  /* 0x000000527000780c */ /* 0x000fe20003f84270 */
[----:B-1----:R-:W-:Y:S01]  /*15590*/  IMAD.MOV.U32 R5, RZ, RZ, R159 ;  /* 0x000000ffff057224 */ /* 0x002fe200078e009f */
[----:B------:R-:W-:Y:S01]  /*155a0*/  IADD3 R164, P5, PT, R164, UR17, RZ ;  /* 0x00000011a4a47c10 */ /* 0x000fe2000ffbe0ff */
[----:B0-----:R-:W3:Y:S04]  /*155b0*/  LDL.LU R159, [R1+0x57c] ;  /* 0x00057c00019f7983 */ /* 0x001ee80000300800 */
[----:B------:R-:W-:Y:S01]  /*155c0*/  STL [R1+0x56c], R164 ;  /* 0x00056ca401007387 */ /* 0x000fe20000100800 */
[----:B------:R-:W-:-:S03]  /*155d0*/  PRMT R161, RZ, 0x7610, R161 ;  /* 0x00007610ffa17816 */ /* 0x000fc600000000a1 */
[----:B--2---:R0:W-:Y:S01]  /*155e0*/  STL [R1+0x20], R163 ;  /* 0x000020a301007387 */ /* 0x0041e20000100800 */
[----:B----4-:R-:W-:-:S03]  /*155f0*/  IADD3.X R4, PT, PT, R4, UR19, RZ, P6, !PT ;  /* 0x0000001304047c10 */ /* 0x010fc6000b7fe4ff */
[----:B0-----:R-:W2:Y:S01]  /*15600*/  LDL.LU R163, [R1+0x584] ;  /* 0x0005840001a37983 */ /* 0x001ea20000300800 */
[----:B------:R-:W-:-:S03]  /*15610*/  @P4 LOP3.LUT R5, R5, R4, RZ, 0x3c, !PT ;  /* 0x0000000405054212 */ /* 0x000fc600078e3cff */
[----:B------:R0:W-:Y:S02]  /*15620*/  STL [R1+0x560], R4 ;  /* 0x0005600401007387 */ /* 0x0001e40000100800 */
[----:B0-----:R-:W-:-:S04]  /*15630*/  @P4 LOP3.LUT R4, R5, R4, RZ, 0x3c, !PT ;  /* 0x0000000405044212 */ /* 0x001fc800078e3cff */
[----:B------:R-:W-:-:S05]  /*15640*/  @P4 LOP3.LUT R5, R5, R4, RZ, 0x3c, !PT ;  /* 0x0000000405054212 */ /* 0x000fca00078e3cff */
[----:B------:R0:W4:Y:S01]  /*15650*/  @P4 LDG.E.U16 R161, desc[UR22][R4.64] ;  /* 0x0000001604a14981 */ /* 0x000122000c1e1500 */
[----:B------:R-:W-:Y:S02]  /*15660*/  ISETP.GT.AND P2, PT, R112, 0x53, PT ;  /* 0x000000537000780c */ /* 0x000fe40003f44270 */
[----:B------:R-:W-:Y:S02]  /*15670*/  IADD3.X R165, PT, PT, R165, UR19, RZ, P5, !PT ;  /* 0x00000013a5a57c10 */ /* 0x000fe4000affe4ff */
[----:B------:R-:W-:-:S03]  /*15680*/  PRMT R49, RZ, 0x7610, R49 ;  /* 0x00007610ff317816 */ /* 0x000fc60000000031 */
[----:B------:R-:W-:Y:S01]  /*15690*/  STL [R1+0x568], R165 ;  /* 0x000568a501007387 */ /* 0x000fe20000100800 */
[----:B0-----:R-:W-:-:S05]  /*156a0*/  IMAD.MOV.U32 R5, RZ, RZ, R165 ;  /* 0x000000ffff057224 */ /* 0x001fca00078e00a5 */
[----:B------:R-:W-:-:S05]  /*156b0*/  @P2 IMAD.MOV.U32 R4, RZ, RZ, R164 ;  /* 0x000000ffff042224 */ /* 0x000fca00078e00a4 */
[----:B------:R-:W2:Y:S04]  /*156c0*/  @P2 LDG.E.U16 R49, desc[UR22][R4.64] ;  /* 0x0000001604312981 */ /* 0x000ea8000c1e1500 */
[----:B----4-:R0:W-:Y:S04]  /*156d0*/  STL [R1+0x18], R161 ;  /* 0x000018a101007387 */ /* 0x0101e80000100800 */
[----:B0-----:R-:W4:Y:S04]  /*156e0*/  LDL.LU R161, [R1+0xd18] ;  /* 0x000d180001a17983 */ /* 0x001f280000300800 */
[----:B------:R-:W4:Y:S04]  /*156f0*/  LDL.LU R165, [R1+0xd14] ;  /* 0x000d140001a57983 */ /* 0x000f280000300800 */
[----:B------:R-:W4:Y:S01]  /*15700*/  LDL.LU R5, [R1+0x570] ;  /* 0x0005700001057983 */ /* 0x000f220000300800 */
[----:B------:R-:W-:-:S02]  /*15710*/  ISETP.GT.AND P3, PT, R112, 0x54, PT ;  /* 0x000000547000780c */ /* 0x000fc40003f64270 */
[----:B---3--:R-:W-:Y:S01]  /*15720*/  IADD3 R162, P5, PT, R162, UR17, RZ ;  /* 0x00000011a2a27c10 */ /* 0x008fe2000ffbe0ff */
[----:B------:R-:W3:Y:S01]  /*15730*/  LDL.LU R164, [R1+0x580] ;  /* 0x0005800001a47983 */ /* 0x000ee20000300800 */
[----:B------:R-:W-:-:S03]  /*15740*/  IADD3 R159, P6, PT, R159, UR17, RZ ;  /* 0x000000119f9f7c10 */ /* 0x000fc6000ffde0ff */
[----:B------:R-:W-:Y:S04]  /*15750*/  STL [R1+0x574], R162 ;  /* 0x000574a201007387 */ /* 0x000fe80000100800 */
[----:B--2---:R0:W-:Y:S02]  /*15760*/  STL [R1+0x14], R49 ;  /* 0x0000143101007387 */ /* 0x0041e40000100800 */
[----:B------:R-:W-:Y:S02]  /*15770*/  @P3 IMAD.MOV.U32 R4, RZ, RZ, R162 ;  /* 0x000000ffff043224 */ /* 0x000fe400078e00a2 */
[----:B0-----:R-:W2:Y:S01]  /*15780*/  LDL.LU R49, [R1+0x58c] ;  /* 0x00058c0001317983 */ /* 0x001ea20000300800 */
[----:B----4-:R-:W-:Y:S02]  /*15790*/  PRMT R161, RZ, 0x7610, R161 ;  /* 0x00007610ffa17816 */ /* 0x010fe400000000a1 */
[----:B------:R-:W-:-:S05]  /*157a0*/  IADD3.X R5, PT, PT, R5, UR19, RZ, P5, !PT ;  /* 0x0000001305057c10 */ /* 0x000fca000affe4ff */
[----:B------:R0:W-:Y:S04]  /*157b0*/  STL [R1+0x570], R5 ;  /* 0x0005700501007387 */ /* 0x0001e80000100800 */
[----:B------:R0:W4:Y:S04]  /*157c0*/  @P3 LDG.E.U16 R161, desc[UR22][R4.64] ;  /* 0x0000001604a13981 */ /* 0x000128000c1e1500 */
[----:B------:R1:W-:Y:S04]  /*157d0*/  STL [R1+0x57c], R159 ;  /* 0x00057c9f01007387 */ /* 0x0003e80000100800 */
[----:B------:R-:W2:Y:S01]  /*157e0*/  LDL.LU R4, [R1+0x578] ;  /* 0x0005780001047983 */ /* 0x000ea20000300800 */
[----:B------:R-:W-:Y:S01]  /*157f0*/  ISETP.GT.AND P4, PT, R112, 0x55, PT ;  /* 0x000000557000780c */ /* 0x000fe20003f84270 */
[----:B0-----:R-:W-:Y:S01]  /*15800*/  IMAD.MOV.U32 R5, RZ, RZ, R159 ;  /* 0x000000ffff057224 */ /* 0x001fe200078e009f */
[----:B------:R-:W-:Y:S01]  /*15810*/  IADD3 R163, P5, PT, R163, UR17, RZ ;  /* 0x00000011a3a37c10 */ /* 0x000fe2000ffbe0ff */
[----:B------:R-:W3:Y:S04]  /*15820*/  LDL.LU R162, [R1+0x588] ;  /* 0x0005880001a27983 */ /* 0x000ee80000300800 */
[----:B------:R-:W-:Y:S04]  /*15830*/  STL [R1+0x584], R163 ;  /* 0x000584a301007387 */ /* 0x000fe80000100800 */
[----:B-1----:R-:W3:Y:S01]  /*15840*/  LDL.LU R159, [R1+0x594] ;  /* 0x00059400019f7983 */ /* 0x002ee20000300800 */
[----:B------:R-:W-:-:S03]  /*15850*/  PRMT R165, RZ, 0x7610, R165 ;  /* 0x00007610ffa57816 */ /* 0x000fc600000000a5 */
[----:B----4-:R0:W-:Y:S01]  /*15860*/  STL [R1+0x10], R161 ;  /* 0x000010a101007387 */ /* 0x0101e20000100800 */
[----:B--2---:R-:W-:-:S03]  /*15870*/  IADD3.X R4, PT, PT, R4, UR19, RZ, P6, !PT ;  /* 0x0000001304047c10 */ /* 0x004fc6000b7fe4ff */
[----:B0-----:R-:W2:Y:S01]  /*15880*/  LDL.LU R161, [R1+0x59c] ;  /* 0x00059c0001a17983 */ /* 0x001ea20000300800 */
[----:B------:R-:W-:-:S03]  /*15890*/  @P4 LOP3.LUT R5, R5, R4, RZ, 0x3c, !PT ;  /* 0x0000000405054212 */ /* 0x000fc600078e3cff */
[----:B------:R0:W-:Y:S02]  /*158a0*/  STL [R1+0x578], R4 ;  /* 0x0005780401007387 */ /* 0x0001e40000100800 */
[----:B0-----:R-:W-:-:S04]  /*158b0*/  @P4 LOP3.LUT R4, R5, R4, RZ, 0x3c, !PT ;  /* 0x0000000405044212 */ /* 0x001fc800078e3cff */
[----:B------:R-:W-:-:S05]  /*158c0*/  @P4 LOP3.LUT R5, R5, R4, RZ, 0x3c, !PT ;  /* 0x0000000405054212 */ /* 0x000fca00078e3cff */
[----:B------:R0:W4:Y:S01]  /*158d0*/  @P4 LDG.E.U16 R165, desc[UR22][R4.64] ;  /* 0x0000001604a54981 */ /* 0x000122000c1e1500 */
[----:B------:R-:W-:Y:S02]  /*158e0*/  ISETP.GT.AND P2, PT, R112, 0x56, PT ;  /* 0x000000567000780c */ /* 0x000fe40003f44270 */
[----:B---3--:R-:W-:Y:S02]  /*158f0*/  IADD3.X R164, PT, PT, R164, UR19, RZ, P5, !PT ;  /* 0x00000013a4a47c10 */ /* 0x008fe4000affe4ff */
[----:B------:R-:W-:-:S03]  /*15900*/  PRMT R3, RZ, 0x7610, R3 ;  /* 0x00007610ff037816 */ /* 0x000fc60000000003 */
[----:B------:R-:W-:Y:S01]  /*15910*/  STL [R1+0x580], R164 ;  /* 0x000580a401007387 */ /* 0x000fe20000100800 */
[----:B0-----:R-:W-:-:S05]  /*15920*/  IMAD.MOV.U32 R5, RZ, RZ, R164 ;  /* 0x000000ffff057224 */ /* 0x001fca00078e00a4 */
[----:B------:R-:W-:-:S05]  /*15930*/  @P2 IMAD.MOV.U32 R4, RZ, RZ, R163 ;  /* 0x000000ffff042224 */ /* 0x000fca00078e00a3 */
[----:B------:R0:W3:Y:S04]  /*15940*/  @P2 LDG.E.U16 R3, desc[UR22][R4.64] ;  /* 0x0000001604032981 */ /* 0x0000e8000c1e1500 */
[----:B----4-:R1:W-:Y:S04]  /*15950*/  STL [R1], R165 ;  /* 0x000000a501007387 */ /* 0x0103e80000100800 */
[----:B-1----:R-:W4:Y:S01]  /*15960*/  LDL.LU R165, [R1+0xd10] ;  /* 0x000d100001a57983 */ /* 0x002f220000300800 */
[----:B------:R-:W-:Y:S02]  /*15970*/  ISETP.GT.AND P3, PT, R112, 0x57, PT ;  /* 0x000000577000780c */ /* 0x000fe40003f64270 */
[----:B------:R-:W-:Y:S01]  /*15980*/  IADD3 R49, P5, PT, R49, UR17, RZ ;  /* 0x0000001131317c10 */ /* 0x000fe2000ffbe0ff */
[----:B------:R-:W4:Y:S03]  /*15990*/  LDL.LU R164, [R1+0xd0c] ;  /* 0x000d0c0001a47983 */ /* 0x000f260000300800 */
[----:B------:R-:W-:Y:S01]  /*159a0*/  IADD3.X R162, PT, PT, R162, UR19, RZ, P5, !PT ;  /* 0x00000013a2a27c10 */ /* 0x000fe2000affe4ff */
[----:B------:R-:W4:Y:S01]  /*159b0*/  LDL.LU R163, [R1+0x598] ;  /* 0x0005980001a37983 */ /* 0x000f220000300800 */
[----:B------:R-:W-:-:S03]  /*159c0*/  IADD3 R159, P6, PT, R159, UR17, RZ ;  /* 0x000000119f9f7c10 */ /* 0x000fc6000ffde0ff */
[----:B------:R-:W-:Y:S01]  /*159d0*/  STL [R1+0x58c], R49 ;  /* 0x00058c3101007387 */ /* 0x000fe20000100800 */
[----:B--2---:R-:W-:Y:S01]  /*159e0*/  IADD3 R161, P5, PT, R161, UR17, RZ ;  /* 0x00000011a1a17c10 */ /* 0x004fe2000ffbe0ff */
[----:B0-----:R-:W-:Y:S02]  /*159f0*/  @P3 IMAD.MOV.U32 R4, RZ, RZ, R49 ;  /* 0x000000ffff043224 */ /* 0x001fe400078e0031 */
[----:B---3--:R0:W-:Y:S01]  /*15a00*/  STL [R1+0x4], R3 ;  /* 0x0000040301007387 */ /* 0x0081e20000100800 */
[----:B------:R-:W-:-:S03]  /*15a10*/  @P3 IMAD.MOV.U32 R5, RZ, RZ, R162 ;  /* 0x000000ffff053224 */ /* 0x000fc600078e00a2 */
[----:B0-----:R-:W2:Y:S04]  /*15a20*/  LDL.LU R3, [R1+0x5a4] ;  /* 0x0005a40001037983 */ /* 0x001ea80000300800 */
[----:B------:R0:W-:Y:S04]  /*15a30*/  STL [R1+0x588], R162 ;  /* 0x000588a201007387 */ /* 0x0001e80000100800 */
[----:B------:R-:W3:Y:S04]  /*15a40*/  LDL.LU R49, [R1+0x5ac] ;  /* 0x0005ac0001317983 */ /* 0x000ee80000300800 */
[----:B------:R1:W-:Y:S04]  /*15a50*/  STL [R1+0x594], R159 ;  /* 0x0005949f01007387 */ /* 0x0003e80000100800 */
[----:B0-----:R-:W2:Y:S04]  /*15a60*/  LDL.LU R162, [R1+0x5b4] ;  /* 0x0005b40001a27983 */ /* 0x001ea80000300800 */
[----:B------:R-:W-:Y:S01]  /*15a70*/  STL [R1+0x59c], R161 ;  /* 0x00059ca101007387 */ /* 0x000fe20000100800 */
[----:B----4-:R-:W-:-:S06]  /*15a80*/  PRMT R165, RZ, 0x7610, R165 ;  /* 0x00007610ffa57816 */ /* 0x010fcc00000000a5 */
[----:B------:R0:W5:Y:S02]  /*15a90*/  @P3 LDG.E.U16 R165, desc[UR22][R4.64] ;  /* 0x0000001604a53981 */ /* 0x000164000c1e1500 */
[----:B0-----:R-:W-:Y:S02]  /*15aa0*/  IMAD.MOV.U32 R5, RZ, RZ, R159 ;  /* 0x000000ffff057224 */ /* 0x001fe400078e009f */
[----:B-1----:R-:W4:Y:S04]  /*15ab0*/  LDL.LU R159, [R1+0xd08] ;  /* 0x000d0800019f7983 */ /* 0x002f280000300800 */
[----:B------:R-:W2:Y:S01]  /*15ac0*/  LDL.LU R4, [R1+0x590] ;  /* 0x0005900001047983 */ /* 0x000ea20000300800 */
[C---:B------:R-:W-:Y:S02]  /*15ad0*/  ISETP.GT.AND P4, PT, R112.reuse, 0x58, PT ;  /* 0x000000587000780c */ /* 0x040fe40003f84270 */
[----:B------:R-:W-:-:S02]  /*15ae0*/  ISETP.GT.AND P2, PT, R112, 0x59, PT ;  /* 0x000000597000780c */ /* 0x000fc40003f44270 */
[----:B------:R-:W-:Y:S02]  /*15af0*/  PRMT R160, RZ, 0x7610, R160 ;  /* 0x00007610ffa07816 */ /* 0x000fe400000000a0 */
[----:B------:R-:W-:Y:S02]  /*15b00*/  IADD3.X R163, PT, PT, R163, UR19, RZ, P5, !PT ;  /* 0x00000013a3a37c10 */ /* 0x000fe4000affe4ff */
[----:B------:R-:W-:Y:S02]  /*15b10*/  PRMT R164, RZ, 0x7610, R164 ;  /* 0x00007610ffa47816 */ /* 0x000fe400000000a4 */
[----:B--2---:R-:W-:-:S04]  /*15b20*/  IADD3.X R4, PT, PT, R4, UR19, RZ, P6, !PT ;  /* 0x0000001304047c10 */ /* 0x004fc8000b7fe4ff */
[-C--:B------:R-:W-:Y:S01]  /*15b30*/  @P4 LOP3.LUT R5, R5, R4.reuse, RZ, 0x3c, !PT ;  /* 0x0000000405054212 */ /* 0x080fe200078e3cff */
[----:B------:R0:W-:Y:S03]  /*15b40*/  STL [R1+0x590], R4 ;  /* 0x0005900401007387 */ /* 0x0001e60000100800 */
[----:B0-----:R-:W-:-:S04]  /*15b50*/  @P4 LOP3.LUT R4, R5, R4, RZ, 0x3c, !PT ;  /* 0x0000000405044212 */ /* 0x001fc800078e3cff */
[----:B------:R-:W-:-:S05]  /*15b60*/  @P4 LOP3.LUT R5, R5, R4, RZ, 0x3c, !PT ;  /* 0x0000000405054212 */ /* 0x000fca00078e3cff */
[----:B------:R0:W2:Y:S02]  /*15b70*/  @P4 LDG.E.U16 R160, desc[UR22][R4.64] ;  /* 0x0000001604a04981 */ /* 0x0000a4000c1e1500 */
[----:B0-----:R-:W-:Y:S02]  /*15b80*/  IMAD.MOV.U32 R5, RZ, RZ, R163 ;  /* 0x000000ffff057224 */ /* 0x001fe400078e00a3 */
[----:B------:R-:W-:-:S05]  /*15b90*/  @P2 IMAD.MOV.U32 R4, RZ, RZ, R161 ;  /* 0x000000ffff042224 */ /* 0x000fca00078e00a1 */
[----:B------:R-:W3:Y:S01]  /*15ba0*/  @P2 LDG.E.U16 R164, desc[UR22][R4.64] ;  /* 0x0000001604a42981 */ /* 0x000ee2000c1e1500 */
[----:B------:R-:W-:-:S03]  /*15bb0*/  IADD3 R3, P5, PT, R3, UR17, RZ ;  /* 0x0000001103037c10 */ /* 0x000fc6000ffbe0ff */
[----:B------:R-:W-:Y:S04]  /*15bc0*/  STL [R1+0x598], R163 ;  /* 0x000598a301007387 */ /* 0x000fe80000100800 */
[----:B--2---:R0:W-:Y:S04]  /*15bd0*/  STL [R1+0x2d4], R160 ;  /* 0x0002d4a001007387 */ /* 0x0041e80000100800 */
[----:B0-----:R-:W2:Y:S04]  /*15be0*/  LDL.LU R160, [R1+0xd04] ;  /* 0x000d040001a07983 */ /* 0x001ea80000300800 */
[----:B------:R-:W2:Y:S04]  /*15bf0*/  LDL.LU R163, [R1+0xd00] ;  /* 0x000d000001a37983 */ /* 0x000ea80000300800 */
[----:B------:R-:W2:Y:S04]  /*15c00*/  LDL.LU R161, [R1+0x5b0] ;  /* 0x0005b00001a17983 */ /* 0x000ea80000300800 */
[----:B---3--:R0:W-:Y:S04]  /*15c10*/  STL [R1+0x2d0], R164 ;  /* 0x0002d0a401007387 */ /* 0x0081e80000100800 */
[----:B0-----:R-:W3:Y:S04]  /*15c20*/  LDL.LU R164, [R1+0xcfc] ;  /* 0x000cfc0001a47983 */ /* 0x001ee80000300800 */
        /* <DEDUP_REMOVED lines=9> */
[----:B---3--:R-:W-:Y:S02]  /*15cc0*/  PRMT R164, RZ, 0x7610, R164 ;  /* 0x00007610ffa47816 */ /* 0x008fe400000000a4 */
        /* <DEDUP_REMOVED lines=81> */
[----:B------:R-:W-:Y:S02]  /*161e0*/  PRMT R158, RZ, 0x7610, R158 ;  /* 0x00007610ff9e7816 */ /* 0x000fe4000000009e */
[----:B----4-:R-:W-:Y:S02]  /*161f0*/  IADD3 R49, P6, PT, R49, UR17, RZ ;  /* 0x0000001131317c10 */ /* 0x010fe4000ffde0ff */
[----:B--2---:R-:W-:-:S05]  /*16200*/  IADD3.X R4, PT, PT, R4, UR19, RZ, P5, !PT ;  /* 0x0000001304047c10 */ /* 0x004fca000affe4ff */
[-C--:B------:R-:W-:Y:S01]  /*16210*/  @P3 LOP3.LUT R5, R5, R4.reuse, RZ, 0x3c, !PT ;  /* 0x0000000405053212 */ /* 0x080fe200078e3cff */
[----:B------:R0:W-:Y:S03]  /*16220*/  STL [R1+0x5d0], R4 ;  /* 0x0005d00401007387 */ /* 0x0001e60000100800 */
        /* <DEDUP_REMOVED lines=38> */
[----:B------:R-:W-:Y:S02]  /*16490*/  PRMT R155, RZ, 0x7610, R155 ;  /* 0x00007610ff9b7816 */ /* 0x000fe4000000009b */
        /* <DEDUP_REMOVED lines=101> */
[----:B------:R-:W-:Y:S02]  /*16af0*/  PRMT R156, RZ, 0x7610, R156 ;  /* 0x00007610ff9c7816 */ /* 0x000fe4000000009c */
[----:B---3--:R-:W-:Y:S02]  /*16b00*/  IADD3.X R155, PT, PT, R155, UR19, RZ, P5, !PT ;  /* 0x000000139b9b7c10 */ /* 0x008fe4000affe4ff */
        /* <DEDUP_REMOVED lines=578> */
[----:B0-----:R-:W5:Y:S04]  /*18f30*/  LDL.LU R111, [R1+0xc18] ;  /* 0x000c1800016f7983 */ /* 0x001f680000300800 */
        /* <DEDUP_REMOVED lines=38> */
[----:B0-----:R-:W5:Y:S04]  /*191a0*/  LDL.LU R110, [R1+0xc14] ;  /* 0x000c1400016e7983 */ /* 0x001f680000300800 */
[----:B------:R-:W5:Y:S04]  /*191b0*/  LDL.LU R109, [R1+0xc10] ;  /* 0x000c1000016d7983 */ /* 0x000f680000300800 */
[----:B------:R-:W3:Y:S04]  /*191c0*/  LDL.LU R106, [R1+0x790] ;  /* 0x00079000016a7983 */ /* 0x000ee80000300800 */
[----:B----4-:R0:W-:Y:S04]  /*191d0*/  STL [R1+0x1e0], R108 ;  /* 0x0001e06c01007387 */ /* 0x0101e80000100800 */
[----:B0-----:R-:W5:Y:S04]  /*191e0*/  LDL.LU R108, [R1+0xc0c] ;  /* 0x000c0c00016c7983 */ /* 0x001f680000300800 */
[----:B------:R0:W-:Y:S04]  /*191f0*/  STL [R1+0x784], R3 ;  /* 0x0007840301007387 */ /* 0x0001e80000100800 */
[----:B------:R-:W4:Y:S01]  /*19200*/  LDL.LU R4, [R1+0x780] ;  /* 0x0007800001047983 */ /* 0x000f220000300800 */
[----:B------:R-:W-:Y:S01]  /*19210*/  ISETP.GT.AND P3, PT, R112, 0x96, PT ;  /* 0x000000967000780c */ /* 0x000fe20003f64270 */
[----:B------:R-:W-:-:S02]  /*19220*/  IMAD.MOV.U32 R5, RZ, RZ, R3 ;  /* 0x000000ffff057224 */ /* 0x000fc400078e0003 */
[----:B0-----:R-:W2:Y:S01]  /*19230*/  LDL.LU R3, [R1+0x79c] ;  /* 0x00079c0001037983 */ /* 0x001ea20000300800 */
[----:B------:R-:W-:Y:S02]  /*19240*/  PRMT R100, RZ, 0x7610, R100 ;  /* 0x00007610ff647816 */ /* 0x000fe40000000064 */
[----:B------:R-:W-:Y:S02]  /*19250*/  IADD3 R49, P6, PT, R49, UR17, RZ ;  /* 0x0000001131317c10 */ /* 0x000fe4000ffde0ff */
[----:B----4-:R-:W-:-:S05]  /*19260*/  IADD3.X R4, PT, PT, R4, UR19, RZ, P5, !PT ;  /* 0x0000001304047c10 */ /* 0x010fca000affe4ff */
[-C--:B------:R-:W-:Y:S01]  /*19270*/  @P3 LOP3.LUT R5, R5, R4.reuse, RZ, 0x3c, !PT ;  /* 0x0000000405053212 */ /* 0x080fe200078e3cff */
[----:B------:R0:W-:Y:S03]  /*19280*/  STL [R1+0x780], R4 ;  /* 0x0007800401007387 */ /* 0x0001e60000100800 */
[----:B0-----:R-:W-:-:S04]  /*19290*/  @P3 LOP3.LUT R4, R5, R4, RZ, 0x3c, !PT ;  /* 0x0000000405043212 */ /* 0x001fc800078e3cff */
[----:B------:R-:W-:Y:S01]  /*192a0*/  @P3 LOP3.LUT R5, R5, R4, RZ, 0x3c, !PT ;  /* 0x0000000405053212 */ /* 0x000fe200078e3cff */
[----:B------:R0:W-:Y:S04]  /*192b0*/  STL [R1+0x78c], R49 ;  /* 0x00078c3101007387 */ /* 0x0001e80000100800 */
[----:B------:R1:W4:Y:S04]  /*192c0*/  @P3 LDG.E.U16 R100, desc[UR22][R4.64] ;  /* 0x0000001604643981 */ /* 0x000328000c1e1500 */
[----:B------:R-:W4:Y:S01]  /*192d0*/  LDL.LU R4, [R1+0x788] ;  /* 0x0007880001047983 */ /* 0x000f220000300800 */
[C---:B------:R-:W-:Y:S01]  /*192e0*/  ISETP.GT.AND P4, PT, R112.reuse, 0x97, PT ;  /* 0x000000977000780c */ /* 0x040fe20003f84270 */
[----:B-1----:R-:W-:Y:S01]  /*192f0*/  IMAD.MOV.U32 R5, RZ, RZ, R49 ;  /* 0x000000ffff057224 */ /* 0x002fe200078e0031 */
[----:B--2---:R-:W-:Y:S01]  /*19300*/  IADD3 R103, P5, PT, R103, UR17, RZ ;  /* 0x0000001167677c10 */ /* 0x004fe2000ffbe0ff */
[----:B0-----:R-:W2:Y:S01]  /*19310*/  LDL.LU R49, [R1+0x7a4] ;  /* 0x0007a40001317983 */ /* 0x001ea20000300800 */
[----:B------:R-:W-:-:S03]  /*19320*/  ISETP.GT.AND P2, PT, R112, 0x98, PT ;  /* 0x000000987000780c */ /* 0x000fc60003f44270 */
[----:B------:R-:W-:Y:S01]  /*19330*/  STL [R1+0x794], R103 ;  /* 0x0007946701007387 */ /* 0x000fe20000100800 */
[----:B------:R-:W-:Y:S02]  /*19340*/  PRMT R107, RZ, 0x7610, R107 ;  /* 0x00007610ff6b7816 */ /* 0x000fe4000000006b */
[----:B---3--:R-:W-:Y:S02]  /*19350*/  IADD3.X R106, PT, PT, R106, UR19, RZ, P5, !PT ;  /* 0x000000136a6a7c10 */ /* 0x008fe4000affe4ff */
[----:B------:R-:W-:Y:S01]  /*19360*/  PRMT R105, RZ, 0x7610, R105 ;  /* 0x00007610ff697816 */ /* 0x000fe20000000069 */
[----:B----4-:R0:W-:Y:S01]  /*19370*/  STL [R1+0x1dc], R100 ;  /* 0x0001dc6401007387 */ /* 0x0101e20000100800 */
[----:B------:R-:W-:-:S03]  /*19380*/  IADD3.X R4, PT, PT, R4, UR19, RZ, P6, !PT ;  /* 0x0000001304047c10 */ /* 0x000fc6000b7fe4ff */
[----:B0-----:R-:W3:Y:S01]  /*19390*/  LDL.LU R100, [R1+0x7ac] ;  /* 0x0007ac0001647983 */ /* 0x001ee20000300800 */
[----:B------:R-:W-:-:S03]  /*193a0*/  @P4 LOP3.LUT R5, R5, R4, RZ, 0x3c, !PT ;  /* 0x0000000405054212 */ /* 0x000fc600078e3cff */
[----:B------:R0:W-:Y:S02]  /*193b0*/  STL [R1+0x788], R4 ;  /* 0x0007880401007387 */ /* 0x0001e40000100800 */
[----:B0-----:R-:W-:-:S04]  /*193c0*/  @P4 LOP3.LUT R4, R5, R4, RZ, 0x3c, !PT ;  /* 0x0000000405044212 */ /* 0x001fc800078e3cff */
[----:B------:R-:W-:-:S05]  /*193d0*/  @P4 LOP3.LUT R5, R5, R4, RZ, 0x3c, !PT ;  /* 0x0000000405054212 */ /* 0x000fca00078e3cff */
[----:B------:R0:W4:Y:S02]  /*193e0*/  @P4 LDG.E.U16 R107, desc[UR22][R4.64] ;  /* 0x00000016046b4981 */ /* 0x000124000c1e1500 */
[----:B0-----:R-:W-:Y:S02]  /*193f0*/  IMAD.MOV.U32 R5, RZ, RZ, R106 ;  /* 0x000000ffff057224 */ /* 0x001fe400078e006a */
[----:B------:R-:W-:-:S05]  /*19400*/  @P2 IMAD.MOV.U32 R4, RZ, RZ, R103 ;  /* 0x000000ffff042224 */ /* 0x000fca00078e0067 */
[----:B------:R-:W2:Y:S01]  /*19410*/  @P2 LDG.E.U16 R105, desc[UR22][R4.64] ;  /* 0x0000001604692981 */ /* 0x000ea2000c1e1500 */
[----:B------:R-:W-:-:S03]  /*19420*/  IADD3 R3, P5, PT, R3, UR17, RZ ;  /* 0x0000001103037c10 */ /* 0x000fc6000ffbe0ff */
[----:B------:R-:W-:Y:S04]  /*19430*/  STL [R1+0x790], R106 ;  /* 0x0007906a01007387 */ /* 0x000fe80000100800 */
[----:B----4-:R0:W-:Y:S04]  /*19440*/  STL [R1+0x1d4], R107 ;  /* 0x0001d46b01007387 */ /* 0x0101e80000100800 */
[----:B0-----:R-:W5:Y:S04]  /*19450*/  LDL.LU R107, [R1+0xc08] ;  /* 0x000c0800016b7983 */ /* 0x001f680000300800 */
[----:B------:R-:W5:Y:S04]  /*19460*/  LDL.LU R106, [R1+0xc04] ;  /* 0x000c0400016a7983 */ /* 0x000f680000300800 */
[----:B------:R-:W4:Y:S04]  /*19470*/  LDL.LU R103, [R1+0x7a8] ;  /* 0x0007a80001677983 */ /* 0x000f280000300800 */
        /* <DEDUP_REMOVED lines=16> */
[----:B------:R-:W2:Y:S01]  /*19580*/  LDL.LU R4, [R1+0x7a0] ;  /* 0x0007a00001047983 */ /* 0x000ea20000300800 */
[----:B------:R-:W-:Y:S01]  /*19590*/  ISETP.GT.AND P4, PT, R112, 0x9a, PT ;  /* 0x0000009a7000780c */ /* 0x000fe20003f84270 */
[----:B-1----:R-:W-:Y:S01]  /*195a0*/  IMAD.MOV.U32 R5, RZ, RZ, R49 ;  /* 0x000000ffff057224 */ /* 0x002fe200078e0031 */
[----:B---3--:R-:W-:Y:S01]  /*195b0*/  IADD3 R100, P5, PT, R100, UR17, RZ ;  /* 0x0000001164647c10 */ /* 0x008fe2000ffbe0ff */
[----:B0-----:R-:W3:Y:S01]  /*195c0*/  LDL.LU R49, [R1+0x7bc] ;  /* 0x0007bc0001317983 */ /* 0x001ee20000300800 */
[----:B------:R-:W-:-:S03]  /*195d0*/  ISETP.GT.AND P2, PT, R112, 0x9b, PT ;  /* 0x0000009b7000780c */ /* 0x000fc60003f44270 */
[----:B------:R-:W-:Y:S01]  /*195e0*/  STL [R1+0x7ac], R100 ;  /* 0x0007ac6401007387 */ /* 0x000fe20000100800 */
[----:B------:R-:W-:Y:S02]  /*195f0*/  PRMT R104, RZ, 0x7610, R104 ;  /* 0x00007610ff687816 */ /* 0x000fe40000000068 */
[----:B----4-:R-:W-:Y:S02]  /*19600*/  IADD3.X R103, PT, PT, R103, UR19, RZ, P5, !PT ;  /* 0x0000001367677c10 */ /* 0x010fe4000affe4ff */
[----:B------:R-:W-:Y:S01]  /*19610*/  PRMT R102, RZ, 0x7610, R102 ;  /* 0x00007610ff667816 */ /* 0x000fe20000000066 */
[----:B--2---:R0:W-:Y:S01]  /*19620*/  STL [R1+0x1d0], R97 ;  /* 0x0001d06101007387 */ /* 0x0041e20000100800 */
[----:B------:R-:W-:-:S03]  /*19630*/  IADD3.X R4, PT, PT, R4, UR19, RZ, P6, !PT ;  /* 0x0000001304047c10 */ /* 0x000fc6000b7fe4ff */
[----:B0-----:R-:W2:Y:S01]  /*19640*/  LDL.LU R97, [R1+0x7c4] ;  /* 0x0007c40001617983 */ /* 0x001ea20000300800 */
        /* <DEDUP_REMOVED lines=20> */
[----:B0-----:R-:W4:Y:S01]  /*19790*/  LDL.LU R3, [R1+0x7cc] ;  /* 0x0007cc0001037983 */ /* 0x001f220000300800 */
[----:B------:R-:W-:Y:S02]  /*197a0*/  PRMT R94, RZ, 0x7610, R94 ;  /* 0x00007610ff5e7816 */ /* 0x000fe4000000005e */
[----:B---3--:R-:W-:Y:S02]  /*197b0*/  IADD3 R49, P6, PT, R49, UR17, RZ ;  /* 0x0000001131317c10 */ /* 0x008fe4000ffde0ff */
        /* <DEDUP_REMOVED lines=11> */
[----:B0-----:R-:W3:Y:S01]  /*19870*/  LDL.LU R49, [R1+0x7d4] ;  /* 0x0007d40001317983 */ /* 0x001ee20000300800 */
[----:B------:R-:W-:-:S03]  /*19880*/  ISETP.GT.AND P2, PT, R112, 0x9e, PT ;  /* 0x0000009e7000780c */ /* 0x000fc60003f44270 */
[----:B------:R-:W-:Y:S01]  /*19890*/  STL [R1+0x7c4], R97 ;  /* 0x0007c46101007387 */ /* 0x000fe20000100800 */
[----:B------:R-:W-:Y:S02]  /*198a0*/  PRMT R101, RZ, 0x7610, R101 ;  /* 0x00007610ff657816 */ /* 0x000fe40000000065 */
[----:B----4-:R-:W-:Y:S02]  /*198b0*/  IADD3.X R100, PT, PT, R100, UR19, RZ, P5, !PT ;  /* 0x0000001364647c10 */ /* 0x010fe4000affe4ff */
        /* <DEDUP_REMOVED lines=35> */
[----:B------:R-:W-:Y:S01]  /*19af0*/  ISETP.GT.AND P4, PT, R112, 0xa0, PT ;  /* 0x000000a07000780c */ /* 0x000fe20003f84270 */
        /* <DEDUP_REMOVED lines=42> */
[C---:B------:R-:W-:Y:S01]  /*19da0*/  ISETP.GT.AND P4, PT, R112.reuse, 0xa3, PT ;  /* 0x000000a37000780c */ /* 0x040fe20003f84270 */
        /* <DEDUP_REMOVED lines=598> */
[----:B------:R-:W-:Y:S04]  /*1c310*/  STL [R1+0x93c], R49 ;  /* 0x00093c3101007387 */ /* 0x000fe80000100800 */
[----:B------:R0:W4:Y:S04]  /*1c320*/  @P3 LDG.E.U16 R51, desc[UR22][R4.64] ;  /* 0x0000001604333981 */ /* 0x000128000c1e1500 */
[----:B------:R-:W3:Y:S01]  /*1c330*/  LDL.LU R4, [R1+0x938] ;  /* 0x0009380001047983 */ /* 0x000ee20000300800 */
[----:B------:R-:W-:Y:S01]  /*1c340*/  ISETP.GT.AND P4, PT, R112, 0xcd, PT ;  /* 0x000000cd7000780c */ /* 0x000fe20003f84270 */
[----:B0-----:R-:W-:Y:S01]  /*1c350*/  IMAD.MOV.U32 R5, RZ, RZ, R49 ;  /* 0x000000ffff057224 */ /* 0x001fe200078e0031 */
[----:B--2---:R-:W-:-:S02]  /*1c360*/  IADD3 R50, P5, PT, R50, UR17, RZ ;  /* 0x0000001132327c10 */ /* 0x004fc4000ffbe0ff */
[----:B------:R-:W-:Y:S01]  /*1c370*/  PRMT R53, RZ, 0x7610, R53 ;  /* 0x00007610ff357816 */ /* 0x000fe20000000035 */
[----:B----4-:R0:W-:Y:S01]  /*1c380*/  STL [R1+0x1c], R51 ;  /* 0x00001c3301007387 */ /* 0x0101e20000100800 */
[----:B---3--:R-:W-:-:S03]  /*1c390*/  IADD3.X R4, PT, PT, R4, UR19, RZ, P6, !PT ;  /* 0x0000001304047c10 */ /* 0x008fc6000b7fe4ff */
[----:B0-----:R-:W2:Y:S04]  /*1c3a0*/  LDL.LU R51, [R1+0x954] ;  /* 0x0009540001337983 */ /* 0x001ea80000300800 */
[-C--:B------:R-:W-:Y:S01]  /*1c3b0*/  @P4 LOP3.LUT R5, R5, R4.reuse, RZ, 0x3c, !PT ;  /* 0x0000000405054212 */ /* 0x080fe200078e3cff */
[----:B------:R-:W-:Y:S04]  /*1c3c0*/  STL [R1+0x944], R50 ;  /* 0x0009443201007387 */ /* 0x000fe80000100800 */
[----:B------:R-:W3:Y:S04]  /*1c3d0*/  LDL.LU R49, [R1+0x95c] ;  /* 0x00095c0001317983 */ /* 0x000ee80000300800 */
[----:B------:R0:W-:Y:S02]  /*1c3e0*/  STL [R1+0x938], R4 ;  /* 0x0009380401007387 */ /* 0x0001e40000100800 */
[----:B0-----:R-:W-:-:S04]  /*1c3f0*/  @P4 LOP3.LUT R4, R5, R4, RZ, 0x3c, !PT ;  /* 0x0000000405044212 */ /* 0x001fc800078e3cff */
[----:B------:R-:W-:-:S05]  /*1c400*/  @P4 LOP3.LUT R5, R5, R4, RZ, 0x3c, !PT ;  /* 0x0000000405054212 */ /* 0x000fca00078e3cff */
[----:B------:R0:W4:Y:S01]  /*1c410*/  @P4 LDG.E.U16 R53, desc[UR22][R4.64] ;  /* 0x0000001604354981 */ /* 0x000122000c1e1500 */
[----:B------:R-:W-:Y:S02]  /*1c420*/  ISETP.GT.AND P2, PT, R112, 0xce, PT ;  /* 0x000000ce7000780c */ /* 0x000fe40003f44270 */
[----:B------:R-:W-:-:S05]  /*1c430*/  IADD3.X R52, PT, PT, R52, UR19, RZ, P5, !PT ;  /* 0x0000001334347c10 */ /* 0x000fca000affe4ff */
[----:B0-----:R-:W-:Y:S02]  /*1c440*/  IMAD.MOV.U32 R4, RZ, RZ, R52 ;  /* 0x000000ffff047224 */ /* 0x001fe400078e0034 */
[----:B------:R-:W-:-:S05]  /*1c450*/  IMAD.MOV.U32 R5, RZ, RZ, R50 ;  /* 0x000000ffff057224 */ /* 0x000fca00078e0032 */
[----:B------:R-:W-:-:S04]  /*1c460*/  @P2 LOP3.LUT R5, R5, R4, RZ, 0x3c, !PT ;  /* 0x0000000405052212 */ /* 0x000fc800078e3cff */
[C---:B------:R-:W-:Y:S02]  /*1c470*/  @P2 LOP3.LUT R4, R5.reuse, R4, RZ, 0x3c, !PT ;  /* 0x0000000405042212 */ /* 0x040fe400078e3cff */
[----:B------:R-:W-:Y:S01]  /*1c480*/  PRMT R48, RZ, 0x7610, R48 ;  /* 0x00007610ff307816 */ /* 0x000fe20000000030 */
[----:B------:R-:W-:Y:S01]  /*1c490*/  STL [R1+0x940], R52 ;  /* 0x0009403401007387 */ /* 0x000fe20000100800 */
[----:B------:R-:W-:-:S05]  /*1c4a0*/  @P2 LOP3.LUT R5, R5, R4, RZ, 0x3c, !PT ;  /* 0x0000000405052212 */ /* 0x000fca00078e3cff */
[----:B------:R0:W2:Y:S04]  /*1c4b0*/  @P2 LDG.E.U16 R48, desc[UR22][R4.64] ;  /* 0x0000001604302981 */ /* 0x0000a8000c1e1500 */
[----:B----4-:R1:W-:Y:S04]  /*1c4c0*/  STL [R1+0x8], R53 ;  /* 0x0000083501007387 */ /* 0x0103e80000100800 */
[----:B-1----:R-:W5:Y:S04]  /*1c4d0*/  LDL.LU R53, [R1+0xb30] ;  /* 0x000b300001357983 */ /* 0x002f680000300800 */
[----:B------:R-:W5:Y:S04]  /*1c4e0*/  LDL.LU R52, [R1+0xb2c] ;  /* 0x000b2c0001347983 */ /* 0x000f680000300800 */
[----:B------:R-:W4:Y:S04]  /*1c4f0*/  LDL.LU R50, [R1+0x958] ;  /* 0x0009580001327983 */ /* 0x000f280000300800 */
[----:B------:R-:W3:Y:S01]  /*1c500*/  LDL.LU R4, [R1+0x948] ;  /* 0x0009480001047983 */ /* 0x000ee20000300800 */
[----:B------:R-:W-:-:S02]  /*1c510*/  ISETP.GT.AND P3, PT, R112, 0xcf, PT ;  /* 0x000000cf7000780c */ /* 0x000fc40003f64270 */
[----:B------:R-:W-:-:S05]  /*1c520*/  IADD3 R3, P5, PT, R3, UR17, RZ ;  /* 0x0000001103037c10 */ /* 0x000fca000ffbe0ff */
[----:B0-----:R-:W-:Y:S01]  /*1c530*/  IMAD.MOV.U32 R5, RZ, RZ, R3 ;  /* 0x000000ffff057224 */ /* 0x001fe200078e0003 */
[----:B------:R0:W-:Y:S01]  /*1c540*/  STL [R1+0x94c], R3 ;  /* 0x00094c0301007387 */ /* 0x0001e20000100800 */
[----:B------:R-:W-:-:S03]  /*1c550*/  PRMT R164, RZ, 0x7610, R164 ;  /* 0x00007610ffa47816 */ /* 0x000fc600000000a4 */
[----:B0-----:R-:W4:Y:S04]  /*1c560*/  LDL.LU R3, [R1+0x964] ;  /* 0x0009640001037983 */ /* 0x001f280000300800 */
[----:B--2---:R0:W-:Y:S01]  /*1c570*/  STL [R1+0xc], R48 ;  /* 0x00000c3001007387 */ /* 0x0041e20000100800 */
[----:B------:R-:W-:-:S03]  /*1c580*/  IADD3 R51, P6, PT, R51, UR17, RZ ;  /* 0x0000001133337c10 */ /* 0x000fc6000ffde0ff */
[----:B0-----:R-:W2:Y:S01]  /*1c590*/  LDL.LU R48, [R1+0x96c] ;  /* 0x00096c0001307983 */ /* 0x001ea20000300800 */
[----:B---3--:R-:W-:-:S04]  /*1c5a0*/  IADD3.X R4, PT, PT, R4, UR19, RZ, P5, !PT ;  /* 0x0000001304047c10 */ /* 0x008fc8000affe4ff */
[-C--:B------:R-:W-:Y:S01]  /*1c5b0*/  @P3 LOP3.LUT R5, R5, R4.reuse, RZ, 0x3c, !PT ;  /* 0x0000000405053212 */ /* 0x080fe200078e3cff */
[----:B------:R0:W-:Y:S03]  /*1c5c0*/  STL [R1+0x948], R4 ;  /* 0x0009480401007387 */ /* 0x0001e60000100800 */
[----:B0-----:R-:W-:-:S04]  /*1c5d0*/  @P3 LOP3.LUT R4, R5, R4, RZ, 0x3c, !PT ;  /* 0x0000000405043212 */ /* 0x001fc800078e3cff */
[----:B------:R-:W-:Y:S01]  /*1c5e0*/  @P3 LOP3.LUT R5, R5, R4, RZ, 0x3c, !PT ;  /* 0x0000000405053212 */ /* 0x000fe200078e3cff */
[----:B------:R0:W-:Y:S04]  /*1c5f0*/  STL [R1+0x954], R51 ;  /* 0x0009543301007387 */ /* 0x0001e80000100800 */
[----:B------:R1:W5:Y:S02]  /*1c600*/  @P3 LDG.E.U16 R164, desc[UR22][R4.64] ;  /* 0x0000001604a43981 */ /* 0x000364000c1e1500 */
[----:B-1----:R-:W-:Y:S02]  /*1c610*/  IMAD.MOV.U32 R5, RZ, RZ, R51 ;  /* 0x000000ffff057224 */ /* 0x002fe400078e0033 */
[----:B0-----:R-:W5:Y:S04]  /*1c620*/  LDL.LU R51, [R1+0xb28] ;  /* 0x000b280001337983 */ /* 0x001f680000300800 */
[----:B------:R-:W3:Y:S01]  /*1c630*/  LDL.LU R4, [R1+0x950] ;  /* 0x0009500001047983 */ /* 0x000ee20000300800 */
[----:B------:R-:W-:-:S02]  /*1c640*/  ISETP.GT.AND P4, PT, R112, 0xd0, PT ;  /* 0x000000d07000780c */ /* 0x000fc40003f84270 */
[----:B------:R-:W-:-:S05]  /*1c650*/  IADD3 R49, P5, PT, R49, UR17, RZ ;  /* 0x0000001131317c10 */ /* 0x000fca000ffbe0ff */
[----:B------:R-:W-:Y:S01]  /*1c660*/  STL [R1+0x95c], R49 ;  /* 0x00095c3101007387 */ /* 0x000fe20000100800 */
[----:B------:R-:W-:Y:S02]  /*1c670*/  ISETP.GT.AND P2, PT, R112, 0xd1, PT ;  /* 0x000000d17000780c */ /* 0x000fe40003f44270 */
[----:B------:R-:W-:Y:S02]  /*1c680*/  PRMT R163, RZ, 0x7610, R163 ;  /* 0x00007610ffa37816 */ /* 0x000fe400000000a3 */
[----:B----4-:R-:W-:Y:S02]  /*1c690*/  IADD3.X R50, PT, PT, R50, UR19, RZ, P5, !PT ;  /* 0x0000001332327c10 */ /* 0x010fe4000affe4ff */
[----:B------:R-:W-:Y:S02]  /*1c6a0*/  PRMT R162, RZ, 0x7610, R162 ;  /* 0x00007610ffa27816 */ /* 0x000fe400000000a2 */
[----:B---3--:R-:W-:-:S04]  /*1c6b0*/  IADD3.X R4, PT, PT, R4, UR19, RZ, P6, !PT ;  /* 0x0000001304047c10 */ /* 0x008fc8000b7fe4ff */
[-C--:B------:R-:W-:Y:S01]  /*1c6c0*/  @P4 LOP3.LUT R5, R5, R4.reuse, RZ, 0x3c, !PT ;  /* 0x0000000405054212 */ /* 0x080fe200078e3cff */
[----:B------:R0:W-:Y:S03]  /*1c6d0*/  STL [R1+0x950], R4 ;  /* 0x0009500401007387 */ /* 0x0001e60000100800 */
[----:B0-----:R-:W-:-:S04]  /*1c6e0*/  @P4 LOP3.LUT R4, R5, R4, RZ, 0x3c, !PT ;  /* 0x0000000405044212 */ /* 0x001fc800078e3cff */
[----:B------:R-:W-:-:S05]  /*1c6f0*/  @P4 LOP3.LUT R5, R5, R4, RZ, 0x3c, !PT ;  /* 0x0000000405054212 */ /* 0x000fca00078e3cff */
[----:B------:R0:W5:Y:S02]  /*1c700*/  @P4 LDG.E.U16 R163, desc[UR22][R4.64] ;  /* 0x0000001604a34981 */ /* 0x000164000c1e1500 */
[----:B0-----:R-:W-:Y:S02]  /*1c710*/  IMAD.MOV.U32 R4, RZ, RZ, R50 ;  /* 0x000000ffff047224 */ /* 0x001fe400078e0032 */
[----:B------:R-:W-:-:S05]  /*1c720*/  IMAD.MOV.U32 R5, RZ, RZ, R49 ;  /* 0x000000ffff057224 */ /* 0x000fca00078e0031 */
[----:B------:R-:W-:-:S04]  /*1c730*/  @P2 LOP3.LUT R5, R5, R4, RZ, 0x3c, !PT ;  /* 0x0000000405052212 */ /* 0x000fc800078e3cff */
[C---:B------:R-:W-:Y:S01]  /*1c740*/  @P2 LOP3.LUT R4, R5.reuse, R4, RZ, 0x3c, !PT ;  /* 0x0000000405042212 */ /* 0x040fe200078e3cff */
[----:B------:R0:W-:Y:S03]  /*1c750*/  STL [R1+0x958], R50 ;  /* 0x0009583201007387 */ /* 0x0001e60000100800 */
[----:B------:R-:W-:-:S05]  /*1c760*/  @P2 LOP3.LUT R5, R5, R4, RZ, 0x3c, !PT ;  /* 0x0000000405052212 */ /* 0x000fca00078e3cff */
[----:B------:R1:W5:Y:S04]  /*1c770*/  @P2 LDG.E.U16 R162, desc[UR22][R4.64] ;  /* 0x0000001604a22981 */ /* 0x000368000c1e1500 */
[----:B0-----:R-:W5:Y:S04]  /*1c780*/  LDL.LU R50, [R1+0xb24] ;  /* 0x000b240001327983 */ /* 0x001f680000300800 */
[----:B------:R-:W5:Y:S04]  /*1c790*/  LDL.LU R49, [R1+0xb20] ;  /* 0x000b200001317983 */ /* 0x000f680000300800 */
[----:B------:R-:W3:Y:S01]  /*1c7a0*/  LDL.LU R5, [R1+0x960] ;  /* 0x0009600001057983 */ /* 0x000ee20000300800 */
[----:B------:R-:W-:-:S02]  /*1c7b0*/  ISETP.GT.AND P3, PT, R112, 0xd2, PT ;  /* 0x000000d27000780c */ /* 0x000fc40003f64270 */
[----:B------:R-:W-:Y:S02]  /*1c7c0*/  IADD3 R3, P4, PT, R3, UR17, RZ ;  /* 0x0000001103037c10 */ /* 0x000fe4000ff9e0ff */
[----:B------:R-:W-:-:S03]  /*1c7d0*/  PRMT R161, RZ, 0x7610, R161 ;  /* 0x00007610ffa17816 */ /* 0x000fc600000000a1 */
[----:B------:R0:W-:Y:S06]  /*1c7e0*/  STL [R1+0x964], R3 ;  /* 0x0009640301007387 */ /* 0x0001ec0000100800 */
[----:B-1----:R-:W-:Y:S01]  /*1c7f0*/  @P3 IMAD.MOV.U32 R4, RZ, RZ, R3 ;  /* 0x000000ffff043224 */ /* 0x002fe200078e0003 */
[----:B---3--:R-:W-:-:S05]  /*1c800*/  IADD3.X R5, PT, PT, R5, UR19, RZ, P4, !PT ;  /* 0x0000001305057c10 */ /* 0x008fca000a7fe4ff */
[----:B------:R1:W-:Y:S04]  /*1c810*/  STL [R1+0x960], R5 ;  /* 0x0009600501007387 */ /* 0x0003e80000100800 */
[----:B0-----:R-:W3:Y:S04]  /*1c820*/  LDL.LU R3, [R1+0x984] ;  /* 0x0009840001037983 */ /* 0x001ee80000300800 */
[----:B------:R0:W5:Y:S04]  /*1c830*/  @P3 LDG.E.U16 R161, desc[UR22][R4.64] ;  /* 0x0000001604a13981 */ /* 0x000168000c1e1500 */
[----:B-1----:R-:W4:Y:S01]  /*1c840*/  LDL.LU R5, [R1+0x968] ;  /* 0x0009680001057983 */ /* 0x002f220000300800 */
[----:B------:R-:W-:-:S02]  /*1c850*/  ISETP.GT.AND P5, PT, R112, 0xd3, PT ;  /* 0x000000d37000780c */ /* 0x000fc40003fa4270 */
[----:B--2---:R-:W-:Y:S02]  /*1c860*/  IADD3 R48, P2, PT, R48, UR17, RZ ;  /* 0x0000001130307c10 */ /* 0x004fe4000ff5e0ff */
[----:B------:R-:W-:-:S03]  /*1c870*/  PRMT R160, RZ, 0x7610, R160 ;  /* 0x00007610ffa07816 */ /* 0x000fc600000000a0 */
[----:B------:R1:W-:Y:S06]  /*1c880*/  STL [R1+0x96c], R48 ;  /* 0x00096c3001007387 */ /* 0x0003ec0000100800 */
[----:B0-----:R-:W-:Y:S01]  /*1c890*/  @P5 IMAD.MOV.U32 R4, RZ, RZ, R48 ;  /* 0x000000ffff045224 */ /* 0x001fe200078e0030 */
[----:B----4-:R-:W-:-:S05]  /*1c8a0*/  IADD3.X R5, PT, PT, R5, UR19, RZ, P2, !PT ;  /* 0x0000001305057c10 */ /* 0x010fca00097fe4ff */
[----:B------:R0:W-:Y:S04]  /*1c8b0*/  STL [R1+0x968], R5 ;  /* 0x0009680501007387 */ /* 0x0001e80000100800 */
[----:B-1----:R-:W5:Y:S04]  /*1c8c0*/  LDL.LU R48, [R1+0xb1c] ;  /* 0x000b1c0001307983 */ /* 0x002f680000300800 */
[----:B------:R1:W5:Y:S04]  /*1c8d0*/  @P5 LDG.E.U16 R160, desc[UR22][R4.64] ;  /* 0x0000001604a05981 */ /* 0x000368000c1e1500 */
[----:B------:R-:W2:Y:S04]  /*1c8e0*/  LDL.LU R4, [R1+0x970] ;  /* 0x0009700001047983 */ /* 0x000ea80000300800 */
[----:B0-----:R-:W1:Y:S01]  /*1c8f0*/  LDL.LU R5, [R1+0x974] ;  /* 0x0009740001057983 */ /* 0x001e620000300800 */
[----:B------:R-:W-:-:S02]  /*1c900*/  ISETP.GT.AND P3, PT, R112, 0xd4, PT ;  /* 0x000000d47000780c */ /* 0x000fc40003f64270 */
[----:B------:R-:W-:Y:S02]  /*1c910*/  PRMT R159, RZ, 0x7610, R159 ;  /* 0x00007610ff9f7816 */ /* 0x000fe4000000009f */
[----:B-1----:R-:W-:-:S04]  /*1c920*/  IADD3 R5, P2, PT, R5, UR17, RZ ;  /* 0x0000001105057c10 */ /* 0x002fc8000ff5e0ff */
[----:B--2---:R-:W-:Y:S01]  /*1c930*/  IADD3.X R4, PT, PT, R4, UR19, RZ, P2, !PT ;  /* 0x0000001304047c10 */ /* 0x004fe200097fe4ff */
[----:B------:R0:W-:Y:S04]  /*1c940*/  STL [R1+0x974], R5 ;  /* 0x0009740501007387 */ /* 0x0001e80000100800 */
[----:B------:R1:W-:Y:S01]  /*1c950*/  STL [R1+0x970], R4 ;  /* 0x0009700401007387 */ /* 0x0003e20000100800 */
[----:B0-----:R-:W-:-:S04]  /*1c960*/  @P3 LOP3.LUT R5, R5, R4, RZ, 0x3c, !PT ;  /* 0x0000000405053212 */ /* 0x001fc800078e3cff */
[----:B-1----:R-:W-:-:S04]  /*1c970*/  @P3 LOP3.LUT R4, R5, R4, RZ, 0x3c, !PT ;  /* 0x0000000405043212 */ /* 0x002fc800078e3cff */
[----:B------:R-:W-:-:S05]  /*1c980*/  @P3 LOP3.LUT R5, R5, R4, RZ, 0x3c, !PT ;  /* 0x0000000405053212 */ /* 0x000fca00078e3cff */
[----:B------:R0:W5:Y:S04]  /*1c990*/  @P3 LDG.E.U16 R159, desc[UR22][R4.64] ;  /* 0x00000016049f3981 */ /* 0x000168000c1e1500 */
[----:B------:R-:W2:Y:S04]  /*1c9a0*/  LDL.LU R4, [R1+0x978] ;  /* 0x0009780001047983 */ /* 0x000ea80000300800 */
[----:B------:R-:W0:Y:S01]  /*1c9b0*/  LDL.LU R5, [R1+0x97c] ;  /* 0x00097c0001057983 */ /* 0x000e220000300800 */
[----:B------:R-:W-:Y:S02]  /*1c9c0*/  ISETP.GT.AND P3, PT, R112, 0xd5, PT ;  /* 0x000000d57000780c */ /* 0x000fe40003f64270 */
[----:B------:R-:W-:-:S02]  /*1c9d0*/  PRMT R158, RZ, 0x7610, R158 ;  /* 0x00007610ff9e7816 */ /* 0x000fc4000000009e */
[----:B0-----:R-:W-:-:S04]  /*1c9e0*/  IADD3 R5, P2, PT, R5, UR17, RZ ;  /* 0x0000001105057c10 */ /* 0x001fc8000ff5e0ff */
[----:B--2---:R-:W-:Y:S01]  /*1c9f0*/  IADD3.X R4, PT, PT, R4, UR19, RZ, P2, !PT ;  /* 0x0000001304047c10 */ /* 0x004fe200097fe4ff */
[----:B------:R0:W-:Y:S04]  /*1ca00*/  STL [R1+0x97c], R5 ;  /* 0x00097c0501007387 */ /* 0x0001e80000100800 */
[----:B------:R1:W-:Y:S01]  /*1ca10*/  STL [R1+0x978], R4 ;  /* 0x0009780401007387 */ /* 0x0003e20000100800 */
[----:B0-----:R-:W-:-:S04]  /*1ca20*/  @P3 LOP3.LUT R5, R5, R4, RZ, 0x3c, !PT ;  /* 0x0000000405053212 */ /* 0x001fc800078e3cff */
[----:B-1----:R-:W-:-:S04]  /*1ca30*/  @P3 LOP3.LUT R4, R5, R4, RZ, 0x3c, !PT ;  /* 0x0000000405043212 */ /* 0x002fc800078e3cff */
[----:B------:R-:W-:-:S05]  /*1ca40*/  @P3 LOP3.LUT R5, R5, R4, RZ, 0x3c, !PT ;  /* 0x0000000405053212 */ /* 0x000fca00078e3cff */
[----:B------:R0:W5:Y:S04]  /*1ca50*/  @P3 LDG.E.U16 R158, desc[UR22][R4.64] ;  /* 0x00000016049e3981 */ /* 0x000168000c1e1500 */
[----:B------:R-:W2:Y:S01]  /*1ca60*/  LDL.LU R5, [R1+0x980] ;  /* 0x0009800001057983 */ /* 0x000ea20000300800 */
[----:B------:R-:W-:Y:S02]  /*1ca70*/  ISETP.GT.AND P3, PT, R112, 0xd6, PT ;  /* 0x000000d67000780c */ /* 0x000fe40003f64270 */
[----:B---3--:R-:W-:Y:S02]  /*1ca80*/  IADD3 R3, P2, PT, R3, UR17, RZ ;  /* 0x0000001103037c10 */ /* 0x008fe4000ff5e0ff */
[----:B------:R-:W-:-:S03]  /*1ca90*/  PRMT R157, RZ, 0x7610, R157 ;  /* 0x00007610ff9d7816 */ /* 0x000fc6000000009d */
[----:B------:R1:W-:Y:S06]  /*1caa0*/  STL [R1+0x984], R3 ;  /* 0x0009840301007387 */ /* 0x0003ec0000100800 */
[----:B0-----:R-:W-:Y:S01]  /*1cab0*/  @P3 IMAD.MOV.U32 R4, RZ, RZ, R3 ;  /* 0x000000ffff043224 */ /* 0x001fe200078e0003 */
[----:B--2---:R-:W-:-:S05]  /*1cac0*/  IADD3.X R5, PT, PT, R5, UR19, RZ, P2, !PT ;  /* 0x0000001305057c10 */ /* 0x004fca00097fe4ff */
[----:B------:R0:W-:Y:S04]  /*1cad0*/  STL [R1+0x980], R5 ;  /* 0x0009800501007387 */ /* 0x0001e80000100800 */
[----:B-1----:R-:W2:Y:S04]  /*1cae0*/  LDL.LU R3, [R1+0x9a4] ;  /* 0x0009a40001037983 */ /* 0x002ea80000300800 */
[----:B------:R1:W5:Y:S04]  /*1caf0*/  @P3 LDG.E.U16 R157, desc[UR22][R4.64] ;  /* 0x00000016049d3981 */ /* 0x000368000c1e1500 */
[----:B------:R-:W3:Y:S04]  /*1cb00*/  LDL.LU R4, [R1+0x988] ;  /* 0x0009880001047983 */ /* 0x000ee80000300800 */
[----:B0-----:R-:W1:Y:S01]  /*1cb10*/  LDL.LU R5, [R1+0x98c] ;  /* 0x00098c0001057983 */ /* 0x001e620000300800 */
[----:B------:R-:W-:-:S02]  /*1cb20*/  ISETP.GT.AND P3, PT, R112, 0xd7, PT ;  /* 0x000000d77000780c */ /* 0x000fc40003f64270 */
[----:B------:R-:W-:Y:S02]  /*1cb30*/  PRMT R156, RZ, 0x7610, R156 ;  /* 0x00007610ff9c7816 */ /* 0x000fe4000000009c */
[----:B-1----:R-:W-:-:S04]  /*1cb40*/  IADD3 R5, P2, PT, R5, UR17, RZ ;  /* 0x0000001105057c10 */ /* 0x002fc8000ff5e0ff */
[----:B---3--:R-:W-:Y:S01]  /*1cb50*/  IADD3.X R4, PT, PT, R4, UR19, RZ, P2, !PT ;  /* 0x0000001304047c10 */ /* 0x008fe200097fe4ff */
[----:B------:R0:W-:Y:S04]  /*1cb60*/  STL [R1+0x98c], R5 ;  /* 0x00098c0501007387 */ /* 0x0001e80000100800 */
[----:B------:R1:W-:Y:S01]  /*1cb70*/  STL [R1+0x988], R4 ;  /* 0x0009880401007387 */ /* 0x0003e20000100800 */
[----:B0-----:R-:W-:-:S04]  /*1cb80*/  @P3 LOP3.LUT R5, R5, R4, RZ, 0x3c, !PT ;  /* 0x0000000405053212 */ /* 0x001fc800078e3cff */
[----:B-1----:R-:W-:-:S04]  /*1cb90*/  @P3 LOP3.LUT R4, R5, R4, RZ, 0x3c, !PT ;  /* 0x0000000405043212 */ /* 0x002fc800078e3cff */
[----:B------:R-:W-:-:S05]  /*1cba0*/  @P3 LOP3.LUT R5, R5, R4, RZ, 0x3c, !PT ;  /* 0x0000000405053212 */ /* 0x000fca00078e3cff */
[----:B------:R0:W5:Y:S04]  /*1cbb0*/  @P3 LDG.E.U16 R156, desc[UR22][R4.64] ;  /* 0x00000016049c3981 */ /* 0x000168000c1e1500 */
[----:B------:R-:W3:Y:S04]  /*1cbc0*/  LDL.LU R4, [R1+0x990] ;  /* 0x0009900001047983 */ /* 0x000ee80000300800 */
[----:B------:R-:W0:Y:S01]  /*1cbd0*/  LDL.LU R5, [R1+0x994] ;  /* 0x0009940001057983 */ /* 0x000e220000300800 */
[----:B------:R-:W-:Y:S02]  /*1cbe0*/  ISETP.GT.AND P3, PT, R112, 0xd8, PT ;  /* 0x000000d87000780c */ /* 0x000fe40003f64270 */
[----:B------:R-:W-:-:S02]  /*1cbf0*/  PRMT R155, RZ, 0x7610, R155 ;  /* 0x00007610ff9b7816 */ /* 0x000fc4000000009b */
[----:B0-----:R-:W-:-:S04]  /*1cc00*/  IADD3 R5, P2, PT, R5, UR17, RZ ;  /* 0x0000001105057c10 */ /* 0x001fc8000ff5e0ff */
        /* <DEDUP_REMOVED lines=19> */
[----:B------:R-:W3:Y:S01]  /*1cd40*/  LDL.LU R5, [R1+0x9a0] ;  /* 0x0009a00001057983 */ /* 0x000ee20000300800 */
[----:B------:R-:W-:Y:S02]  /*1cd50*/  ISETP.GT.AND P3, PT, R112, 0xda, PT ;  /* 0x000000da7000780c */ /* 0x000fe40003f64270 */
[----:B--2---:R-:W-:Y:S02]  /*1cd60*/  IADD3 R3, P2, PT, R3, UR17, RZ ;  /* 0x0000001103037c10 */ /* 0x004fe4000ff5e0ff */
[----:B------:R-:W-:-:S03]  /*1cd70*/  PRMT R153, RZ, 0x7610, R153 ;  /* 0x00007610ff997816 */ /* 0x000fc60000000099 */
[----:B------:R1:W-:Y:S06]  /*1cd80*/  STL [R1+0x9a4], R3 ;  /* 0x0009a40301007387 */ /* 0x0003ec0000100800 */
[----:B0-----:R-:W-:Y:S01]  /*1cd90*/  @P3 IMAD.MOV.U32 R4, RZ, RZ, R3 ;  /* 0x000000ffff043224 */ /* 0x001fe200078e0003 */
[----:B---3--:R-:W-:-:S05]  /*1cda0*/  IADD3.X R5, PT, PT, R5, UR19, RZ, P2, !PT ;  /* 0x0000001305057c10 */ /* 0x008fca00097fe4ff */
        /* <DEDUP_REMOVED lines=411> */
[----:B------:R-:W-:Y:S06]  /*1e760*/  STL [R1+0xac4], R3 ;  /* 0x000ac40301007387 */ /* 0x000fec0000100800 */
[----:B0-----:R-:W-:Y:S01]  /*1e770*/  @P3 IMAD.MOV.U32 R4, RZ, RZ, R3 ;  /* 0x000000ffff043224 */ /* 0x001fe200078e0003 */
[----:B---3--:R-:W-:-:S05]  /*1e780*/  IADD3.X R5, PT, PT, R5, UR19, RZ, P2, !PT ;  /* 0x0000001305057c10 */ /* 0x008fca00097fe4ff */
[----:B------:R0:W-:Y:S04]  /*1e790*/  STL [R1+0xac0], R5 ;  /* 0x000ac00501007387 */ /* 0x0001e80000100800 */
[----:B------:R1:W5:Y:S04]  /*1e7a0*/  @P3 LDG.E.U16 R131, desc[UR22][R4.64] ;  /* 0x0000001604833981 */ /* 0x000368000c1e1500 */
[----:B------:R-:W2:Y:S04]  /*1e7b0*/  LDL.LU R4, [R1+0xac8] ;  /* 0x000ac80001047983 */ /* 0x000ea80000300800 */
[----:B0-----:R-:W1:Y:S01]  /*1e7c0*/  LDL.LU R5, [R1+0xacc] ;  /* 0x000acc0001057983 */ /* 0x001e620000300800 */
[----:B------:R-:W0:Y:S01]  /*1e7d0*/  S2R R3, SR_TID.X ;  /* 0x0000000000037919 */ /* 0x000e220000002100 */
[----:B------:R-:W-:-:S02]  /*1e7e0*/  ISETP.GT.AND P3, PT, R112, 0xff, PT ;  /* 0x000000ff7000780c */ /* 0x000fc40003f64270 */
[----:B------:R-:W-:Y:S02]  /*1e7f0*/  PRMT R133, RZ, 0x7610, R133 ;  /* 0x00007610ff857816 */ /* 0x000fe40000000085 */
[----:B0-----:R-:W-:Y:S02]  /*1e800*/  LOP3.LUT R3, R3, 0x7f, RZ, 0xc0, !PT ;  /* 0x0000007f03037812 */ /* 0x001fe400078ec0ff */
[----:B-1----:R-:W-:-:S04]  /*1e810*/  IADD3 R5, P2, PT, R5, UR17, RZ ;  /* 0x0000001105057c10 */ /* 0x002fc8000ff5e0ff */
[----:B--2---:R-:W-:Y:S01]  /*1e820*/  IADD3.X R4, PT, PT, R4, UR19, RZ, P2, !PT ;  /* 0x0000001304047c10 */ /* 0x004fe200097fe4ff */
[----:B------:R0:W-:Y:S04]  /*1e830*/  STL [R1+0xacc], R5 ;  /* 0x000acc0501007387 */ /* 0x0001e80000100800 */
[----:B------:R1:W-:Y:S01]  /*1e840*/  STL [R1+0xac8], R4 ;  /* 0x000ac80401007387 */ /* 0x0003e20000100800 */
[----:B0-----:R-:W-:-:S04]  /*1e850*/  @P3 LOP3.LUT R5, R5, R4, RZ, 0x3c, !PT ;  /* 0x0000000405053212 */ /* 0x001fc800078e3cff */
[----:B-1----:R-:W-:-:S04]  /*1e860*/  @P3 LOP3.LUT R4, R5, R4, RZ, 0x3c, !PT ;  /* 0x0000000405043212 */ /* 0x002fc800078e3cff */
[----:B------:R-:W-:-:S05]  /*1e870*/  @P3 LOP3.LUT R5, R5, R4, RZ, 0x3c, !PT ;  /* 0x0000000405053212 */ /* 0x000fca00078e3cff */
[----:B------:R0:W5:Y:S01]  /*1e880*/  @P3 LDG.E.U16 R133, desc[UR22][R4.64] ;  /* 0x0000001604853981 */ /* 0x000162000c1e1500 */
[C---:B------:R-:W-:Y:S02]  /*1e890*/  ISETP.GE.AND P3, PT, R3.reuse, R112, PT ;  /* 0x000000700300720c */ /* 0x040fe40003f66270 */
[----:B0-----:R-:W-:Y:S02]  /*1e8a0*/  LOP3.LUT R5, R3, 0x80, RZ, 0xfc, !PT ;  /* 0x0000008003057812 */ /* 0x001fe400078efcff */
[----:B------:R0:W5:Y:S01]  /*1e8b0*/  LDL.LU R3, [R1+0xb18] ;  /* 0x000b180001037983 */ /* 0x0001620000300800 */
[----:B------:R-:W-:-:S06]  /*1e8c0*/  USHF.L.U32 UR7, UR7, 0x1f, URZ ;  /* 0x0000001f07077899 */ /* 0x000fcc00080006ff */
[----:B------:R-:W-:-:S04]  /*1e8d0*/  IMAD.U32 R4, RZ, RZ, UR7 ;  /* 0x00000007ff047e24 */ /* 0x000fc8000f8e00ff */
[----:B------:R-:W1:Y:S01]  /*1e8e0*/  SYNCS.PHASECHK.TRANS64.TRYWAIT P4, [UR6], R4 ;  /* 0x00000004ff0075a7 */ /* 0x000e620008081106 */
[----:B------:R-:W-:Y:S01]  /*1e8f0*/  ISETP.GE.AND P2, PT, R5, R112, PT ;  /* 0x000000700500720c */ /* 0x000fe20003f46270 */
[----:B01----:R-:W-:-:S12]  /*1e900*/  @!P4 BRA `(.L_x_9) ;  /* 0x000000380098c947 */ /* 0x003fd80003800000 */
.L_x_17:
[----:B------:R-:W2:Y:S04]  /*1e910*/  LDL.LU R112, [R1+0xd8] ;  /* 0x0000d80001707983 */ /* 0x000ea80000300800 */
[----:B-----5:R0:W-:Y:S04]  /*1e920*/  STL [R1+0xb48], R137 ;  /* 0x000b488901007387 */ /* 0x0201e80000100800 */
[----:B0-----:R-:W2:Y:S04]  /*1e930*/  LDL.LU R137, [R1+0xcc] ;  /* 0x0000cc0001897983 */ /* 0x001ea80000300800 */
[----:B------:R0:W-:Y:S04]  /*1e940*/  STL [R1+0xb44], R128 ;  /* 0x000b448001007387 */ /* 0x0001e80000100800 */
[----:B0-----:R-:W3:Y:S04]  /*1e950*/  LDL.LU R128, [R1+0xe8] ;  /* 0x0000e80001807983 */ /* 0x001ee80000300800 */
[----:B------:R0:W-:Y:S04]  /*1e960*/  STL [R1+0xb40], R136 ;  /* 0x000b408801007387 */ /* 0x0001e80000100800 */
[----:B0-----:R-:W3:Y:S04]  /*1e970*/  LDL.LU R136, [R1+0xdc] ;  /* 0x0000dc0001887983 */ /* 0x001ee80000300800 */
[----:B------:R0:W-:Y:S04]  /*1e980*/  STL [R1+0xb3c], R129 ;  /* 0x000b3c8101007387 */ /* 0x0001e80000100800 */
[----:B0-----:R-:W4:Y:S04]  /*1e990*/  LDL.LU R129, [R1+0xec] ;  /* 0x0000ec0001817983 */ /* 0x001f280000300800 */
        /* <DEDUP_REMOVED lines=9> */
[----:B0-----:R-:W4:Y:S01]  /*1ea30*/  LDL.LU R133, [R1+0x104] ;  /* 0x0001040001857983 */ /* 0x001f220000300800 */
[----:B------:R-:W-:-:S02]  /*1ea40*/  PRMT R21, R21, 0x5410, R30 ;  /* 0x0000541015157816 */ /* 0x000fc4000000001e */
[----:B------:R-:W-:Y:S01]  /*1ea50*/  PRMT R20, R20, 0x5410, R31 ;  /* 0x0000541014147816 */ /* 0x000fe2000000001f */
[----:B------:R-:W-:Y:S01]  /*1ea60*/  STL [R1+0xb24], R3 ;  /* 0x000b240301007387 */ /* 0x000fe20000100800 */
[----:B------:R-:W-:Y:S02]  /*1ea70*/  PRMT R22, R22, 0x5410, R29 ;  /* 0x0000541016167816 */ /* 0x000fe4000000001d */
[----:B------:R-:W-:Y:S01]  /*1ea80*/  PRMT R19, R19, 0x5410, R32 ;  /* 0x0000541013137816 */ /* 0x000fe20000000020 */
[----:B------:R0:W-:Y:S01]  /*1ea90*/  STL [R1+0xb20], R132 ;  /* 0x000b208401007387 */ /* 0x0001e20000100800 */
[----:B------:R-:W-:Y:S02]  /*1eaa0*/  PRMT R23, R23, 0x5410, R28 ;  /* 0x0000541017177816 */ /* 0x000fe4000000001c */
[----:B------:R-:W-:Y:S01]  /*1eab0*/  PRMT R18, R18, 0x5410, R33 ;  /* 0x0000541012127816 */ /* 0x000fe20000000021 */
[----:B------:R1:W-:Y:S01]  /*1eac0*/  STL [R1+0xb1c], R2 ;  /* 0x000b1c0201007387 */ /* 0x0003e20000100800 */
[----:B------:R-:W-:-:S02]  /*1ead0*/  PRMT R24, R24, 0x5410, R27 ;  /* 0x0000541018187816 */ /* 0x000fc4000000001b */
[----:B------:R-:W-:Y:S01]  /*1eae0*/  PRMT R17, R17, 0x5410, R34 ;  /* 0x0000541011117816 */ /* 0x000fe20000000022 */
[----:B------:R0:W-:Y:S01]  /*1eaf0*/  STL [R1+0xb18], R0 ;  /* 0x000b180001007387 */ /* 0x0001e20000100800 */
        /* <DEDUP_REMOVED lines=14> */
[----:B--2---:R-:W-:Y:S02]  /*1ebe0*/  PRMT R30, R112, 0x5410, R137 ;  /* 0x00005410701e7816 */ /* 0x004fe40000000089 */
[----:B------:R-:W2:Y:S04]  /*1ebf0*/  LDL.LU R137, [R1+0xb4] ;  /* 0x0000b40001897983 */ /* 0x000ea80000300800 */
[----:B------:R-:W2:Y:S01]  /*1ec00*/  LDL.LU R31, [R1+0xc8] ;  /* 0x0000c800011f7983 */ /* 0x000ea20000300800 */
[----:B---3--:R-:W-:-:S03]  /*1ec10*/  PRMT R29, R128, 0x5410, R136 ;  /* 0x00005410801d7816 */ /* 0x008fc60000000088 */
[----:B------:R-:W3:Y:S04]  /*1ec20*/  LDL.LU R136, [R1+0xb0] ;  /* 0x0000b00001887983 */ /* 0x000ee80000300800 */
[----:B------:R-:W3:Y:S01]  /*1ec30*/  LDL.LU R32, [R1+0xc4] ;  /* 0x0000c40001207983 */ /* 0x000ee20000300800 */
[----:B----4-:R-:W-:-:S03]  /*1ec40*/  PRMT R28, R129, 0x5410, R135 ;  /* 0x00005410811c7816 */ /* 0x010fc60000000087 */
[----:B------:R-:W4:Y:S04]  /*1ec50*/  LDL.LU R135, [R1+0xa0] ;  /* 0x0000a00001877983 */ /* 0x000f280000300800 */
[----:B------:R-:W4:Y:S01]  /*1ec60*/  LDL.LU R33, [R1+0xa4] ;  /* 0x0000a40001217983 */ /* 0x000f220000300800 */
[----:B------:R-:W-:-:S03]  /*1ec70*/  PRMT R27, R130, 0x5410, R134 ;  /* 0x00005410821b7816 */ /* 0x000fc60000000086 */
[----:B------:R-:W2:Y:S04]  /*1ec80*/  LDL.LU R134, [R1+0x90] ;  /* 0x0000900001867983 */ /* 0x000ea80000300800 */
[----:B------:R-:W2:Y:S01]  /*1ec90*/  LDL.LU R34, [R1+0x98] ;  /* 0x0000980001227983 */ /* 0x000ea20000300800 */
[----:B------:R-:W-:-:S03]  /*1eca0*/  PRMT R26, R131, 0x5410, R133 ;  /* 0x00005410831a7816 */ /* 0x000fc60000000085 */
[----:B------:R-:W2:Y:S04]  /*1ecb0*/  LDL.LU R133, [R1+0x8c] ;  /* 0x00008c0001857983 */ /* 0x000ea80000300800 */
[----:B------:R-:W2:Y:S04]  /*1ecc0*/  LDL.LU R35, [R1+0x94] ;  /* 0x0000940001237983 */ /* 0x000ea80000300800 */
[----:B0-----:R-:W2:Y:S04]  /*1ecd0*/  LDL.LU R132, [R1+0x80] ;  /* 0x0000800001847983 */ /* 0x001ea80000300800 */
[----:B------:R-:W2:Y:S04]  /*1ece0*/  LDL.LU R36, [R1+0x84] ;  /* 0x0000840001247983 */ /* 0x000ea80000300800 */
        /* <DEDUP_REMOVED lines=16> */
[----:B------:R-:W3:Y:S04]  /*1edf0*/  LDL.LU R46, [R1+0x14] ;  /* 0x00001400012e7983 */ /* 0x000ee80000300800 */
[----:B------:R-:W3:Y:S04]  /*1ee00*/  LDL.LU R45, [R1+0x18] ;  /* 0x00001800012d7983 */ /* 0x000ee80000300800 */
[----:B------:R-:W4:Y:S04]  /*1ee10*/  LDL.LU R3, [R1] ;  /* 0x0000000001037983 */ /* 0x000f280000300800 */
[----:B-1----:R-:W4:Y:S04]  /*1ee20*/  LDL.LU R2, [R1+0x10] ;  /* 0x0000100001027983 */ /* 0x002f280000300800 */
[----:B------:R-:W4:Y:S01]  /*1ee30*/  LDL.LU R0, [R1+0x4] ;  /* 0x0000040001007983 */ /* 0x000f220000300800 */
[----:B--2---:R-:W-:-:S02]  /*1ee40*/  PRMT R44, R44, 0x5410, R47 ;  /* 0x000054102c2c7816 */ /* 0x004fc4000000002f */
[----:B---3--:R-:W-:Y:S02]  /*1ee50*/  PRMT R45, R45, 0x5410, R46 ;  /* 0x000054102d2d7816 */ /* 0x008fe4000000002e */
[----:B----4-:R-:W-:Y:S02]  /*1ee60*/  PRMT R46, R2, 0x5410, R3 ;  /* 0x00005410022e7816 */ /* 0x010fe40000000003 */
[----:B------:R-:W-:Y:S02]  /*1ee70*/  PRMT R47, R0, 0x5410, R165 ;  /* 0x00005410002f7816 */ /* 0x000fe400000000a5 */
[----:B------:R-:W-:Y:S02]  /*1ee80*/  IADD3 R0, P4, PT, R48, UR16, RZ ;  /* 0x0000001030007c10 */ /* 0x000fe4000ff9e0ff */
[----:B------:R-:W-:-:S03]  /*1ee90*/  IADD3 R2, P5, PT, R50, UR16, RZ ;  /* 0x0000001032027c10 */ /* 0x000fc6000ffbe0ff */
[----:B------:R0:W-:Y:S01]  /*1eea0*/  STL [R1+0xc4], R0 ;  /* 0x0000c40001007387 */ /* 0x0001e20000100800 */
[----:B------:R-:W-:Y:S02]  /*1eeb0*/  IADD3.X R165, PT, PT, R49, UR18, RZ, P4, !PT ;  /* 0x0000001231a57c10 */ /* 0x000fe4000a7fe4ff */
[----:B------:R-:W-:Y:S01]  /*1eec0*/  IADD3 R3, P4, PT, R56, UR16, RZ ;  /* 0x0000001038037c10 */ /* 0x000fe2000ff9e0ff */
[----:B------:R1:W-:Y:S01]  /*1eed0*/  STL [R1+0xc8], R2 ;  /* 0x0000c80201007387 */ /* 0x0003e20000100800 */
[----:B0-----:R-:W-:Y:S02]  /*1eee0*/  IADD3.X R0, PT, PT, R51, UR18, RZ, P5, !PT ;  /* 0x0000001233007c10 */ /* 0x001fe4000affe4ff */
[----:B-1----:R-:W-:-:S03]  /*1eef0*/  IADD3 R2, P5, PT, R58, UR16, RZ ;  /* 0x000000103a027c10 */ /* 0x002fc6000ffbe0ff */
[----:B------:R0:W-:Y:S04]  /*1ef00*/  STL [R1], R0 ;  /* 0x0000000001007387 */ /* 0x0001e80000100800 */
[----:B------:R1:W-:Y:S01]  /*1ef10*/  STL [R1+0xcc], R3 ;  /* 0x0000cc0301007387 */ /* 0x0003e20000100800 */
[----:B0-----:R-:W-:-:S03]  /*1ef20*/  IADD3.X R0, PT, PT, R57, UR18, RZ, P4, !PT ;  /* 0x0000001239007c10 */ /* 0x001fc6000a7fe4ff */
[----:B------:R0:W-:Y:S01]  /*1ef30*/  STL [R1+0xd8], R2 ;  /* 0x0000d80201007387 */ /* 0x0001e20000100800 */
[----:B-1----:R-:W-:-:S03]  /*1ef40*/  IADD3.X R3, PT, PT, R59, UR18, RZ, P5, !PT ;  /* 0x000000123b037c10 */ /* 0x002fc6000affe4ff */
[----:B------:R1:W-:Y:S01]  /*1ef50*/  STL [R1+0x4], R0 ;  /* 0x0000040001007387 */ /* 0x0003e20000100800 */
[----:B0-----:R-:W-:-:S03]  /*1ef60*/  IADD3 R2, P4, PT, R60, UR16, RZ ;  /* 0x000000103c027c10 */ /* 0x001fc6000ff9e0ff */
[----:B------:R0:W-:Y:S01]  /*1ef70*/  STL [R1+0x10], R3 ;  /* 0x0000100301007387 */ /* 0x0001e20000100800 */
[----:B-1----:R-:W-:-:S03]  /*1ef80*/  IADD3 R0, P5, PT, R62, UR16, RZ ;  /* 0x000000103e007c10 */ /* 0x002fc6000ffbe0ff */
        /* <DEDUP_REMOVED lines=76> */
[----:B------:R1:W-:Y:S04]  /*1f450*/  STL [R1+0x80], R3 ;  /* 0x0000800301007387 */ /* 0x0003e80000100800 */
[----:B------:R-:W2:Y:S01]  /*1f460*/  LDL.LU R57, [R1+0x2d0] ;  /* 0x0002d00001397983 */ /* 0x000ea20000300800 */
[----:B0-----:R-:W-:-:S03]  /*1f470*/  IADD3 R0, P4, PT, R96, UR16, RZ ;  /* 0x0000001060007c10 */ /* 0x001fc6000ff9e0ff */
[----:B------:R0:W-:Y:S04]  /*1f480*/  STL [R1+0x84], R2 ;  /* 0x0000840201007387 */ /* 0x0001e80000100800 */
[----:B------:R-:W2:Y:S01]  /*1f490*/  LDL.LU R48, [R1+0x2d4] ;  /* 0x0002d40001307983 */ /* 0x000ea20000300800 */
[----:B-1----:R-:W-:-:S03]  /*1f4a0*/  IADD3 R3, P5, PT, R98, UR16, RZ ;  /* 0x0000001062037c10 */ /* 0x002fc6000ffbe0ff */
[----:B------:R1:W-:Y:S04]  /*1f4b0*/  STL [R1+0x154], R0 ;  /* 0x0001540001007387 */ /* 0x0003e80000100800 */
[----:B------:R-:W3:Y:S01]  /*1f4c0*/  LDL.LU R60, [R1+0x2c4] ;  /* 0x0002c400013c7983 */ /* 0x000ee20000300800 */
[----:B0-----:R-:W-:-:S03]  /*1f4d0*/  IADD3.X R2, PT, PT, R97, UR18, RZ, P4, !PT ;  /* 0x0000001261027c10 */ /* 0x001fc6000a7fe4ff */
[----:B------:R-:W3:Y:S04]  /*1f4e0*/  LDL.LU R49, [R1+0x2cc] ;  /* 0x0002cc0001317983 */ /* 0x000ee80000300800 */
[----:B------:R-:W4:Y:S01]  /*1f4f0*/  LDL.LU R59, [R1+0x2c0] ;  /* 0x0002c000013b7983 */ /* 0x000f220000300800 */
[----:B-1----:R-:W-:-:S03]  /*1f500*/  IADD3.X R0, PT, PT, R99, UR18, RZ, P5, !PT ;  /* 0x0000001263007c10 */ /* 0x002fc6000affe4ff */
[----:B------:R-:W4:Y:S04]  /*1f510*/  LDL.LU R50, [R1+0x2c8] ;  /* 0x0002c80001327983 */ /* 0x000f280000300800 */
[----:B------:R-:W4:Y:S04]  /*1f520*/  LDL.LU R58, [R1+0x2b8] ;  /* 0x0002b800013a7983 */ /* 0x000f280000300800 */
[----:B------:R-:W4:Y:S04]  /*1f530*/  LDL.LU R51, [R1+0x2bc] ;  /* 0x0002bc0001337983 */ /* 0x000f280000300800 */
[----:B------:R0:W-:Y:S04]  /*1f540*/  STL [R1+0x158], R3 ;  /* 0x0001580301007387 */ /* 0x0001e80000100800 */
[----:B------:R1:W-:Y:S01]  /*1f550*/  STL [R1+0x8c], R2 ;  /* 0x00008c0201007387 */ /* 0x0003e20000100800 */
[----:B0-----:R-:W-:-:S03]  /*1f560*/  IADD3 R3, P4, PT, R100, UR16, RZ ;  /* 0x0000001064037c10 */ /* 0x001fc6000ff9e0ff */
[----:B------:R0:W-:Y:S01]  /*1f570*/  STL [R1+0x90], R0 ;  /* 0x0000900001007387 */ /* 0x0001e20000100800 */
[----:B-1----:R-:W-:-:S03]  /*1f580*/  IADD3 R2, P5, PT, R102, UR16, RZ ;  /* 0x0000001066027c10 */ /* 0x002fc6000ffbe0ff */
[----:B------:R1:W-:Y:S04]  /*1f590*/  STL [R1+0x15c], R3 ;  /* 0x00015c0301007387 */ /* 0x0003e80000100800 */
[----:B------:R1:W-:Y:S01]  /*1f5a0*/  STL [R1+0x168], R2 ;  /* 0x0001680201007387 */ /* 0x0003e20000100800 */
[----:B0-----:R-:W-:Y:S02]  /*1f5b0*/  IADD3.X R0, PT, PT, R101, UR18, RZ, P4, !PT ;  /* 0x0000001265007c10 */ /* 0x001fe4000a7fe4ff */
[----:B-1----:R-:W-:-:S03]  /*1f5c0*/  IADD3.X R3, PT, PT, R103, UR18, RZ, P5, !PT ;  /* 0x0000001267037c10 */ /* 0x002fc6000affe4ff */
[----:B------:R0:W-:Y:S01]  /*1f5d0*/  STL [R1+0x94], R0 ;  /* 0x0000940001007387 */ /* 0x0001e20000100800 */
[----:B------:R-:W-:-:S03]  /*1f5e0*/  IADD3 R2, P4, PT, R104, UR16, RZ ;  /* 0x0000001068027c10 */ /* 0x000fc6000ff9e0ff */
[----:B------:R-:W-:Y:S04]  /*1f5f0*/  STL [R1+0x98], R3 ;  /* 0x0000980301007387 */ /* 0x000fe80000100800 */
[----:B------:R-:W4:Y:S04]  /*1f600*/  LDL.LU R63, [R1+0x2ac] ;  /* 0x0002ac00013f7983 */ /* 0x000f280000300800 */
[----:B------:R-:W-:Y:S04]  /*1f610*/  STL [R1+0x16c], R2 ;  /* 0x00016c0201007387 */ /* 0x000fe80000100800 */
[----:B------:R-:W4:Y:S01]  /*1f620*/  LDL.LU R52, [R1+0x2b4] ;  /* 0x0002b40001347983 */ /* 0x000f220000300800 */
[----:B0-----:R-:W-:-:S05]  /*1f630*/  IADD3 R0, P5, PT, R106, UR16, RZ ;  /* 0x000000106a007c10 */ /* 0x001fca000ffbe0ff */
[----:B------:R0:W-:Y:S04]  /*1f640*/  STL [R1+0x174], R0 ;  /* 0x0001740001007387 */ /* 0x0001e80000100800 */
[----:B------:R-:W4:Y:S04]  /*1f650*/  LDL.LU R64, [R1+0x2a8] ;  /* 0x0002a80001407983 */ /* 0x000f280000300800 */
[----:B------:R-:W4:Y:S01]  /*1f660*/  LDL.LU R53, [R1+0x2b0] ;  /* 0x0002b00001357983 */ /* 0x000f220000300800 */
[----:B0-----:R-:W-:-:S05]  /*1f670*/  IADD3.X R0, PT, PT, R105, UR18, RZ, P4, !PT ;  /* 0x0000001269007c10 */ /* 0x001fca000a7fe4ff */
[----:B------:R0:W-:Y:S04]  /*1f680*/  STL [R1+0xa0], R0 ;  /* 0x0000a00001007387 */ /* 0x0001e80000100800 */
[----:B------:R-:W4:Y:S04]  /*1f690*/  LDL.LU R65, [R1+0x2a0] ;  /* 0x0002a00001417983 */ /* 0x000f280000300800 */
[----:B------:R-:W4:Y:S01]  /*1f6a0*/  LDL.LU R54, [R1+0x2a4] ;  /* 0x0002a40001367983 */ /* 0x000f220000300800 */
[----:B0-----:R-:W-:-:S05]  /*1f6b0*/  IADD3.X R0, PT, PT, R107, UR18, RZ, P5, !PT ;  /* 0x000000126b007c10 */ /* 0x001fca000affe4ff */
[----:B------:R0:W-:Y:S04]  /*1f6c0*/  STL [R1+0xa4], R0 ;  /* 0x0000a40001007387 */ /* 0x0001e80000100800 */
[----:B------:R-:W4:Y:S04]  /*1f6d0*/  LDL.LU R66, [R1+0x294] ;  /* 0x0002940001427983 */ /* 0x000f280000300800 */
[----:B------:R-:W4:Y:S04]  /*1f6e0*/  LDL.LU R55, [R1+0x29c] ;  /* 0x00029c0001377983 */ /* 0x000f280000300800 */
[----:B------:R-:W4:Y:S04]  /*1f6f0*/  LDL.LU R68, [R1+0x290] ;  /* 0x0002900001447983 */ /* 0x000f280000300800 */
[----:B------:R-:W4:Y:S04]  /*1f700*/  LDL.LU R56, [R1+0x298] ;  /* 0x0002980001387983 */ /* 0x000f280000300800 */
[----:B------:R-:W4:Y:S01]  /*1f710*/  LDL.LU R69, [R1+0x288] ;  /* 0x0002880001457983 */ /* 0x000f220000300800 */
[----:B--2---:R-:W-:-:S03]  /*1f720*/  PRMT R48, R48, 0x5410, R57 ;  /* 0x0000541030307816 */ /* 0x004fc60000000039 */
[----:B------:R-:W2:Y:S04]  /*1f730*/  LDL.LU R57, [R1+0x28c] ;  /* 0x00028c0001397983 */ /* 0x000ea80000300800 */
[----:B------:R-:W2:Y:S01]  /*1f740*/  LDL.LU R87, [R1+0x27c] ;  /* 0x00027c0001577983 */ /* 0x000ea20000300800 */
[----:B---3--:R-:W-:Y:S02]  /*1f750*/  PRMT R49, R49, 0x5410, R60 ;  /* 0x0000541031317816 */ /* 0x008fe4000000003c */
[----:B----4-:R-:W-:Y:S02]  /*1f760*/  PRMT R50, R50, 0x5410, R59 ;  /* 0x0000541032327816 */ /* 0x010fe4000000003b */
[----:B------:R-:W-:Y:S02]  /*1f770*/  PRMT R51, R51, 0x5410, R58 ;  /* 0x0000541033337816 */ /* 0x000fe4000000003a */
[----:B------:R-:W3:Y:S04]  /*1f780*/  LDL.LU R58, [R1+0x284] ;  /* 0x00028400013a7983 */ /* 0x000ee80000300800 */
[----:B------:R-:W4:Y:S04]  /*1f790*/  LDL.LU R86, [R1+0x278] ;  /* 0x0002780001567983 */ /* 0x000f280000300800 */
[----:B------:R-:W4:Y:S04]  /*1f7a0*/  LDL.LU R59, [R1+0x280] ;  /* 0x00028000013b7983 */ /* 0x000f280000300800 */
[----:B------:R-:W3:Y:S04]  /*1f7b0*/  LDL.LU R85, [R1+0x270] ;  /* 0x0002700001557983 */ /* 0x000ee80000300800 */
[----:B------:R-:W3:Y:S04]  /*1f7c0*/  LDL.LU R60, [R1+0x274] ;  /* 0x00027400013c7983 */ /* 0x000ee80000300800 */
[----:B------:R-:W3:Y:S04]  /*1f7d0*/  LDL.LU R84, [R1+0x264] ;  /* 0x0002640001547983 */ /* 0x000ee80000300800 */
[----:B------:R-:W3:Y:S04]  /*1f7e0*/  LDL.LU R61, [R1+0x26c] ;  /* 0x00026c00013d7983 */ /* 0x000ee80000300800 */
[----:B------:R-:W3:Y:S04]  /*1f7f0*/  LDL.LU R73, [R1+0x260] ;  /* 0x0002600001497983 */ /* 0x000ee80000300800 */
[----:B------:R-:W3:Y:S04]  /*1f800*/  LDL.LU R62, [R1+0x268] ;  /* 0x00026800013e7983 */ /* 0x000ee80000300800 */
        /* <DEDUP_REMOVED lines=18> */
[----:B--2---:R-:W-:-:S03]  /*1f930*/  PRMT R57, R57, 0x5410, R69 ;  /* 0x0000541039397816 */ /* 0x004fc60000000045 */
[----:B------:R-:W2:Y:S04]  /*1f940*/  LDL.LU R69, [R1+0x22c] ;  /* 0x00022c0001457983 */ /* 0x000ea80000300800 */
[----:B------:R-:W2:Y:S04]  /*1f950*/  LDL.LU R76, [R1+0x21c] ;  /* 0x00021c00014c7983 */ /* 0x000ea80000300800 */
[----:B------:R-:W2:Y:S04]  /*1f960*/  LDL.LU R70, [R1+0x224] ;  /* 0x0002240001467983 */ /* 0x000ea80000300800 */
[----:B------:R-:W2:Y:S04]  /*1f970*/  LDL.LU R75, [R1+0x218] ;  /* 0x00021800014b7983 */ /* 0x000ea80000300800 */
[----:B------:R-:W2:Y:S04]  /*1f980*/  LDL.LU R71, [R1+0x220] ;  /* 0x0002200001477983 */ /* 0x000ea80000300800 */
[----:B------:R-:W2:Y:S04]  /*1f990*/  LDL.LU R74, [R1+0x210] ;  /* 0x00021000014a7983 */ /* 0x000ea80000300800 */
[----:B------:R-:W2:Y:S01]  /*1f9a0*/  LDL.LU R72, [R1+0x214] ;  /* 0x0002140001487983 */ /* 0x000ea20000300800 */
[----:B---3--:R-:W-:-:S03]  /*1f9b0*/  PRMT R62, R62, 0x5410, R73 ;  /* 0x000054103e3e7816 */ /* 0x008fc60000000049 */
[----:B------:R-:W3:Y:S01]  /*1f9c0*/  LDL.LU R73, [R1+0x20c] ;  /* 0x00020c0001497983 */ /* 0x000ee20000300800 */
[----:B----4-:R-:W-:-:S03]  /*1f9d0*/  PRMT R63, R63, 0x5410, R79 ;  /* 0x000054103f3f7816 */ /* 0x010fc6000000004f */
[----:B------:R-:W3:Y:S04]  /*1f9e0*/  LDL.LU R79, [R1+0x204] ;  /* 0x00020400014f7983 */ /* 0x000ee80000300800 */
[----:B------:R-:W4:Y:S01]  /*1f9f0*/  LDL.LU R107, [R1+0x200] ;  /* 0x00020000016b7983 */ /* 0x000f220000300800 */
        /* <DEDUP_REMOVED lines=9> */
[----:B--2---:R-:W-:-:S02]  /*1fa90*/  PRMT R69, R69, 0x5410, R77 ;  /* 0x0000541045457816 */ /* 0x004fc4000000004d */
[----:B------:R-:W-:Y:S02]  /*1faa0*/  PRMT R70, R70, 0x5410, R76 ;  /* 0x0000541046467816 */ /* 0x000fe4000000004c */
[----:B------:R-:W-:Y:S02]  /*1fab0*/  PRMT R71, R71, 0x5410, R75 ;  /* 0x0000541047477816 */ /* 0x000fe4000000004b */
[----:B------:R-:W-:Y:S02]  /*1fac0*/  PRMT R72, R72, 0x5410, R74 ;  /* 0x0000541048487816 */ /* 0x000fe4000000004a */
[----:B------:R-:W4:Y:S04]  /*1fad0*/  LDL.LU R74, [R1+0x208] ;  /* 0x00020800014a7983 */ /* 0x000f280000300800 */
        /* <DEDUP_REMOVED lines=10> */
[----:B------:R-:W2:Y:S04]  /*1fb80*/  LDL.LU R79, [R1+0x1dc] ;  /* 0x0001dc00014f7983 */ /* 0x000ea80000300800 */
[----:B------:R-:W3:Y:S04]  /*1fb90*/  LDL.LU R101, [R1+0x1d0] ;  /* 0x0001d00001657983 */ /* 0x000ee80000300800 */
[----:B------:R-:W3:Y:S04]  /*1fba0*/  LDL.LU R80, [R1+0x1d8] ;  /* 0x0001d80001507983 */ /* 0x000ee80000300800 */
[----:B------:R-:W2:Y:S04]  /*1fbb0*/  LDL.LU R100, [R1+0x1c8] ;  /* 0x0001c80001647983 */ /* 0x000ea80000300800 */
[----:B------:R-:W2:Y:S04]  /*1fbc0*/  LDL.LU R81, [R1+0x1cc] ;  /* 0x0001cc0001517983 */ /* 0x000ea80000300800 */
[----:B------:R-:W2:Y:S04]  /*1fbd0*/  LDL.LU R99, [R1+0x1bc] ;  /* 0x0001bc0001637983 */ /* 0x000ea80000300800 */
[----:B------:R-:W2:Y:S04]  /*1fbe0*/  LDL.LU R82, [R1+0x1c4] ;  /* 0x0001c40001527983 */ /* 0x000ea80000300800 */
[----:B------:R-:W3:Y:S04]  /*1fbf0*/  LDL.LU R98, [R1+0x1b8] ;  /* 0x0001b80001627983 */ /* 0x000ee80000300800 */
[----:B------:R-:W3:Y:S04]  /*1fc00*/  LDL.LU R83, [R1+0x1c0] ;  /* 0x0001c00001537983 */ /* 0x000ee80000300800 */
        /* <DEDUP_REMOVED lines=15> */
[----:B------:R-:W-:Y:S01]  /*1fd00*/  PRMT R40, R40, 0x5410, R128 ;  /* 0x0000541028287816 */ /* 0x000fe20000000080 */
[----:B------:R-:W4:Y:S01]  /*1fd10*/  LDL.LU R137, [R1+0x160] ;  /* 0x0001600001897983 */ /* 0x000f220000300800 */
[----:B------:R-:W-:Y:S02]  /*1fd20*/  PRMT R32, R32, 0x5410, R136 ;  /* 0x0000541020207816 */ /* 0x000fe40000000088 */
[----:B------:R-:W-:Y:S02]  /*1fd30*/  PRMT R39, R39, 0x5410, R129 ;  /* 0x0000541027277816 */ /* 0x000fe40000000081 */
[----:B------:R-:W-:Y:S02]  /*1fd40*/  PRMT R33, R33, 0x5410, R135 ;  /* 0x0000541021217816 */ /* 0x000fe40000000087 */
[----:B------:R-:W-:Y:S02]  /*1fd50*/  PRMT R38, R38, 0x5410, R130 ;  /* 0x0000541026267816 */ /* 0x000fe40000000082 */
[----:B------:R-:W-:-:S02]  /*1fd60*/  PRMT R34, R34, 0x5410, R134 ;  /* 0x0000541022227816 */ /* 0x000fc40000000086 */
[----:B------:R-:W-:Y:S02]  /*1fd70*/  PRMT R37, R37, 0x5410, R131 ;  /* 0x0000541025257816 */ /* 0x000fe40000000083 */
[----:B------:R-:W-:Y:S02]  /*1fd80*/  PRMT R35, R35, 0x5410, R133 ;  /* 0x0000541023237816 */ /* 0x000fe40000000085 */
[----:B--2---:R-:W-:Y:S02]  /*1fd90*/  PRMT R82, R82, 0x5410, R99 ;  /* 0x0000541052527816 */ /* 0x004fe40000000063 */
[----:B---3--:R-:W-:Y:S02]  /*1fda0*/  PRMT R83, R83, 0x5410, R98 ;  /* 0x0000541053537816 */ /* 0x008fe40000000062 */
[----:B----4-:R-:W-:Y:S02]  /*1fdb0*/  PRMT R84, R84, 0x5410, R97 ;  /* 0x0000541054547816 */ /* 0x010fe40000000061 */
[----:B------:R-:W-:-:S02]  /*1fdc0*/  PRMT R85, R85, 0x5410, R96 ;  /* 0x0000541055557816 */ /* 0x000fc40000000060 */
[----:B------:R-:W-:Y:S02]  /*1fdd0*/  PRMT R86, R86, 0x5410, R95 ;  /* 0x0000541056567816 */ /* 0x000fe4000000005f */
[----:B------:R-:W-:Y:S02]  /*1fde0*/  PRMT R87, R87, 0x5410, R94 ;  /* 0x0000541057577816 */ /* 0x000fe4000000005e */
[----:B------:R-:W-:Y:S02]  /*1fdf0*/  PRMT R88, R88, 0x5410, R93 ;  /* 0x0000541058587816 */ /* 0x000fe4000000005d */
[----:B------:R-:W-:Y:S02]  /*1fe00*/  PRMT R89, R89, 0x5410, R92 ;  /* 0x0000541059597816 */ /* 0x000fe4000000005c */
[----:B------:R-:W-:Y:S02]  /*1fe10*/  PRMT R90, R90, 0x5410, R91 ;  /* 0x000054105a5a7816 */ /* 0x000fe4000000005b */
        /* <DEDUP_REMOVED lines=21> */
[----:B0-----:R-:W-:Y:S01]  /*1ff70*/  IADD3 R0, P5, PT, R110, UR16, RZ ;  /* 0x000000106e007c10 */ /* 0x001fe2000ffbe0ff */
[----:B------:R-:W4:Y:S01]  /*1ff80*/  LDL.LU R100, [R1+0xac] ;  /* 0x0000ac0001647983 */ /* 0x000f220000300800 */
[----:B------:R-:W-:Y:S02]  /*1ff90*/  PRMT R80, R80, 0x5410, R101 ;  /* 0x0000541050507816 */ /* 0x000fe40000000065 */
[----:B------:R-:W-:Y:S01]  /*1ffa0*/  PRMT R43, R43, 0x5410, R112 ;  /* 0x000054102b2b7816 */ /* 0x000fe20000000070 */
[----:B------:R-:W4:Y:S01]  /*1ffb0*/  LDL.LU R113, [R1+0x88] ;  /* 0x0000880001717983 */ /* 0x000f220000300800 */
[----:B------:R-:W-:-:S02]  /*1ffc0*/  PRMT R36, R36, 0x5410, R132 ;  /* 0x0000541024247816 */ /* 0x000fc40000000084 */
[----:B------:R-:W-:Y:S01]  /*1ffd0*/  PRMT R79, R79, 0x5410, R102 ;  /* 0x000054104f4f7816 */ /* 0x000fe20000000066 */
[----:B------:R-:W4:Y:S01]  /*1ffe0*/  LDL.LU R101, [R1+0xa8] ;  /* 0x0000a80001657983 */ /* 0x000f220000300800 */
[----:B------:R-:W-:Y:S02]  /*1fff0*/  IADD3 R132, P4, PT, R108, UR16, RZ ;  /* 0x000000106c847c10 */ /* 0x000fe4000ff9e0ff */
[----:B------:R-:W-:Y:S01]  /*20000*/  IADD3.X R2, PT, PT, R111, UR18, RZ, P5, !PT ;  /* 0x000000126f027c10 */ /* 0x000fe2000affe4ff */
[----:B------:R-:W4:Y:S01]  /*20010*/  LDL.LU R112, [R1+0x78] ;  /* 0x0000780001707983 */ /* 0x000f220000300800 */
[----:B------:R-:W-:-:S03]  /*20020*/  PRMT R78, R78, 0x5410, R103 ;  /* 0x000054104e4e7816 */ /* 0x000fc60000000067 */
[----:B------:R-:W4:Y:S01]  /*20030*/  LDL.LU R102, [R1+0x7c] ;  /* 0x00007c0001667983 */ /* 0x000f220000300800 */
[----:B------:R-:W-:-:S03]  /*20040*/  PRMT R77, R77, 0x5410, R104 ;  /* 0x000054104d4d7816 */ /* 0x000fc60000000068 */
[----:B------:R-:W4:Y:S01]  /*20050*/  LDL.LU R111, [R1+0x58] ;  /* 0x00005800016f7983 */ /* 0x000f220000300800 */
[----:B------:R-:W-:-:S03]  /*20060*/  IADD3.X R3, PT, PT, R109, UR18, RZ, P4, !PT ;  /* 0x000000126d037c10 */ /* 0x000fc6000a7fe4ff */
        /* <DEDUP_REMOVED lines=11> */
[----:B--2---:R-:W-:-:S03]  /*20120*/  PRMT R91, R91, 0x5410, R137 ;  /* 0x000054105b5b7816 */ /* 0x004fc60000000089 */
[----:B------:R-:W2:Y:S01]  /*20130*/  LDL.LU R137, [R1+0xb48] ;  /* 0x000b480001897983 */ /* 0x000ea20000300800 */
[----:B---3--:R-:W-:-:S03]  /*20140*/  PRMT R92, R92, 0x5410, R128 ;  /* 0x000054105c5c7816 */ /* 0x008fc60000000080 */
[----:B------:R-:W3:Y:S01]  /*20150*/  LDL.LU R128, [R1+0xb44] ;  /* 0x000b440001807983 */ /* 0x000ee20000300800 */
[----:B----4-:R-:W-:-:S03]  /*20160*/  PRMT R93, R93, 0x5410, R136 ;  /* 0x000054105d5d7816 */ /* 0x010fc60000000088 */
[----:B------:R-:W3:Y:S01]  /*20170*/  LDL.LU R136, [R1+0xb40] ;  /* 0x000b400001887983 */ /* 0x000ee20000300800 */
[----:B------:R-:W-:-:S03]  /*20180*/  PRMT R94, R94, 0x5410, R129 ;  /* 0x000054105e5e7816 */ /* 0x000fc60000000081 */
[----:B------:R-:W4:Y:S01]  /*20190*/  LDL.LU R129, [R1+0xb3c] ;  /* 0x000b3c0001817983 */ /* 0x000f220000300800 */
        /* <DEDUP_REMOVED lines=58> */
[----:B------:R-:W4:Y:S01]  /*20540*/  LDL.LU R143, [R1+0x6c] ;  /* 0x00006c00018f7983 */ /* 0x000f220000300800 */
[----:B--2---:R-:W-:Y:S02]  /*20550*/  PRMT R127, R127, 0x5410, R137 ;  /* 0x000054107f7f7816 */ /* 0x004fe40000000089 */
[----:B---3--:R-:W-:-:S02]  /*20560*/  PRMT R128, R128, 0x5410, R136 ;  /* 0x0000541080807816 */ /* 0x008fc40000000088 */
[----:B----4-:R-:W-:Y:S02]  /*20570*/  PRMT R129, R129, 0x5410, R135 ;  /* 0x0000541081817816 */ /* 0x010fe40000000087 */
[----:B------:R-:W-:Y:S02]  /*20580*/  PRMT R130, R130, 0x5410, R134 ;  /* 0x0000541082827816 */ /* 0x000fe40000000086 */
[----:B------:R-:W-:-:S04]  /*20590*/  PRMT R131, R131, 0x5410, R133 ;  /* 0x0000541083837816 */ /* 0x000fc80000000085 */
[----:B------:R0:W-:Y:S01]  /*205a0*/  STTM.x128 tmem[UR13+0x10], R4 ;  /* 0x00001004000079ed */ /* 0x0001e200083c000d */
[----:B------:R-:W1:Y:S01]  /*205b0*/  FENCE.VIEW.ASYNC.T ;  /* 0x00000000000073c6 */ /* 0x000e620000000200 */
        /* <DEDUP_REMOVED lines=9> */
[----:B------:R-:W-:Y:S01]  /*20650*/  PRMT R142, RZ, 0x7610, R142 ;  /* 0x00007610ff8e7816 */ /* 0x000fe2000000008e */
[----:B-1----:R-:W-:Y:S06]  /*20660*/  BAR.SYNC.DEFER_BLOCKING 0x0 ;  /* 0x0000000000007b1d */ /* 0x002fec0000010000 */
[----:B0-----:R-:W2:Y:S04]  /*20670*/  LDL.LU R95, [R1+0xc4] ;  /* 0x0000c400015f7983 */ /* 0x001ea80000300800 */
[----:B------:R-:W3:Y:S04]  /*20680*/  LDL.LU R96, [R1] ;  /* 0x0000000001607983 */ /* 0x000ee80000300800 */
        /* <DEDUP_REMOVED lines=43> */
[----:B------:R-:W-:Y:S01]  /*20940*/  IMAD.MOV.U32 R94, RZ, RZ, R153 ;  /* 0x000000ffff5e7224 */ /* 0x000fe200078e0099 */
        /* <DEDUP_REMOVED lines=12> */
[----:B------:R-:W4:Y:S01]  /*20a10*/  @!P2 LDG.E.U16 R142, desc[UR22][R92.64] ;  /* 0x000000165c8ea981 */ /* 0x000f22000c1e1500 */
[----:B------:R-:W-:Y:S01]  /*20a20*/  PRMT R6, RZ, 0x7610, R6 ;  /* 0x00007610ff067816 */ /* 0x000fe20000000006 */
[----:B------:R-:W-:Y:S01]  /*20a30*/  IMAD.MOV.U32 R86, RZ, RZ, R144 ;  /* 0x000000ffff567224 */ /* 0x000fe200078e0090 */
[----:B------:R-:W-:Y:S01]  /*20a40*/  PRMT R7, RZ, 0x7610, R7 ;  /* 0x00007610ff077816 */ /* 0x000fe20000000007 */
[----:B------:R-:W-:Y:S01]  /*20a50*/  IMAD.MOV.U32 R87, RZ, RZ, R143 ;  /* 0x000000ffff577224 */ /* 0x000fe200078e008f */
[----:B------:R-:W4:Y:S01]  /*20a60*/  @!P3 LDG.E.U16 R4, desc[UR22][R90.64] ;  /* 0x000000165a04b981 */ /* 0x000f22000c1e1500 */
[----:B------:R-:W-:-:S02]  /*20a70*/  PRMT R22, RZ, 0x7610, R22 ;  /* 0x00007610ff167816 */ /* 0x000fc40000000016 */
[----:B------:R-:W-:Y:S01]  /*20a80*/  PRMT R23, RZ, 0x7610, R23 ;  /* 0x00007610ff177816 */ /* 0x000fe20000000017 */
[----:B------:R-:W4:Y:S01]  /*20a90*/  @!P2 LDG.E.U16 R5, desc[UR22][R88.64] ;  /* 0x000000165805a981 */ /* 0x000f22000c1e1500 */
[----:B------:R-:W-:Y:S02]  /*20aa0*/  PRMT R8, RZ, 0x7610, R8 ;  /* 0x00007610ff087816 */ /* 0x000fe40000000008 */
[----:B------:R-:W-:Y:S01]  /*20ab0*/  PRMT R9, RZ, 0x7610, R9 ;  /* 0x00007610ff097816 */ /* 0x000fe20000000009 */
[----:B------:R-:W4:Y:S01]  /*20ac0*/  @!P3 LDG.E.U16 R6, desc[UR22][R86.64] ;  /* 0x000000165606b981 */ /* 0x000f22000c1e1500 */
[----:B------:R-:W-:Y:S01]  /*20ad0*/  PRMT R24, RZ, 0x7610, R24 ;  /* 0x00007610ff187816 */ /* 0x000fe20000000018 */
[----:B------:R-:W-:Y:S01]  /*20ae0*/  IMAD.MOV.U32 R49, RZ, RZ, R165 ;  /* 0x000000ffff317224 */ /* 0x000fe200078e00a5 */
[----:B------:R-:W-:Y:S01]  /*20af0*/  PRMT R25, RZ, 0x7610, R25 ;  /* 0x00007610ff197816 */ /* 0x000fe20000000019 */
[----:B--2---:R-:W-:Y:S02]  /*20b00*/  IMAD.MOV.U32 R48, RZ, RZ, R95 ;  /* 0x000000ffff307224 */ /* 0x004fe400078e005f */
[----:B---3--:R-:W-:-:S03]  /*20b10*/  IMAD.MOV.U32 R51, RZ, RZ, R96 ;  /* 0x000000ffff337224 */ /* 0x008fc600078e0060 */
[----:B------:R-:W2:Y:S01]  /*20b20*/  @!P2 LDG.E.U16 R25, desc[UR22][R48.64] ;  /* 0x000000163019a981 */ /* 0x000ea2000c1e1500 */
[----:B------:R-:W-:Y:S02]  /*20b30*/  IMAD.MOV.U32 R96, RZ, RZ, R155 ;  /* 0x000000ffff607224 */ /* 0x000fe400078e009b */
[----:B----4-:R-:W-:Y:S02]  /*20b40*/  IMAD.MOV.U32 R50, RZ, RZ, R97 ;  /* 0x000000ffff327224 */ /* 0x010fe400078e0061 */
[----:B------:R-:W-:Y:S02]  /*20b50*/  IMAD.MOV.U32 R97, RZ, RZ, R152 ;  /* 0x000000ffff617224 */ /* 0x000fe400078e0098 */
[----:B------:R-:W-:Y:S01]  /*20b60*/  IMAD.MOV.U32 R57, RZ, RZ, R98 ;  /* 0x000000ffff397224 */ /* 0x000fe200078e0062 */
[----:B------:R-:W3:Y:S01]  /*20b70*/  @!P3 LDG.E.U16 R24, desc[UR22][R50.64] ;  /* 0x000000163218b981 */ /* 0x000ee2000c1e1500 */
[----:B------:R-:W-:Y:S02]  /*20b80*/  IMAD.MOV.U32 R98, RZ, RZ, R157 ;  /* 0x000000ffff627224 */ /* 0x000fe400078e009d */
[----:B------:R-:W-:Y:S01]  /*20b90*/  IMAD.MOV.U32 R56, RZ, RZ, R99 ;  /* 0x000000ffff387224 */ /* 0x000fe200078e0063 */
[----:B------:R-:W4:Y:S01]  /*20ba0*/  @!P2 LDG.E.U16 R140, desc[UR22][R96.64] ;  /* 0x00000016608ca981 */ /* 0x000f22000c1e1500 */
[----:B------:R-:W-:-:S03]  /*20bb0*/  IMAD.MOV.U32 R59, RZ, RZ, R100 ;  /* 0x000000ffff3b7224 */ /* 0x000fc600078e0064 */
[----:B------:R-:W2:Y:S01]  /*20bc0*/  @!P2 LDG.E.U16 R23, desc[UR22][R56.64] ;  /* 0x000000163817a981 */ /* 0x000ea2000c1e1500 */
[----:B------:R-:W-:Y:S02]  /*20bd0*/  IMAD.MOV.U32 R100, RZ, RZ, R159 ;  /* 0x000000ffff647224 */ /* 0x000fe400078e009f */
[----:B------:R-:W-:Y:S02]  /*20be0*/  IMAD.MOV.U32 R58, RZ, RZ, R101 ;  /* 0x000000ffff3a7224 */ /* 0x000fe400078e0065 */
[----:B------:R-:W-:Y:S02]  /*20bf0*/  IMAD.MOV.U32 R101, RZ, RZ, R156 ;  /* 0x000000ffff657224 */ /* 0x000fe400078e009c */
[----:B------:R-:W-:Y:S01]  /*20c00*/  IMAD.MOV.U32 R61, RZ, RZ, R102 ;  /* 0x000000ffff3d7224 */ /* 0x000fe200078e0066 */
[----:B------:R-:W2:Y:S01]  /*20c10*/  @!P3 LDG.E.U16 R22, desc[UR22][R58.64] ;  /* 0x000000163a16b981 */ /* 0x000ea2000c1e1500 */
[----:B------:R-:W-:Y:S02]  /*20c20*/  IMAD.MOV.U32 R102, RZ, RZ, R161 ;  /* 0x000000ffff667224 */ /* 0x000fe400078e00a1 */
[----:B------:R-:W-:Y:S01]  /*20c30*/  IMAD.MOV.U32 R60, RZ, RZ, R103 ;  /* 0x000000ffff3c7224 */ /* 0x000fe200078e0067 */
[----:B------:R-:W2:Y:S01]  /*20c40*/  @!P2 LDG.E.U16 R138, desc[UR22][R100.64] ;  /* 0x00000016648aa981 */ /* 0x000ea2000c1e1500 */
        /* <DEDUP_REMOVED lines=10> */
[----:B------:R-:W-:-:S02]  /*20cf0*/  IMAD.MOV.U32 R107, RZ, RZ, R162 ;  /* 0x000000ffff6b7224 */ /* 0x000fc400078e00a2 */
[----:B------:R-:W-:Y:S01]  /*20d00*/  IMAD.MOV.U32 R67, RZ, RZ, R108 ;  /* 0x000000ffff437224 */ /* 0x000fe200078e006c */
[----:B------:R-:W2:Y:S01]  /*20d10*/  @!P2 LDG.E.U16 R19, desc[UR22][R64.64] ;  /* 0x000000164013a981 */ /* 0x000ea2000c1e1500 */
[----:B------:R-:W-:Y:S02]  /*20d20*/  IMAD.MOV.U32 R108, RZ, RZ, R132 ;  /* 0x000000ffff6c7224 */ /* 0x000fe400078e0084 */
[----:B------:R-:W-:Y:S01]  /*20d30*/  IMAD.MOV.U32 R66, RZ, RZ, R109 ;  /* 0x000000ffff427224 */ /* 0x000fe200078e006d */
[----:B------:R-:W2:Y:S01]  /*20d40*/  @!P3 LDG.E.U16 R133, desc[UR22][R106.64] ;  /* 0x000000166a85b981 */ /* 0x000ea2000c1e1500 */
[----:B------:R-:W-:Y:S02]  /*20d50*/  IMAD.MOV.U32 R109, RZ, RZ, R3 ;  /* 0x000000ffff6d7224 */ /* 0x000fe400078e0003 */
[----:B------:R-:W-:Y:S01]  /*20d60*/  IMAD.MOV.U32 R69, RZ, RZ, R110 ;  /* 0x000000ffff457224 */ /* 0x000fe200078e006e */
[----:B------:R-:W2:Y:S01]  /*20d70*/  LDL.LU R3, [R1+0xb24] ;  /* 0x000b240001037983 */ /* 0x000ea20000300800 */
[----:B------:R-:W-:-:S02]  /*20d80*/  IMAD.MOV.U32 R110, RZ, RZ, R0 ;  /* 0x000000ffff6e7224 */ /* 0x000fc400078e0000 */
[----:B------:R-:W-:Y:S01]  /*20d90*/  IMAD.MOV.U32 R68, RZ, RZ, R111 ;  /* 0x000000ffff447224 */ /* 0x000fe200078e006f */
[----:B------:R-:W3:Y:S01]  /*20da0*/  @!P2 LDG.E.U16 R136, desc[UR22][R108.64] ;  /* 0x000000166c88a981 */ /* 0x000ee2000c1e1500 */
[----:B------:R-:W-:Y:S02]  /*20db0*/  IMAD.MOV.U32 R111, RZ, RZ, R2 ;  /* 0x000000ffff6f7224 */ /* 0x000fe400078e0002 */
[----:B------:R-:W-:Y:S01]  /*20dc0*/  IMAD.MOV.U32 R103, RZ, RZ, R158 ;  /* 0x000000ffff677224 */ /* 0x000fe200078e009e */
[----:B------:R-:W4:Y:S04]  /*20dd0*/  @!P2 LDG.E.U16 R17, desc[UR22][R68.64] ;  /* 0x000000164411a981 */ /* 0x000f28000c1e1500 */
[----:B------:R-:W4:Y:S01]  /*20de0*/  @!P3 LDG.E.U16 R134, desc[UR22][R110.64] ;  /* 0x000000166e86b981 */ /* 0x000f22000c1e1500 */
[----:B------:R-:W-:-:S02]  /*20df0*/  IMAD.MOV.U32 R99, RZ, RZ, R154 ;  /* 0x000000ffff637224 */ /* 0x000fc400078e009a */
[----:B------:R-:W-:Y:S01]  /*20e00*/  IMAD.MOV.U32 R73, RZ, RZ, R114 ;  /* 0x000000ffff497224 */ /* 0x000fe200078e0072 */
[----:B------:R-:W4:Y:S01]  /*20e10*/  @!P3 LDG.E.U16 R137, desc[UR22][R102.64] ;  /* 0x000000166689b981 */ /* 0x000f22000c1e1500 */
[----:B------:R-:W-:-:S03]  /*20e20*/  IMAD.MOV.U32 R72, RZ, RZ, R115 ;  /* 0x000000ffff487224 */ /* 0x000fc600078e0073 */
        /* <DEDUP_REMOVED lines=8> */
[----:B------:R0:W5:Y:S01]  /*20eb0*/  LDL.LU R132, [R1+0xb20] ;  /* 0x000b200001847983 */ /* 0x0001620000300800 */
        /* <DEDUP_REMOVED lines=10> */
[----:B------:R-:W-:-:S05]  /*20f60*/  IMAD.MOV.U32 R82, RZ, RZ, R125 ;  /* 0x000000ffff527224 */ /* 0x000fca00078e007d */
[----:B------:R-:W4:Y:S01]  /*20f70*/  @!P3 LDG.E.U16 R10, desc[UR22][R82.64] ;  /* 0x00000016520ab981 */ /* 0x000f22000c1e1500 */
[----:B------:R-:W-:Y:S02]  /*20f80*/  IMAD.MOV.U32 R70, RZ, RZ, R113 ;  /* 0x000000ffff467224 */ /* 0x000fe400078e0071 */
[----:B------:R-:W-:Y:S02]  /*20f90*/  IMAD.MOV.U32 R71, RZ, RZ, R112 ;  /* 0x000000ffff477224 */ /* 0x000fe400078e0070 */
[----:B------:R-:W-:-:S03]  /*20fa0*/  IMAD.MOV.U32 R95, RZ, RZ, R150 ;  /* 0x000000ffff5f7224 */ /* 0x000fc600078e0096 */
[----:B------:R-:W4:Y:S04]  /*20fb0*/  @!P3 LDG.E.U16 R16, desc[UR22][R70.64] ;  /* 0x000000164610b981 */ /* 0x000f28000c1e1500 */
[----:B------:R-:W4:Y:S01]  /*20fc0*/  @!P3 LDG.E.U16 R141, desc[UR22][R94.64] ;  /* 0x000000165e8db981 */ /* 0x000f22000c1e1500 */
[----:B------:R-:W-:Y:S02]  /*20fd0*/  IMAD.MOV.U32 R85, RZ, RZ, R130 ;  /* 0x000000ffff557224 */ /* 0x000fe400078e0082 */
[----:B------:R-:W-:Y:S02]  /*20fe0*/  IMAD.MOV.U32 R84, RZ, RZ, R131 ;  /* 0x000000ffff547224 */ /* 0x000fe400078e0083 */
[----:B------:R-:W-:Y:S02]  /*20ff0*/  IMAD.MOV.U32 R54, RZ, RZ, R129 ;  /* 0x000000ffff367224 */ /* 0x000fe400078e0081 */
[----:B------:R-:W-:Y:S01]  /*21000*/  IMAD.MOV.U32 R55, RZ, RZ, R128 ;  /* 0x000000ffff377224 */ /* 0x000fe200078e0080 */
[----:B------:R-:W4:Y:S01]  /*21010*/  @!P2 LDG.E.U16 R7, desc[UR22][R84.64] ;  /* 0x000000165407a981 */ /* 0x000f22000c1e1500 */
[----:B------:R-:W-:-:S02]  /*21020*/  IMAD.MOV.U32 R52, RZ, RZ, R127 ;  /* 0x000000ffff347224 */ /* 0x000fc400078e007f */
[----:B------:R-:W-:Y:S01]  /*21030*/  IMAD.MOV.U32 R53, RZ, RZ, R126 ;  /* 0x000000ffff357224 */ /* 0x000fe200078e007e */
[----:B------:R-:W4:Y:S04]  /*21040*/  @!P3 LDG.E.U16 R8, desc[UR22][R54.64] ;  /* 0x000000163608b981 */ /* 0x000f28000c1e1500 */
[----:B------:R-:W4:Y:S01]  /*21050*/  @!P2 LDG.E.U16 R9, desc[UR22][R52.64] ;  /* 0x000000163409a981 */ /* 0x000f22000c1e1500 */
[----:B------:R-:W-:Y:S01]  /*21060*/  BAR.SYNC.DEFER_BLOCKING 0x0 ;  /* 0x0000000000007b1d */ /* 0x000fe20000010000 */
[----:B------:R-:W-:-:S04]  /*21070*/  ULEA UR6, UR20, UR11, 0x3 ;  /* 0x0000000b14067291 */ /* 0x000fc8000f8e18ff */
[----:B------:R-:W-:Y:S01]  /*21080*/  UIADD3 UR6, UPT, UPT, UR6, 0x4000, URZ ;  /* 0x0000400006067890 */ /* 0x000fe2000fffe0ff */
[C---:B--2---:R-:W-:Y:S02]  /*21090*/  LOP3.LUT R26, R3.reuse, 0x10, RZ, 0x3c, !PT ;  /* 0x00000010031a7812 */ /* 0x044fe400078e3cff */
[C---:B------:R-:W-:Y:S01]  /*210a0*/  LOP3.LUT R27, R3.reuse, 0x20, RZ, 0x3c, !PT ;  /* 0x00000020031b7812 */ /* 0x040fe200078e3cff */
[----:B---3--:R-:W-:Y:S04]  /*210b0*/  STS.U16 [R3+UR11+0x3000], R136 ;  /* 0x0030008803007988 */ /* 0x008fe8000800040b */
[----:B----4-:R-:W-:Y:S04]  /*210c0*/  STS.U16 [R3+UR11+0x2000], R134 ;  /* 0x0020008603007988 */ /* 0x010fe8000800040b */
[----:B------:R-:W-:Y:S04]  /*210d0*/  STS.U16 [R3+UR11+0x3400], R11 ;  /* 0x0034000b03007988 */ /* 0x000fe8000800040b */
[----:B------:R-:W-:Y:S04]  /*210e0*/  STS.U16 [R3+UR11+0x2400], R10 ;  /* 0x0024000a03007988 */ /* 0x000fe8000800040b */
[----:B------:R-:W-:Y:S04]  /*210f0*/  STS.U16 [R26+UR11+0x2080], R133 ;  /* 0x002080851a007988 */ /* 0x000fe8000800040b */
[----:B------:R-:W-:Y:S04]  /*21100*/  STS.U16 [R26+UR11+0x3080], R135 ;  /* 0x003080871a007988 */ /* 0x000fe8000800040b */
[----:B------:R-:W-:Y:S04]  /*21110*/  STS.U16 [R26+UR11+0x2480], R12 ;  /* 0x0024800c1a007988 */ /* 0x000fe8000800040b */
[----:B------:R1:W-:Y:S04]  /*21120*/  STS.U16 [R26+UR11+0x3480], R13 ;  /* 0x0034800d1a007988 */ /* 0x0003e8000800040b */
[----:B------:R-:W-:Y:S04]  /*21130*/  STS.U16 [R27+UR11+0x2100], R137 ;  /* 0x002100891b007988 */ /* 0x000fe8000800040b */
[----:B------:R-:W-:Y:S01]  /*21140*/  STS.U16 [R27+UR11+0x3100], R138 ;  /* 0x0031008a1b007988 */ /* 0x000fe2000800040b */
[----:B-1----:R-:W-:-:S03]  /*21150*/  LOP3.LUT R26, R3, 0x30, RZ, 0x3c, !PT ;  /* 0x00000030031a7812 */ /* 0x002fc600078e3cff */
        /* <DEDUP_REMOVED lines=17> */
[----:B------:R0:W-:Y:S04]  /*21270*/  STS.U16 [R27+UR11+0x2300], R6 ;  /* 0x002300061b007988 */ /* 0x0001e8000800040b */
[----:B------:R0:W-:Y:S01]  /*21280*/  STS.U16 [R27+UR11+0x3300], R7 ;  /* 0x003300071b007988 */ /* 0x0001e2000800040b */
[----:B-1----:R-:W-:-:S03]  /*21290*/  LOP3.LUT R26, R3, 0x70, RZ, 0x3c, !PT ;  /* 0x00000070031a7812 */ /* 0x002fc600078e3cff */
[----:B------:R0:W-:Y:S04]  /*212a0*/  STS.U16 [R27+UR11+0x2700], R22 ;  /* 0x002700161b007988 */ /* 0x0001e8000800040b */
[----:B------:R0:W-:Y:S04]  /*212b0*/  STS.U16 [R27+UR11+0x3700], R23 ;  /* 0x003700171b007988 */ /* 0x0001e8000800040b */
[----:B------:R0:W-:Y:S04]  /*212c0*/  STS.U16 [R26+UR11+0x2380], R8 ;  /* 0x002380081a007988 */ /* 0x0001e8000800040b */
[----:B------:R0:W-:Y:S04]  /*212d0*/  STS.U16 [R26+UR11+0x3380], R9 ;  /* 0x003380091a007988 */ /* 0x0001e8000800040b */
[----:B------:R0:W-:Y:S04]  /*212e0*/  STS.U16 [R26+UR11+0x2780], R24 ;  /* 0x002780181a007988 */ /* 0x0001e8000800040b */
[----:B------:R0:W-:Y:S01]  /*212f0*/  STS.U16 [R26+UR11+0x3780], R25 ;  /* 0x003780191a007988 */ /* 0x0001e2000800040b */
[----:B------:R1:W-:Y:S06]  /*21300*/  MEMBAR.ALL.CTA ;  /* 0x0000000000007992 */ /* 0x0003ec0000008000 */
[----:B-1----:R-:W1:Y:S02]  /*21310*/  FENCE.VIEW.ASYNC.S ;  /* 0x00000000000073c6 */ /* 0x002e640000000000 */
[----:B-1----:R-:W-:Y:S06]  /*21320*/  BAR.SYNC.DEFER_BLOCKING 0x0 ;  /* 0x0000000000007b1d */ /* 0x002fec0000010000 */
[----:B------:R-:W-:Y:S05]  /*21330*/  @P0 BRA `(.L_x_10) ;  /* 0x0000000000d40947 */ /* 0x000fea0003800000 */
[----:B------:R-:W-:Y:S02]  /*21340*/  UIADD3 UR56, UPT, UPT, UR12, 0x18, URZ ;  /* 0x000000180c387890 */ /* 0x000fe4000fffe0ff */
[----:B------:R-:W-:Y:S02]  /*21350*/  UIADD3 UR59, UPT, UPT, UR12, 0x20, URZ ;  /* 0x000000200c3b7890 */ /* 0x000fe4000fffe0ff */
[----:B------:R-:W-:Y:S02]  /*21360*/  UIADD3 UR58, UPT, UPT, UR12, 0x28, URZ ;  /* 0x000000280c3a7890 */ /* 0x000fe4000fffe0ff */
[----:B------:R-:W-:Y:S01]  /*21370*/  UIADD3 UR7, UPT, UPT, UR12, 0x30, URZ ;  /* 0x000000300c077890 */ /* 0x000fe2000fffe0ff */
[----:B------:R-:W-:Y:S01]  /*21380*/  UMOV UR66, 0x0 ;  /* 0x0000000000427882 */ /* 0x000fe20000000000 */
[----:B------:R-:W-:Y:S01]  /*21390*/  UMOV UR67, 0x8040490 ;  /* 0x0804049000437882 */ /* 0x000fe20000000000 */
[----:B------:R-:W-:Y:S01]  /*213a0*/  UMOV UR70, UR14 ;  /* 0x0000000e00467c82 */ /* 0x000fe20008000000 */
[----:B------:R-:W-:Y:S01]  /*213b0*/  UMOV UR71, 0x40004040 ;  /* 0x4000404000477882 */ /* 0x000fe20000000000 */
[----:B------:R-:W-:-:S02]  /*213c0*/  UIADD3 UR77, UPT, UPT, UR12, 0x38, URZ ;  /* 0x000000380c4d7890 */ /* 0x000fc4000fffe0ff */
[----:B------:R1:W-:Y:S01]  /*213d0*/  UTCHMMA tmem[UR15], gdesc[UR70], tmem[UR12], tmem[UR66], idesc[UR67], UPT ;  /* 0x00ff42460f0079ea */ /* 0x0003e2000b80000c */
[----:B------:R-:W-:Y:S02]  /*213e0*/  UIADD3 UR75, UPT, UPT, UR12, 0x40, URZ ;  /* 0x000000400c4b7890 */ /* 0x000fe4000fffe0ff */
[----:B------:R-:W-:Y:S01]  /*213f0*/  UIADD3 UR76, UPT, UPT, UR12, 0x48, URZ ;  /* 0x000000480c4c7890 */ /* 0x000fe2000fffe0ff */
[----:B------:R-:W-:Y:S01]  /*21400*/  UMOV UR64, 0x0 ;  /* 0x0000000000407882 */ /* 0x000fe20000000000 */
[----:B------:R-:W-:Y:S01]  /*21410*/  UMOV UR65, 0x8040490 ;  /* 0x0804049000417882 */ /* 0x000fe20000000000 */
[----:B------:R-:W-:Y:S01]  /*21420*/  UMOV UR62, 0x0 ;  /* 0x00000000003e7882 */ /* 0x000fe20000000000 */
[----:B------:R-:W-:Y:S01]  /*21430*/  UMOV UR63, 0x8040490 ;  /* 0x08040490003f7882 */ /* 0x000fe20000000000 */
[----:B------:R-:W-:Y:S01]  /*21440*/  UMOV UR60, 0x0 ;  /* 0x00000000003c7882 */ /* 0x000fe20000000000 */
[----:B-1----:R-:W-:Y:S02]  /*21450*/  UIADD3 UR70, UPT, UPT, UR12, 0x50, URZ ;  /* 0x000000500c467890 */ /* 0x002fe4000fffe0ff */
[----:B------:R1:W-:Y:S01]  /*21460*/  UTCHMMA tmem[UR56], gdesc[UR24], tmem[UR12], tmem[UR64], idesc[UR65], UPT ;  /* 0x00ff4018380079ea */ /* 0x0003e2000b80000c */
[----:B------:R-:W-:-:S02]  /*21470*/  UIADD3 UR71, UPT, UPT, UR12, 0x58, URZ ;  /* 0x000000580c477890 */ /* 0x000fc4000fffe0ff */
[----:B------:R2:W-:Y:S01]  /*21480*/  UTCHMMA tmem[UR59], gdesc[UR26], tmem[UR12], tmem[UR62], idesc[UR63], UPT ;  /* 0x00ff3e1a3b0079ea */ /* 0x0005e2000b80000c */
[----:B------:R-:W-:Y:S01]  /*21490*/  UMOV UR61, 0x8040490 ;  /* 0x08040490003d7882 */ /* 0x000fe20000000000 */
[----:B------:R-:W-:Y:S01]  /*214a0*/  UMOV UR54, 0x0 ;  /* 0x0000000000367882 */ /* 0x000fe20000000000 */
[----:B------:R-:W-:Y:S01]  /*214b0*/  UMOV UR55, 0x8040490 ;  /* 0x0804049000377882 */ /* 0x000fe20000000000 */
[----:B------:R-:W-:Y:S01]  /*214c0*/  UMOV UR57, 0x8040490 ;  /* 0x0804049000397882 */ /* 0x000fe20000000000 */
[----:B------:R3:W-:Y:S01]  /*214d0*/  UTCHMMA tmem[UR58], gdesc[UR28], tmem[UR12], tmem[UR60], idesc[UR61], UPT ;  /* 0x00ff3c1c3a0079ea */ /* 0x0007e2000b80000c */
[----:B------:R-:W-:Y:S01]  /*214e0*/  UMOV UR68, 0x0 ;  /* 0x0000000000447882 */ /* 0x000fe20000000000 */
[----:B------:R-:W-:Y:S01]  /*214f0*/  UMOV UR69, 0x8040490 ;  /* 0x0804049000457882 */ /* 0x000fe20000000000 */
[----:B-1----:R-:W-:Y:S01]  /*21500*/  UMOV UR56, 0x0 ;  /* 0x0000000000387882 */ /* 0x002fe20000000000 */
[----:B------:R1:W-:Y:S01]  /*21510*/  UTCHMMA tmem[UR7], gdesc[UR30], tmem[UR12], tmem[UR54], idesc[UR55], UPT ;  /* 0x00ff361e070079ea */ /* 0x0003e2000b80000c */
[----:B--2---:R-:W-:Y:S01]  /*21520*/  UMOV UR59, 0x8040490 ;  /* 0x08040490003b7882 */ /* 0x004fe20000000000 */
[----:B------:R2:W-:Y:S01]  /*21530*/  UTCHMMA tmem[UR77], gdesc[UR32], tmem[UR12], tmem[UR56], idesc[UR57], UPT ;  /* 0x00ff38204d0079ea */ /* 0x0005e2000b80000c */
[----:B------:R4:W-:Y:S01]  /*21540*/  UTCHMMA tmem[UR75], gdesc[UR34], tmem[UR12], tmem[UR68], idesc[UR69], UPT ;  /* 0x00ff44224b0079ea */ /* 0x0009e2000b80000c */
[----:B---3--:R-:W-:-:S02]  /*21550*/  UMOV UR58, 0x0 ;  /* 0x00000000003a7882 */ /* 0x008fc40000000000 */
[----:B------:R-:W-:Y:S01]  /*21560*/  UTCHMMA tmem[UR76], gdesc[UR36], tmem[UR12], tmem[UR58], idesc[UR59], UPT ;  /* 0x00ff3a244c0079ea */ /* 0x000fe2000b80000c */
[----:B------:R3:W-:Y:S01]  /*21570*/  UTCHMMA tmem[UR70], gdesc[UR38], tmem[UR12], tmem[UR66], idesc[UR67], UPT ;  /* 0x00ff4226460079ea */ /* 0x0007e2000b80000c */
[----:B-1----:R-:W-:Y:S02]  /*21580*/  UIADD3 UR7, UPT, UPT, UR12, 0x68, URZ ;  /* 0x000000680c077890 */ /* 0x002fe4000fffe0ff */
[----:B------:R1:W-:Y:S01]  /*21590*/  UTCHMMA tmem[UR71], gdesc[UR40], tmem[UR12], tmem[UR64], idesc[UR65], UPT ;  /* 0x00ff4028470079ea */ /* 0x0003e2000b80000c */
[----:B--2---:R-:W-:Y:S02]  /*215a0*/  UIADD3 UR77, UPT, UPT, UR12, 0x60, URZ ;  /* 0x000000600c4d7890 */ /* 0x004fe4000fffe0ff */
[----:B----4-:R-:W-:Y:S02]  /*215b0*/  UIADD3 UR75, UPT, UPT, UR12, 0x70, URZ ;  /* 0x000000700c4b7890 */ /* 0x010fe4000fffe0ff */
[----:B---3--:R-:W-:Y:S02]  /*215c0*/  UIADD3 UR66, UPT, UPT, UR12, 0x78, URZ ;  /* 0x000000780c427890 */ /* 0x008fe4000fffe0ff */
[----:B-1----:R-:W-:-:S03]  /*215d0*/  UIADD3 UR64, UPT, UPT, UR12, 0x80, URZ ;  /* 0x000000800c407890 */ /* 0x002fc6000fffe0ff */
[----:B------:R-:W-:Y:S01]  /*215e0*/  UTCHMMA tmem[UR77], gdesc[UR42], tmem[UR12], tmem[UR62], idesc[UR63], UPT ;  /* 0x00ff3e2a4d0079ea */ /* 0x000fe2000b80000c */
[----:B------:R-:W-:Y:S02]  /*215f0*/  UIADD3 UR65, UPT, UPT, UR12, 0x88, URZ ;  /* 0x000000880c417890 */ /* 0x000fe4000fffe0ff */
[----:B------:R1:W-:Y:S01]  /*21600*/  UTCHMMA tmem[UR7], gdesc[UR44], tmem[UR12], tmem[UR60], idesc[UR61], UPT ;  /* 0x00ff3c2c070079ea */ /* 0x0003e2000b80000c */
[----:B------:R2:W-:Y:S01]  /*21610*/  UTCHMMA tmem[UR75], gdesc[UR46], tmem[UR12], tmem[UR54], idesc[UR55], UPT ;  /* 0x00ff362e4b0079ea */ /* 0x0005e2000b80000c */
[----:B------:R2:W-:Y:S01]  /*21620*/  UTCHMMA tmem[UR66], gdesc[UR48], tmem[UR12], tmem[UR56], idesc[UR57], UPT ;  /* 0x00ff3830420079ea */ /* 0x0005e2000b80000c */
[----:B------:R2:W-:Y:S04]  /*21630*/  UTCHMMA tmem[UR64], gdesc[UR50], tmem[UR12], tmem[UR58], idesc[UR59], UPT ;  /* 0x00ff3a32400079ea */ /* 0x0005e8000b80000c */
[----:B------:R2:W-:Y:S01]  /*21640*/  UTCHMMA tmem[UR65], gdesc[UR52], tmem[UR12], tmem[UR68], idesc[UR69], UPT ;  /* 0x00ff4434410079ea */ /* 0x0005e2000b80000c */
[----:B-1----:R-:W-:-:S02]  /*21650*/  UMOV UR7, URZ ;  /* 0x000000ff00077c82 */ /* 0x002fc40008000000 */
[----:B------:R-:W-:Y:S02]  /*21660*/  UMOV UR67, UR6 ;  /* 0x0000000600437c82 */ /* 0x000fe40008000000 */
[----:B------:R2:W-:Y:S01]  /*21670*/  UTCBAR [UR67], URZ ;  /* 0x000000ff430073e9 */ /* 0x0005e200080000ff */
[----:B------:R-:W-:Y:S02]  /*21680*/  NOP ;  /* 0x0000000000007918 */ /* 0x000fe40000000000 */
.L_x_10:
[----:B------:R-:W3:Y:S01]  /*21690*/  LDL R4, [R1+0xad0] ;  /* 0x000ad00001047983 */ /* 0x000ee20000100800 */
[----:B------:R-:W-:-:S04]  /*216a0*/  UIADD3 UR20, UPT, UPT, UR20, 0x1, URZ ;  /* 0x0000000114147890 */ /* 0x000fc8000fffe0ff */
[----:B------:R-:W-:-:S04]  /*216b0*/  UISETP.GT.AND UP1, UPT, UR20, 0x1, UPT ;  /* 0x000000011400788c */ /* 0x000fc8000bf24270 */
[----:B------:R-:W-:Y:S02]  /*216c0*/  USEL UR7, URZ, 0x1, !UP1 ;  /* 0x00000001ff077887 */ /* 0x000fe4000c800000 */
[----:B------:R-:W-:Y:S02]  /*216d0*/  USEL UR20, UR20, URZ, !UP1 ;  /* 0x000000ff14147287 */ /* 0x000fe4000c800000 */
[----:B--2---:R-:W-:-:S03]  /*216e0*/  ULOP3.LUT UR54, UR4, UR7, URZ, 0x3c, !UPT ;  /* 0x0000000704367292 */ /* 0x004fc6000f8e3cff */
[----:B------:R-:W-:-:S04]  /*216f0*/  UMOV UR7, UR4 ;  /* 0x0000000400077c82 */ /* 0x000fc80008000000 */
[----:B------:R-:W-:Y:S01]  /*21700*/  UMOV UR4, UR54 ;  /* 0x0000003600047c82 */ /* 0x000fe20008000000 */
[----:B---3-5:R-:W-:-:S13]  /*21710*/  ISETP.NE.U32.AND P2, PT, R132, R4, PT ;  /* 0x000000048400720c */ /* 0x028fda0003f45070 */
[----:B------:R-:W-:Y:S05]  /*21720*/  @P2 BRA `(.L_x_11) ;  /* 0xfffffef000e82947 */ /* 0x000fea000383ffff */
.L_x_8:
[----:B------:R-:W2:Y:S01]  /*21730*/  LDCU UR4, c[0x0][0x3a0] ;  /* 0x00007400ff0477ac */ /* 0x000ea20008000800 */
[----:B------:R-:W3:Y:S01]  /*21740*/  LDCU UR15, c[0x0][0x3b4] ;  /* 0x00007680ff0f77ac */ /* 0x000ee20008000800 */
[----:B------:R-:W4:Y:S01]  /*21750*/  LDCU UR14, c[0x0][0x3b8] ;  /* 0x00007700ff0e77ac */ /* 0x000f220008000800 */
[----:B------:R-:W0:Y:S01]  /*21760*/  LDCU.128 UR16, c[0x0][0x390] ;  /* 0x00007200ff1077ac */ /* 0x000e220008000c00 */
[----:B--2---:R-:W-:-:S04]  /*21770*/  UIADD3 UR4, UPT, UPT, UR4, 0xff, URZ ;  /* 0x000000ff04047890 */ /* 0x004fc8000fffe0ff */
[----:B------:R-:W-:-:S09]  /*21780*/  UISETP.GE.AND UP1, UPT, UR4, 0x100, UPT ;  /* 0x000001000400788c */ /* 0x000fd2000bf26270 */
[----:B0--34-:R-:W-:Y:S05]  /*21790*/  BRA.U !UP1, `(.L_x_12) ;  /* 0x0000000109107547 */ /* 0x019fea000b800000 */
[----:B------:R-:W-:-:S06]  /*217a0*/  USHF.L.U32 UR7, UR7, 0x1f, URZ ;  /* 0x0000001f07077899 */ /* 0x000fcc00080006ff */
[----:B------:R-:W-:-:S04]  /*217b0*/  IMAD.U32 R0, RZ, RZ, UR7 ;  /* 0x00000007ff007e24 */ /* 0x000fc8000f8e00ff */
[----:B------:R-:W0:Y:S02]  /*217c0*/  SYNCS.PHASECHK.TRANS64.TRYWAIT P0, [UR6], R0 ;  /* 0x00000000ff0075a7 */ /* 0x000e240008001106 */
[----:B0-----:R-:W-:Y:S05]  /*217d0*/  @!P0 BRA `(.L_x_13) ;  /* 0x0000000800f08947 */ /* 0x001fea0003800000 */
.L_x_12:
[----:B------:R-:W2:Y:S04]  /*217e0*/  LDL.LU R7, [R1+0xb00] ;  /* 0x000b000001077983 */ /* 0x000ea80000300800 */
[----:B------:R-:W3:Y:S04]  /*217f0*/  LDL.LU R6, [R1+0xb10] ;  /* 0x000b100001067983 */ /* 0x000ee80000300800 */
[----:B-1----:R-:W4:Y:S04]  /*21800*/  LDL.LU R5, [R1+0xb0c] ;  /* 0x000b0c0001057983 */ /* 0x002f280000300800 */
[----:B------:R-:W5:Y:S04]  /*21810*/  LDL.LU R4, [R1+0xafc] ;  /* 0x000afc0001047983 */ /* 0x000f680000300800 */
[----:B------:R-:W5:Y:S04]  /*21820*/  LDL.LU R3, [R1+0xaf8] ;  /* 0x000af80001037983 */ /* 0x000f680000300800 */
[----:B------:R-:W5:Y:S04]  /*21830*/  LDL.LU R2, [R1+0xaf4] ;  /* 0x000af40001027983 */ /* 0x000f680000300800 */
[----:B------:R-:W5:Y:S04]  /*21840*/  LDL.LU R26, [R1+0xb08] ;  /* 0x000b0800011a7983 */ /* 0x000f680000300800 */
[----:B------:R-:W5:Y:S04]  /*21850*/  LDL.LU R23, [R1+0xb04] ;  /* 0x000b040001177983 */ /* 0x000f680000300800 */
[----:B------:R-:W5:Y:S01]  /*21860*/  LDL.LU R25, [R1+0xb14] ;  /* 0x000b140001197983 */ /* 0x000f620000300800 */
[----:B------:R-:W-:Y:S01]  /*21870*/  BAR.SYNC.DEFER_BLOCKING 0x0 ;  /* 0x0000000000007b1d */ /* 0x000fe20000010000 */
[----:B------:R-:W-:Y:S01]  /*21880*/  UIMAD UR4, UR5, UR14, URZ ;  /* 0x0000000e050472a4 */ /* 0x000fe2000f8e02ff */
[----:B------:R-:W-:-:S03]  /*21890*/  IMAD.U32 R24, RZ, RZ, UR19 ;  /* 0x00000013ff187e24 */ /* 0x000fc6000f8e00ff */
[----:B------:R-:W-:Y:S01]  /*218a0*/  UIADD3 UR6, UPT, UPT, UR4, UR14, URZ ;  /* 0x0000000e04067290 */ /* 0x000fe2000fffe0ff */
[----:B------:R-:W0:Y:S02]  /*218b0*/  @!P1 SYNCS.CCTL.IV [UR11+0x4000] ;  /* 0x00400000ff0099b1 */ /* 0x000e24000800000b */
[----:B0-----:R-:W-:Y:S06]  /*218c0*/  BAR.SYNC.DEFER_BLOCKING 0x0 ;  /* 0x0000000000007b1d */ /* 0x001fec0000010000 */
[----:B------:R-:W0:Y:S01]  /*218d0*/  @!P1 SYNCS.CCTL.IV [UR11+0x4008] ;  /* 0x00400800ff0099b1 */ /* 0x000e22000800000b */
[----:B--2---:R-:W-:-:S02]  /*218e0*/  R2UR UR26, R7 ;  /* 0x00000000071a72ca */ /* 0x004fc400000e0000 */
[----:B---3--:R-:W-:Y:S02]  /*218f0*/  R2UR UR25, R6 ;  /* 0x00000000061972ca */ /* 0x008fe400000e0000 */
[----:B----4-:R-:W-:Y:S02]  /*21900*/  R2UR UR24, R5 ;  /* 0x00000000051872ca */ /* 0x010fe400000e0000 */
[----:B-----5:R-:W-:Y:S02]  /*21910*/  R2UR UR7, R4 ;  /* 0x00000000040772ca */ /* 0x020fe400000e0000 */
[----:B------:R-:W1:Y:S01]  /*21920*/  LDTM.x16 R4, tmem[UR13] ;  /* 0x0000000d000479ee */ /* 0x000e620008240000 */
[----:B------:R-:W-:Y:S01]  /*21930*/  NOP ;  /* 0x0000000000007918 */ /* 0x000fe20000000000 */
[----:B------:R-:W-:Y:S01]  /*21940*/  R2UR UR20, R3 ;  /* 0x00000000031472ca */ /* 0x000fe200000e0000 */
[C---:B------:R-:W-:Y:S01]  /*21950*/  IMAD R0, R2.reuse, UR15, RZ ;  /* 0x0000000f02007c24 */ /* 0x040fe2000f8e02ff */
[----:B------:R-:W-:Y:S01]  /*21960*/  ISETP.GE.AND P0, PT, R2, UR18, PT ;  /* 0x0000001202007c0c */ /* 0x000fe2000bf06270 */
[----:B------:R-:W-:Y:S01]  /*21970*/  IMAD.U32 R3, RZ, RZ, UR4 ;  /* 0x00000004ff037e24 */ /* 0x000fe2000f8e00ff */
[----:B------:R-:W-:-:S02]  /*21980*/  UIADD3 UR4, UPT, UPT, UR6, UR14, URZ ;  /* 0x0000000e06047290 */ /* 0x000fc4000fffe0ff */
[----:B------:R-:W-:Y:S02]  /*21990*/  LEA R21, P2, R0, UR16, 0x1 ;  /* 0x0000001000157c11 */ /* 0x000fe4000f8408ff */
[----:B------:R-:W-:Y:S02]  /*219a0*/  ISETP.GT.AND P3, PT, R24, UR5, !P0 ;  /* 0x0000000518007c0c */ /* 0x000fe4000c764270 */
[----:B------:R-:W-:Y:S02]  /*219b0*/  LEA.HI.X.SX32 R22, R0, UR17, 0x1, P2 ;  /* 0x0000001100167c11 */ /* 0x000fe400090f0eff */
[----:B------:R-:W-:Y:S02]  /*219c0*/  LEA R2, P4, R3, R21, 0x1 ;  /* 0x0000001503027211 */ /* 0x000fe400078808ff */
[----:B------:R-:W-:Y:S02]  /*219d0*/  ISETP.GT.AND P2, PT, R24, UR26, !P0 ;  /* 0x0000001a18007c0c */ /* 0x000fe4000c744270 */
[----:B------:R-:W-:-:S02]  /*219e0*/  R2UR UR13, R23 ;  /* 0x00000000170d72ca */ /* 0x000fc400000e0000 */
[----:B-1----:R-:W-:Y:S01]  /*219f0*/  F2FP.BF16.F32.PACK_AB R0, R5, R4 ;  /* 0x000000040500723e */ /* 0x002fe200000010ff */
[----:B------:R-:W-:Y:S01]  /*21a00*/  IMAD.U32 R5, RZ, RZ, UR6 ;  /* 0x00000006ff057e24 */ /* 0x000fe2000f8e00ff */
[----:B------:R-:W-:Y:S01]  /*21a10*/  LEA.HI.X.SX32 R3, R3, R22, 0x1, P4 ;  /* 0x0000001603037211 */ /* 0x000fe200020f0eff */
[----:B------:R-:W-:Y:S01]  /*21a20*/  IMAD.U32 R23, RZ, RZ, UR4 ;  /* 0x00000004ff177e24 */ /* 0x000fe2000f8e00ff */
[----:B------:R-:W-:Y:S01]  /*21a30*/  UIADD3 UR4, UPT, UPT, UR4, UR14, URZ ;  /* 0x0000000e04047290 */ /* 0x000fe2000fffe0ff */
[----:B------:R-:W-:Y:S02]  /*21a40*/  ISETP.GT.AND P5, PT, R24, UR25, !P0 ;  /* 0x0000001918007c0c */ /* 0x000fe4000c7a4270 */
[----:B------:R-:W-:Y:S01]  /*21a50*/  LEA R4, P4, R5, R21, 0x1 ;  /* 0x0000001505047211 */ /* 0x000fe200078808ff */
[----:B------:R-:W-:Y:S01]  /*21a60*/  UIADD3 UR5, UPT, UPT, UR4, UR14, URZ ;  /* 0x0000000e04057290 */ /* 0x000fe2000fffe0ff */
[----:B------:R1:W-:Y:S01]  /*21a70*/  @P3 STG.E.U16 desc[UR22][R2.64], R0 ;  /* 0x0000000002003986 */ /* 0x0003e2000c101516 */
[----:B------:R-:W-:-:S02]  /*21a80*/  F2FP.BF16.F32.PACK_AB R20, R7, R6 ;  /* 0x000000060714723e */ /* 0x000fc400000010ff */
[----:B------:R-:W-:Y:S02]  /*21a90*/  LEA.HI.X.SX32 R5, R5, R22, 0x1, P4 ;  /* 0x0000001605057211 */ /* 0x000fe400020f0eff */
[-C--:B------:R-:W-:Y:S01]  /*21aa0*/  LEA R6, P1, R23, R21.reuse, 0x1 ;  /* 0x0000001517067211 */ /* 0x080fe200078208ff */
[----:B------:R-:W-:Y:S01]  /*21ab0*/  UIADD3 UR6, UPT, UPT, UR5, UR14, URZ ;  /* 0x0000000e05067290 */ /* 0x000fe2000fffe0ff */
[----:B------:R-:W-:Y:S01]  /*21ac0*/  F2FP.BF16.F32.PACK_AB R8, R9, R8 ;  /* 0x000000080908723e */ /* 0x000fe200000010ff */
[----:B------:R-:W-:Y:S01]  /*21ad0*/  IMAD.U32 R9, RZ, RZ, UR5 ;  /* 0x00000005ff097e24 */ /* 0x000fe2000f8e00ff */
[----:B-1----:R-:W-:Y:S01]  /*21ae0*/  PRMT R3, R0, 0x7632, R3 ;  /* 0x0000763200037816 */ /* 0x002fe20000000003 */
[----:B------:R-:W-:Y:S01]  /*21af0*/  IMAD.U32 R0, RZ, RZ, UR4 ;  /* 0x00000004ff007e24 */ /* 0x000fe2000f8e00ff */
[----:B------:R-:W-:Y:S02]  /*21b00*/  LEA.HI.X.SX32 R7, R23, R22, 0x1, P1 ;  /* 0x0000001617077211 */ /* 0x000fe400008f0eff */
[----:B------:R-:W-:Y:S01]  /*21b10*/  ISETP.GT.AND P4, PT, R24, UR24, !P0 ;  /* 0x0000001818007c0c */ /* 0x000fe2000c784270 */
[----:B------:R1:W-:Y:S01]  /*21b20*/  @P2 STG.E.U16 desc[UR22][R4.64], R3 ;  /* 0x0000000304002986 */ /* 0x0003e2000c101516 */
[----:B------:R-:W-:Y:S01]  /*21b30*/  LEA R2, P2, R0, R21, 0x1 ;  /* 0x0000001500027211 */ /* 0x000fe200078408ff */
[----:B------:R-:W-:Y:S01]  /*21b40*/  UIADD3 UR4, UPT, UPT, UR6, UR14, URZ ;  /* 0x0000000e06047290 */ /* 0x000fe2000fffe0ff */
[----:B------:R-:W-:Y:S01]  /*21b50*/  R2UR UR15, R26 ;  /* 0x000000001a0f72ca */ /* 0x000fe200000e0000 */
[----:B------:R2:W-:Y:S01]  /*21b60*/  @P5 STG.E.U16 desc[UR22][R6.64], R20 ;  /* 0x0000001406005986 */ /* 0x0005e2000c101516 */
[----:B------:R-:W-:-:S02]  /*21b70*/  ISETP.GT.AND P5, PT, R24, UR7, !P0 ;  /* 0x0000000718007c0c */ /* 0x000fc4000c7a4270 */
[----:B------:R-:W-:Y:S02]  /*21b80*/  ISETP.GT.AND P1, PT, R24, UR20, !P0 ;  /* 0x0000001418007c0c */ /* 0x000fe4000c724270 */
[CC--:B-1----:R-:W-:Y:S02]  /*21b90*/  LEA R4, P3, R9.reuse, R21.reuse, 0x1 ;  /* 0x0000001509047211 */ /* 0x0c2fe400078608ff */
[-C--:B------:R-:W-:Y:S01]  /*21ba0*/  LEA.HI.X.SX32 R3, R0, R22.reuse, 0x1, P2 ;  /* 0x0000001600037211 */ /* 0x080fe200010f0eff */
[----:B------:R-:W-:Y:S01]  /*21bb0*/  IMAD.U32 R0, RZ, RZ, UR6 ;  /* 0x00000006ff007e24 */ /* 0x000fe2000f8e00ff */
[----:B------:R-:W-:Y:S01]  /*21bc0*/  LEA.HI.X.SX32 R5, R9, R22, 0x1, P3 ;  /* 0x0000001609057211 */ /* 0x000fe200018f0eff */
[----:B------:R-:W-:Y:S01]  /*21bd0*/  IMAD.U32 R9, RZ, RZ, UR4 ;  /* 0x00000004ff097e24 */ /* 0x000fe2000f8e00ff */
[----:B--2---:R-:W-:Y:S01]  /*21be0*/  PRMT R7, R20, 0x7632, R7 ;  /* 0x0000763214077816 */ /* 0x004fe20000000007 */
[----:B------:R-:W-:Y:S01]  /*21bf0*/  UIADD3 UR4, UPT, UPT, UR4, UR14, URZ ;  /* 0x0000000e04047290 */ /* 0x000fe2000fffe0ff */
[----:B------:R-:W-:-:S02]  /*21c00*/  LEA R6, P2, R0, R21, 0x1 ;  /* 0x0000001500067211 */ /* 0x000fc400078408ff */
[----:B------:R-:W-:Y:S01]  /*21c10*/  PRMT R20, R8, 0x7610, R20 ;  /* 0x0000761008147816 */ /* 0x000fe20000000014 */
[----:B------:R1:W-:Y:S01]  /*21c20*/  @P4 STG.E.U16 desc[UR22][R2.64], R7 ;  /* 0x0000000702004986 */ /* 0x0003e2000c101516 */
[----:B------:R-:W-:Y:S01]  /*21c30*/  UIADD3 UR5, UPT, UPT, UR4, UR14, URZ ;  /* 0x0000000e04057290 */ /* 0x000fe2000fffe0ff */
[----:B------:R-:W-:Y:S02]  /*21c40*/  ISETP.GT.AND P3, PT, R24, UR15, !P0 ;  /* 0x0000000f18007c0c */ /* 0x000fe4000c764270 */
[----:B------:R-:W-:Y:S01]  /*21c50*/  R2UR UR7, R25 ;  /* 0x00000000190772ca */ /* 0x000fe200000e0000 */
[----:B------:R2:W-:Y:S01]  /*21c60*/  @P5 STG.E.U16 desc[UR22][R4.64], R20 ;  /* 0x0000001404005986 */ /* 0x0005e2000c101516 */
[----:B-1----:R-:W-:Y:S01]  /*21c70*/  LEA.HI.X.SX32 R7, R0, R22, 0x1, P2 ;  /* 0x0000001600077211 */ /* 0x002fe200010f0eff */
[----:B------:R-:W-:Y:S01]  /*21c80*/  IMAD.U32 R0, RZ, RZ, UR4 ;  /* 0x00000004ff007e24 */ /* 0x000fe2000f8e00ff */
[----:B------:R-:W-:Y:S02]  /*21c90*/  PRMT R3, R8, 0x7632, R3 ;  /* 0x0000763208037816 */ /* 0x000fe40000000003 */
[----:B------:R-:W-:Y:S01]  /*21ca0*/  LEA R8, P2, R9, R21, 0x1 ;  /* 0x0000001509087211 */ /* 0x000fe200078408ff */
[----:B------:R-:W-:-:S02]  /*21cb0*/  UIADD3 UR4, UPT, UPT, UR5, UR14, URZ ;  /* 0x0000000e05047290 */ /* 0x000fc4000fffe0ff */
[----:B--2---:R-:W-:Y:S01]  /*21cc0*/  IMAD.U32 R5, RZ, RZ, UR5 ;  /* 0x00000005ff057e24 */ /* 0x004fe2000f8e00ff */
[----:B------:R1:W-:Y:S01]  /*21cd0*/  @P1 STG.E.U16 desc[UR22][R6.64], R3 ;  /* 0x0000000306001986 */ /* 0x0003e2000c101516 */
[----:B------:R-:W-:Y:S02]  /*21ce0*/  LEA.HI.X.SX32 R9, R9, R22, 0x1, P2 ;  /* 0x0000001609097211 */ /* 0x000fe400010f0eff */
[----:B------:R-:W-:Y:S02]  /*21cf0*/  ISETP.GT.AND P2, PT, R24, UR13, !P0 ;  /* 0x0000000d18007c0c */ /* 0x000fe4000c744270 */
[CC--:B------:R-:W-:Y:S02]  /*21d00*/  LEA R2, P1, R0.reuse, R21.reuse, 0x1 ;  /* 0x0000001500027211 */ /* 0x0c0fe400078208ff */
[----:B------:R-:W-:Y:S02]  /*21d10*/  F2FP.BF16.F32.PACK_AB R10, R11, R10 ;  /* 0x0000000a0b0a723e */ /* 0x000fe400000010ff */
[-C--:B-1----:R-:W-:Y:S01]  /*21d20*/  LEA.HI.X.SX32 R3, R0, R22.reuse, 0x1, P1 ;  /* 0x0000001600037211 */ /* 0x082fe200008f0eff */
[----:B------:R-:W-:Y:S01]  /*21d30*/  IMAD.U32 R0, RZ, RZ, UR4 ;  /* 0x00000004ff007e24 */ /* 0x000fe2000f8e00ff */
[C---:B------:R-:W-:Y:S01]  /*21d40*/  LEA R4, P1, R5.reuse, R21, 0x1 ;  /* 0x0000001505047211 */ /* 0x040fe200078208ff */
[----:B------:R-:W-:Y:S01]  /*21d50*/  UIADD3 UR4, UPT, UPT, UR4, UR14, URZ ;  /* 0x0000000e04047290 */ /* 0x000fe2000fffe0ff */
[----:B------:R-:W-:Y:S01]  /*21d60*/  PRMT R7, R10, 0x7632, R7 ;  /* 0x000076320a077816 */ /* 0x000fe20000000007 */
[----:B------:R1:W-:Y:S01]  /*21d70*/  @P3 STG.E.U16 desc[UR22][R8.64], R10 ;  /* 0x0000000a08003986 */ /* 0x0003e2000c101516 */
[----:B------:R-:W-:-:S02]  /*21d80*/  LEA.HI.X.SX32 R5, R5, R22, 0x1, P1 ;  /* 0x0000001605057211 */ /* 0x000fc400008f0eff */
[----:B------:R-:W-:Y:S02]  /*21d90*/  ISETP.GT.AND P3, PT, R24, UR7, !P0 ;  /* 0x0000000718007c0c */ /* 0x000fe4000c764270 */
[----:B------:R-:W-:Y:S01]  /*21da0*/  LEA R6, P1, R0, R21, 0x1 ;  /* 0x0000001500067211 */ /* 0x000fe200078208ff */
[----:B------:R-:W-:Y:S01]  /*21db0*/  UIADD3 UR5, UPT, UPT, UR4, UR14, URZ ;  /* 0x0000000e04057290 */ /* 0x000fe2000fffe0ff */
[----:B------:R-:W-:Y:S01]  /*21dc0*/  ISETP.GT.AND P4, PT, R24, UR74, !P0 ;  /* 0x0000004a18007c0c */ /* 0x000fe2000c784270 */
[----:B------:R2:W-:Y:S01]  /*21dd0*/  @P2 STG.E.U16 desc[UR22][R2.64], R7 ;  /* 0x0000000702002986 */ /* 0x0005e2000c101516 */
[----:B------:R-:W-:-:S03]  /*21de0*/  F2FP.BF16.F32.PACK_AB R12, R13, R12 ;  /* 0x0000000c0d0c723e */ /* 0x000fc600000010ff */
[----:B-1----:R-:W-:Y:S01]  /*21df0*/  IMAD.U32 R8, RZ, RZ, UR5 ;  /* 0x00000005ff087e24 */ /* 0x002fe2000f8e00ff */
[----:B--2---:R-:W-:Y:S01]  /*21e00*/  LEA.HI.X.SX32 R7, R0, R22, 0x1, P1 ;  /* 0x0000001600077211 */ /* 0x004fe200008f0eff */
[----:B------:R-:W-:Y:S01]  /*21e10*/  IMAD.U32 R0, RZ, RZ, UR4 ;  /* 0x00000004ff007e24 */ /* 0x000fe2000f8e00ff */
[----:B------:R-:W-:Y:S01]  /*21e20*/  UIADD3 UR4, UPT, UPT, UR5, UR14, URZ ;  /* 0x0000000e05047290 */ /* 0x000fe2000fffe0ff */
[----:B------:R-:W-:-:S03]  /*21e30*/  PRMT R3, R12, 0x7632, R3 ;  /* 0x000076320c037816 */ /* 0x000fc60000000003 */
[----:B------:R-:W-:Y:S01]  /*21e40*/  UIADD3 UR5, UPT, UPT, UR4, UR14, URZ ;  /* 0x0000000e04057290 */ /* 0x000fe2000fffe0ff */
[----:B------:R-:W-:Y:S01]  /*21e50*/  LEA R2, P1, R0, R21, 0x1 ;  /* 0x0000001500027211 */ /* 0x000fe200078208ff */
[----:B------:R-:W-:Y:S02]  /*21e60*/  @P3 STG.E.U16 desc[UR22][R4.64], R12 ;  /* 0x0000000c04003986 */ /* 0x000fe4000c101516 */
[----:B------:R-:W-:Y:S02]  /*21e70*/  UIADD3 UR6, UPT, UPT, UR5, UR14, URZ ;  /* 0x0000000e05067290 */ /* 0x000fe4000fffe0ff */
[----:B------:R1:W-:Y:S01]  /*21e80*/  @P4 STG.E.U16 desc[UR22][R6.64], R3 ;  /* 0x0000000306004986 */ /* 0x0003e2000c101516 */
[----:B------:R-:W-:-:S03]  /*21e90*/  IMAD.U32 R9, RZ, RZ, UR5 ;  /* 0x00000005ff097e24 */ /* 0x000fc6000f8e00ff */
[----:B------:R-:W-:Y:S01]  /*21ea0*/  IMAD.U32 R11, RZ, RZ, UR6 ;  /* 0x00000006ff0b7e24 */ /* 0x000fe2000f8e00ff */
[----:B-1----:R-:W-:Y:S01]  /*21eb0*/  LEA.HI.X.SX32 R3, R0, R22, 0x1, P1 ;  /* 0x0000001600037211 */ /* 0x002fe200008f0eff */
[----:B------:R-:W-:Y:S01]  /*21ec0*/  IMAD.U32 R0, RZ, RZ, UR4 ;  /* 0x00000004ff007e24 */ /* 0x000fe2000f8e00ff */
[----:B------:R-:W-:Y:S01]  /*21ed0*/  LEA R4, P1, R8, R21, 0x1 ;  /* 0x0000001508047211 */ /* 0x000fe200078208ff */
[----:B------:R-:W-:-:S03]  /*21ee0*/  UIADD3 UR4, UPT, UPT, UR6, UR14, URZ ;  /* 0x0000000e06047290 */ /* 0x000fc6000fffe0ff */
[-C--:B------:R-:W-:Y:S02]  /*21ef0*/  LEA.HI.X.SX32 R5, R8, R22.reuse, 0x1, P1 ;  /* 0x0000001608057211 */ /* 0x080fe400008f0eff */
[CC--:B------:R-:W-:Y:S02]  /*21f00*/  LEA R6, P1, R0.reuse, R21.reuse, 0x1 ;  /* 0x0000001500067211 */ /* 0x0c0fe400078208ff */
[C---:B------:R-:W-:Y:S02]  /*21f10*/  LEA R8, P6, R9.reuse, R21, 0x1 ;  /* 0x0000001509087211 */ /* 0x040fe400078c08ff */
[-C--:B------:R-:W-:Y:S01]  /*21f20*/  LEA.HI.X.SX32 R7, R0, R22.reuse, 0x1, P1 ;  /* 0x0000001600077211 */ /* 0x080fe200008f0eff */
[----:B------:R-:W-:Y:S01]  /*21f30*/  IMAD.U32 R0, RZ, RZ, UR4 ;  /* 0x00000004ff007e24 */ /* 0x000fe2000f8e00ff */
[----:B------:R-:W-:Y:S02]  /*21f40*/  LEA.HI.X.SX32 R9, R9, R22, 0x1, P6 ;  /* 0x0000001609097211 */ /* 0x000fe400030f0eff */
[----:B------:R-:W-:-:S02]  /*21f50*/  ISETP.GT.AND P5, PT, R24, UR73, !P0 ;  /* 0x0000004918007c0c */ /* 0x000fc4000c7a4270 */
[CC--:B------:R-:W-:Y:S02]  /*21f60*/  LEA R10, P6, R11.reuse, R21.reuse, 0x1 ;  /* 0x000000150b0a7211 */ /* 0x0c0fe400078c08ff */
[C---:B------:R-:W-:Y:S02]  /*21f70*/  ISETP.GT.AND P4, PT, R24.reuse, UR72, !P0 ;  /* 0x0000004818007c0c */ /* 0x040fe4000c784270 */
[----:B------:R-:W-:Y:S02]  /*21f80*/  LEA.HI.X.SX32 R11, R11, R22, 0x1, P6 ;  /* 0x000000160b0b7211 */ /* 0x000fe400030f0eff */
[----:B------:R-:W-:Y:S02]  /*21f90*/  ISETP.GT.AND P3, PT, R24, UR21, !P0 ;  /* 0x0000001518007c0c */ /* 0x000fe4000c764270 */
[----:B------:R-:W-:Y:S02]  /*21fa0*/  LEA R12, P6, R0, R21, 0x1 ;  /* 0x00000015000c7211 */ /* 0x000fe400078c08ff */
[----:B------:R-:W-:-:S02]  /*21fb0*/  ISETP.GT.AND P2, PT, R24, UR9, !P0 ;  /* 0x0000000918007c0c */ /* 0x000fc4000c744270 */
[----:B------:R-:W-:Y:S02]  /*21fc0*/  F2FP.BF16.F32.PACK_AB R14, R15, R14 ;  /* 0x0000000e0f0e723e */ /* 0x000fe400000010ff */
[C---:B------:R-:W-:Y:S02]  /*21fd0*/  ISETP.GT.AND P1, PT, R24.reuse, UR10, !P0 ;  /* 0x0000000a18007c0c */ /* 0x040fe4000c724270 */
[----:B------:R-:W-:Y:S02]  /*21fe0*/  ISETP.GT.AND P0, PT, R24, UR8, !P0 ;  /* 0x0000000818007c0c */ /* 0x000fe4000c704270 */
[----:B------:R-:W-:Y:S02]  /*21ff0*/  LEA.HI.X.SX32 R13, R0, R22, 0x1, P6 ;  /* 0x00000016000d7211 */ /* 0x000fe400030f0eff */
[----:B------:R-:W-:Y:S02]  /*22000*/  F2FP.BF16.F32.PACK_AB R16, R17, R16 ;  /* 0x000000101110723e */ /* 0x000fe400000010ff */
[----:B------:R-:W-:Y:S01]  /*22010*/  PRMT R0, R14, 0x7632, R0 ;  /* 0x000076320e007816 */ /* 0x000fe20000000000 */
[----:B------:R1:W-:Y:S01]  /*22020*/  @P5 STG.E.U16 desc[UR22][R2.64], R14 ;  /* 0x0000000e02005986 */ /* 0x0003e2000c101516 */
[----:B------:R-:W-:-:S03]  /*22030*/  F2FP.BF16.F32.PACK_AB R18, R19, R18 ;  /* 0x000000121312723e */ /* 0x000fc600000010ff */
[----:B------:R2:W-:Y:S04]  /*22040*/  @P4 STG.E.U16 desc[UR22][R4.64], R0 ;  /* 0x0000000004004986 */ /* 0x0005e8000c101516 */
[----:B------:R3:W-:Y:S01]  /*22050*/  @P3 STG.E.U16 desc[UR22][R6.64], R16 ;  /* 0x0000001006003986 */ /* 0x0007e2000c101516 */
[----:B-1----:R-:W-:Y:S02]  /*22060*/  PRMT R3, R16, 0x7632, R3 ;  /* 0x0000763210037816 */ /* 0x002fe40000000003 */
[----:B--2---:R-:W-:-:S03]  /*22070*/  PRMT R5, R18, 0x7632, R5 ;  /* 0x0000763212057816 */ /* 0x004fc60000000005 */
[----:B------:R3:W-:Y:S04]  /*22080*/  @P2 STG.E.U16 desc[UR22][R8.64], R3 ;  /* 0x0000000308002986 */ /* 0x0007e8000c101516 */
[----:B------:R3:W-:Y:S04]  /*22090*/  @P1 STG.E.U16 desc[UR22][R10.64], R18 ;  /* 0x000000120a001986 */ /* 0x0007e8000c101516 */
[----:B------:R3:W-:Y:S01]  /*220a0*/  @P0 STG.E.U16 desc[UR22][R12.64], R5 ;  /* 0x000000050c000986 */ /* 0x0007e2000c101516 */
[----:B0-----:R-:W-:Y:S06]  /*220b0*/  BAR.SYNC.DEFER_BLOCKING 0x0 ;  /* 0x0000000000007b1d */ /* 0x001fec0000010000 */
[----:B------:R-:W-:Y:S05]  /*220c0*/  BRA.U UP0, `(.L_x_14) ;  /* 0x0000000100a07547 */ /* 0x000fea000b800000 */
[----:B------:R-:W0:Y:S01]  /*220d0*/  S2UR UR5, SR_CgaCtaId ;  /* 0x00000000000579c3 */ /* 0x000e220000008800 */
[----:B------:R-:W-:Y:S01]  /*220e0*/  NOP ;  /* 0x0000000000007918 */ /* 0x000fe20000000000 */
[----:B------:R-:W-:Y:S01]  /*220f0*/  UMOV UR4, 0x50 ;  /* 0x0000005000047882 */ /* 0x000fe20000000000 */
[----:B------:R-:W-:Y:S02]  /*22100*/  IMAD.U32 R0, RZ, RZ, UR12 ;  /* 0x0000000cff007e24 */ /* 0x000fe4000f8e00ff */
[----:B---3--:R-:W-:Y:S02]  /*22110*/  IMAD.MOV.U32 R3, RZ, RZ, 0xff ;  /* 0x000000ffff037424 */ /* 0x008fe400078e00ff */
[----:B------:R-:W-:Y:S01]  /*22120*/  IMAD.MOV.U32 R7, RZ, RZ, 0x1 ;  /* 0x00000001ff077424 */ /* 0x000fe200078e00ff */
[----:B------:R-:W-:-:S04]  /*22130*/  LOP3.LUT R0, R0, 0xffff, RZ, 0xc0, !PT ;  /* 0x0000ffff00007812 */ /* 0x000fc800078ec0ff */
[----:B------:R-:W-:-:S05]  /*22140*/  SHF.R.U32.HI R0, RZ, 0x5, R0 ;  /* 0x00000005ff007819 */ /* 0x000fca0000011600 */
[----:B------:R-:W-:Y:S01]  /*22150*/  VIADD R2, R0, 0x10 ;  /* 0x0000001000027836 */ /* 0x000fe20000000000 */
[----:B------:R-:W-:Y:S01]  /*22160*/  SHF.L.U32 R0, R3, R0, RZ ;  /* 0x0000000003007219 */ /* 0x000fe200000006ff */
[----:B0-----:R-:W-:-:S03]  /*22170*/  ULEA UR6, UR5, UR4, 0x18 ;  /* 0x0000000405067291 */ /* 0x001fc6000f8ec0ff */
[----:B------:R-:W-:-:S04]  /*22180*/  SHF.L.U32 R3, R7, R2, RZ ;  /* 0x0000000207037219 */ /* 0x000fc800000006ff */
[----:B------:R-:W-:Y:S02]  /*22190*/  LOP3.LUT R0, R3, R0, RZ, 0xfc, !PT ;  /* 0x0000000003007212 */ /* 0x000fe400078efcff */
[----:B------:R-:W0:Y:S02]  /*221a0*/  LDS R5, [UR6] ;  /* 0x00000006ff057984 */ /* 0x000e240008000800 */
[C---:B------:R-:W-:Y:S02]  /*221b0*/  LOP3.LUT R2, R0.reuse, 0xffff, RZ, 0xc0, !PT ;  /* 0x0000ffff00027812 */ /* 0x040fe400078ec0ff */
[----:B0-----:R-:W-:-:S04]  /*221c0*/  LOP3.LUT R3, R0, 0xffff, R5, 0x80, !PT ;  /* 0x0000ffff00037812 */ /* 0x001fc800078e8005 */
[----:B------:R-:W-:-:S13]  /*221d0*/  ISETP.NE.AND P0, PT, R3, R2, PT ;  /* 0x000000020300720c */ /* 0x000fda0003f05270 */
[----:B------:R-:W-:Y:S05]  /*221e0*/  @P0 BRA `(.L_x_15) ;  /* 0x0000000000500947 */ /* 0x000fea0003800000 */
[----:B------:R-:W-:Y:S02]  /*221f0*/  SHF.R.U32.HI R5, RZ, 0x10, R5 ;  /* 0x00000010ff057819 */ /* 0x000fe40000011605 */
[----:B------:R-:W-:-:S04]  /*22200*/  SHF.R.U32.HI R2, RZ, 0x10, R0 ;  /* 0x00000010ff027819 */ /* 0x000fc80000011600 */
[----:B------:R-:W-:-:S04]  /*22210*/  LOP3.LUT R5, R5, R2, RZ, 0xc0, !PT ;  /* 0x0000000205057212 */ /* 0x000fc800078ec0ff */
[----:B------:R-:W-:-:S13]  /*22220*/  ISETP.NE.AND P0, PT, R5, R2, PT ;  /* 0x000000020500720c */ /* 0x000fda0003f05270 */
[----:B------:R-:W-:Y:S05]  /*22230*/  @P0 BRA `(.L_x_16) ;  /* 0x0000000000300947 */ /* 0x000fea0003800000 */
[----:B------:R-:W-:Y:S01]  /*22240*/  R2UR UR4, R0 ;  /* 0x00000000000472ca */ /* 0x000fe200000e0000 */
[----:B------:R-:W-:Y:S01]  /*22250*/  VOTEU.ANY UR5, UPT, PT ;  /* 0x0000000000057886 */ /* 0x000fe200038e0100 */
[----:B------:R-:W0:Y:S01]  /*22260*/  S2R R0, SR_LANEID ;  /* 0x0000000000007919 */ /* 0x000e220000000000 */
[----:B------:R-:W-:-:S10]  /*22270*/  UFLO.U32 UR5, UR5 ;  /* 0x00000005000572bd */ /* 0x000fd400080e0000 */
[----:B------:R-:W-:-:S06]  /*22280*/  ULOP3.LUT UR4, URZ, UR4, URZ, 0x33, !UPT ;  /* 0x00000004ff047292 */ /* 0x000fcc000f8e33ff */
[----:B------:R-:W-:-:S04]  /*22290*/  IMAD.U32 R2, RZ, RZ, UR4 ;  /* 0x00000004ff027e24 */ /* 0x000fc8000f8e00ff */
[----:B------:R-:W1:Y:S02]  /*222a0*/  REDUX UR7, R2 ;  /* 0x00000000020773c4 */ /* 0x000e640000000000 */
[----:B------:R2:W-:Y:S01]  /*222b0*/  UTCATOMSWS.AND URZ, UR4 ;  /* 0x0000000400ff79e3 */ /* 0x0005e20008000000 */
[----:B0-----:R-:W-:Y:S01]  /*222c0*/  ISETP.EQ.U32.AND P0, PT, R0, UR5, PT ;  /* 0x0000000500007c0c */ /* 0x001fe2000bf02070 */
[----:B-1----:R-:W-:-:S12]  /*222d0*/  IMAD.U32 R0, RZ, RZ, UR7 ;  /* 0x00000007ff007e24 */ /* 0x002fd8000f8e00ff */
[----:B------:R2:W-:Y:S01]  /*222e0*/  @P0 ATOMS.AND RZ, [UR6], R0 ;  /* 0x00000000ffff098c */ /* 0x0005e2000a800006 */
[----:B------:R-:W-:Y:S05]  /*222f0*/  BRA `(.L_x_14) ;  /* 0x0000000000147947 */ /* 0x000fea0003800000 */
.L_x_16:
[----:B------:R-:W-:-:S07]  /*22300*/  MOV R2, 0x22320 ;  /* 0x0002232000027802 */ /* 0x000fce0000000f00 */
[----:B------:R-:W-:Y:S05]  /*22310*/  CALL.REL.NOINC `($__internal_0_$__cuda_sm10x_tcgen05_guardrail_trap_col_being_dealloced_not_returned_by_alloc) ;  /* 0x00000000002c7944 */ /* 0x000fea0003c00000 */
[----:B------:R-:W-:Y:S05]  /*22320*/  BRA `(.L_x_14) ;  /* 0x0000000000087947 */ /* 0x000fea0003800000 */
.L_x_15:
[----:B------:R-:W-:-:S07]  /*22330*/  MOV R2, 0x22350 ;  /* 0x0002235000027802 */ /* 0x000fce0000000f00 */
[----:B------:R-:W-:Y:S05]  /*22340*/  CALL.REL.NOINC `($__internal_2_$__cuda_sm10x_tcgen05_guardrail_trap_unallocated_columns_being_dealloced) ;  /* 0x0000000000387944 */ /* 0x000fea0003c00000 */
.L_x_14:
[----:B------:R-:W-:Y:S01]  /*22350*/  NOP ;  /* 0x0000000000007918 */ /* 0x000fe20000000000 */
[----:B--2---:R-:W-:Y:S05]  /*22360*/  EXIT ;  /* 0x000000000000794d */ /* 0x004fea0003800000 */
.L_x_9:
[----:B------:R-:W0:Y:S02]  /*22370*/  SYNCS.PHASECHK.TRANS64.TRYWAIT P4, [UR6], R4 ;  /* 0x00000004ff0075a7 */ /* 0x000e240008081106 */
[----:B0-----:R-:W-:Y:S05]  /*22380*/  @!P4 BRA `(.L_x_9) ;  /* 0xfffffffc00f8c947 */ /* 0x001fea000383ffff */
[----:B------:R-:W-:Y:S05]  /*22390*/  BRA `(.L_x_17) ;  /* 0xffffffc4005c7947 */ /* 0x000fea000383ffff */
.L_x_13:
[----:B------:R-:W0:Y:S02]  /*223a0*/  SYNCS.PHASECHK.TRANS64.TRYWAIT P0, [UR6], R0 ;  /* 0x00000000ff0075a7 */ /* 0x000e240008001106 */
[----:B0-----:R-:W-:Y:S05]  /*223b0*/  @!P0 BRA `(.L_x_13) ;  /* 0xfffffffc00f88947 */ /* 0x001fea000383ffff */
[----:B------:R-:W-:Y:S05]  /*223c0*/  BRA `(.L_x_12) ;  /* 0xfffffff400047947 */ /* 0x000fea000383ffff */
        .weak           $__internal_0_$__cuda_sm10x_tcgen05_guardrail_trap_col_being_dealloced_not_returned_by_alloc
        .type           $__internal_0_$__cuda_sm10x_tcgen05_guardrail_trap_col_being_dealloced_not_returned_by_alloc,@function
        .size           $__internal_0_$__cuda_sm10x_tcgen05_guardrail_trap_col_being_dealloced_not_returned_by_alloc,($__internal_1_$__cuda_sm10x_tcgen05_guardrail_trap_phase_invalid_during_alloc - $__internal_0_$__cuda_sm10x_tcgen05_guardrail_trap_col_being_dealloced_not_returned_by_alloc)
$__internal_0_$__cuda_sm10x_tcgen05_guardrail_trap_col_being_dealloced_not_returned_by_alloc:
[----:B------:R-:W-:Y:S05]  /*223d0*/  BPT.TRAP 0x1 ;  /* 0x000000040000795c */ /* 0x000fea0000300000 */
[----:B------:R-:W-:-:S04]  /*223e0*/  IMAD.MOV.U32 R3, RZ, RZ, 0x0 ;  /* 0x00000000ff037424 */ /* 0x000fc800078e00ff */
[----:B------:R-:W-:Y:S05]  /*223f0*/  RET.REL.NODEC R2 `(matmul_kernel) ;  /* 0xfffffddc02007950 */ /* 0x000fea0003c3ffff */
        .weak           $__internal_1_$__cuda_sm10x_tcgen05_guardrail_trap_phase_invalid_during_alloc
        .type           $__internal_1_$__cuda_sm10x_tcgen05_guardrail_trap_phase_invalid_during_alloc,@function
        .size           $__internal_1_$__cuda_sm10x_tcgen05_guardrail_trap_phase_invalid_during_alloc,($__internal_2_$__cuda_sm10x_tcgen05_guardrail_trap_unallocated_columns_being_dealloced - $__internal_1_$__cuda_sm10x_tcgen05_guardrail_trap_phase_invalid_during_alloc)
$__internal_1_$__cuda_sm10x_tcgen05_guardrail_trap_phase_invalid_during_alloc:
[----:B------:R-:W-:Y:S05]  /*22400*/  BPT.TRAP 0x1 ;  /* 0x000000040000795c */ /* 0x000fea0000300000 */
[----:B------:R-:W-:-:S04]  /*22410*/  IMAD.MOV.U32 R3, RZ, RZ, 0x0 ;  /* 0x00000000ff037424 */ /* 0x000fc800078e00ff */
[----:B------:R-:W-:Y:S05]  /*22420*/  RET.REL.NODEC R2 `(matmul_kernel) ;  /* 0xfffffdd802f47950 */ /* 0x000fea0003c3ffff */
        .weak           $__internal_2_$__cuda_sm10x_tcgen05_guardrail_trap_unallocated_columns_being_dealloced
        .type           $__internal_2_$__cuda_sm10x_tcgen05_guardrail_trap_unallocated_columns_being_dealloced,@function
        .size           $__internal_2_$__cuda_sm10x_tcgen05_guardrail_trap_unallocated_columns_being_dealloced,(.L_x_21 - $__internal_2_$__cuda_sm10x_tcgen05_guardrail_trap_unallocated_columns_being_dealloced)
$__internal_2_$__cuda_sm10x_tcgen05_guardrail_trap_unallocated_columns_being_dealloced:
[----:B------:R-:W-:Y:S05]  /*22430*/  BPT.TRAP 0x1 ;  /* 0x000000040000795c */ /* 0x000fea0000300000 */
[----:B------:R-:W-:-:S04]  /*22440*/  IMAD.MOV.U32 R3, RZ, RZ, 0x0 ;  /* 0x00000000ff037424 */ /* 0x000fc800078e00ff */
[----:B------:R-:W-:Y:S05]  /*22450*/  RET.REL.NODEC R2 `(matmul_kernel) ;  /* 0xfffffdd802e87950 */ /* 0x000fea0003c3ffff */
.L_x_18:
[----:B------:R-:W-:-:S00]  /*22460*/  BRA `(.L_x_18) ;  /* 0xfffffffc00fc7947 */ /* 0x000fc0000383ffff */
[----:B------:R-:W-:-:S00]  /*22470*/  NOP ;  /* 0x0000000000007918 */ /* 0x000fc00000000000 */
        /* <DEDUP_REMOVED lines=8> */
.L_x_21:


//--------------------- .nv.shared.matmul_kernel  --------------------------
	.section	.nv.shared.matmul_kernel,"aw",@nobits
	.sectionflags	@""
	.align	16
	.zero		1024


//--------------------- .nv.shared.reserved.0     --------------------------
	.section	.nv.shared.reserved.0,"aw",@nobits
	.align	8
	.weak		__nv_reservedSMEM_offset_0_alias
	.size		__nv_reservedSMEM_offset_0_alias, 0, 64
	.other		__nv_reservedSMEM_offset_0_alias,@"STO_CUDA_RESERVED_SHARED STV_DEFAULT"
__nv_reservedSMEM_offset_0_alias:
	.zero		0
.nv.shared.reserved.0:
	.zero		64
	.weak		__nv_reservedSMEM_allocation_phase
	.type		__nv_reservedSMEM_allocation_phase,@object
	.size		__nv_reservedSMEM_allocation_phase,(.L_0 - __nv_reservedSMEM_allocation_phase)
__nv_reservedSMEM_allocation_phase:
	.zero		1
.L_0:
	.zero		7
	.weak		__nv_reservedSMEM_devtool_atexit_pc
	.type		__nv_reservedSMEM_devtool_atexit_pc,@object
	.size		__nv_reservedSMEM_devtool_atexit_pc,(__nv_reservedSMEM_allocation_mask - __nv_reservedSMEM_devtool_atexit_pc)
__nv_reservedSMEM_devtool_atexit_pc:
	.zero		8
	.weak		__nv_reservedSMEM_allocation_mask
	.type		__nv_reservedSMEM_allocation_mask,@object
	.size		__nv_reservedSMEM_allocation_mask,(.L_2 - __nv_reservedSMEM_allocation_mask)
__nv_reservedSMEM_allocation_mask:
	.zero		4
.L_2:


//--------------------- .nv.constant0.matmul_kernel --------------------------
	.section	.nv.constant0.matmul_kernel,"a",@progbits
	.sectionflags	@""
	.align	4
.nv.constant0.matmul_kernel:
	.zero		976


//--------------------- SYMBOLS --------------------------

	.type		.nv.reservedSmem.offset0,@object
	.size		.nv.reservedSmem.offset0,0x4
	.type		.nv.reservedSmem.cap,@object
	.size		.nv.reservedSmem.cap,0x4
